//
// Generated by NVIDIA NVVM Compiler
//
// Compiler Build ID: CL-36424714
// Cuda compilation tools, release 13.0, V13.0.88
// Based on NVVM 20.0.0
//

.version 9.0
.target sm_100
.address_size 64

	// .globl	_Z16histogram_kernelPiS_ii
// _ZZ14scatter_kernelPiS_S_iiE13local_offsets has been demoted
// _ZZ14scatter_kernelPiS_S_iiE11shared_data has been demoted
// _ZZN3cub18CUB_300001_SM_10006detail10radix_sort31DeviceRadixSortSingleTileKernelINS1_5radix10policy_hubIiNS0_8NullTypeEyE10Policy1000ELNS0_9SortOrderE0EiS6_yNS1_21identity_decomposer_tEEEvPKT1_PSB_PKT2_PSF_T3_iiT4_E12temp_storage has been demoted
// _ZZN3cub18CUB_300001_SM_10006detail10radix_sort30DeviceRadixSortHistogramKernelINS1_5radix10policy_hubIiNS0_8NullTypeEyE10Policy1000ELNS0_9SortOrderE0EiyNS1_21identity_decomposer_tEEEvPT2_PKT1_SB_iiT3_E12temp_storage has been demoted
// _ZZN3cub18CUB_300001_SM_10006detail10radix_sort33DeviceRadixSortExclusiveSumKernelINS1_5radix10policy_hubIiNS0_8NullTypeEyE10Policy1000EyEEvPT0_E12temp_storage has been demoted
// _ZZN3cub18CUB_300001_SM_10006detail10radix_sort29DeviceRadixSortOnesweepKernelINS1_5radix10policy_hubIiNS0_8NullTypeEyE10Policy1000ELNS0_9SortOrderE0EiS6_yiiNS1_21identity_decomposer_tEEEvPT5_SC_PT3_PKSD_PT1_PKSH_PT2_PKSL_T4_iiT6_E1s has been demoted
.global .align 1 .b8 _ZN34_INTERNAL_2fd2b71b_4_k_cu_b6b9f4204cuda3std3__45__cpo5beginE[1];
.global .align 1 .b8 _ZN34_INTERNAL_2fd2b71b_4_k_cu_b6b9f4204cuda3std3__45__cpo3endE[1];
.global .align 1 .b8 _ZN34_INTERNAL_2fd2b71b_4_k_cu_b6b9f4204cuda3std3__45__cpo6cbeginE[1];
.global .align 1 .b8 _ZN34_INTERNAL_2fd2b71b_4_k_cu_b6b9f4204cuda3std3__45__cpo4cendE[1];
.global .align 1 .b8 _ZN34_INTERNAL_2fd2b71b_4_k_cu_b6b9f4204cuda3std3__45__cpo6rbeginE[1];
.global .align 1 .b8 _ZN34_INTERNAL_2fd2b71b_4_k_cu_b6b9f4204cuda3std3__45__cpo4rendE[1];
.global .align 1 .b8 _ZN34_INTERNAL_2fd2b71b_4_k_cu_b6b9f4204cuda3std3__45__cpo7crbeginE[1];
.global .align 1 .b8 _ZN34_INTERNAL_2fd2b71b_4_k_cu_b6b9f4204cuda3std3__45__cpo5crendE[1];
.global .align 1 .b8 _ZN34_INTERNAL_2fd2b71b_4_k_cu_b6b9f4204cuda3std3__436_GLOBAL__N__2fd2b71b_4_k_cu_b6b9f4206ignoreE[1];
.global .align 1 .b8 _ZN34_INTERNAL_2fd2b71b_4_k_cu_b6b9f4204cuda3std3__419piecewise_constructE[1];
.global .align 1 .b8 _ZN34_INTERNAL_2fd2b71b_4_k_cu_b6b9f4204cuda3std3__48in_placeE[1];
.global .align 1 .b8 _ZN34_INTERNAL_2fd2b71b_4_k_cu_b6b9f4204cuda3std3__420unreachable_sentinelE[1];
.global .align 1 .b8 _ZN34_INTERNAL_2fd2b71b_4_k_cu_b6b9f4204cuda3std3__47nulloptE[1];
.global .align 1 .b8 _ZN34_INTERNAL_2fd2b71b_4_k_cu_b6b9f4204cuda3std3__48unexpectE[1];
.global .align 1 .b8 _ZN34_INTERNAL_2fd2b71b_4_k_cu_b6b9f4204cuda3std6ranges3__45__cpo4swapE[1];
.global .align 1 .b8 _ZN34_INTERNAL_2fd2b71b_4_k_cu_b6b9f4204cuda3std6ranges3__45__cpo9iter_moveE[1];
.global .align 1 .b8 _ZN34_INTERNAL_2fd2b71b_4_k_cu_b6b9f4204cuda3std6ranges3__45__cpo5beginE[1];
.global .align 1 .b8 _ZN34_INTERNAL_2fd2b71b_4_k_cu_b6b9f4204cuda3std6ranges3__45__cpo3endE[1];
.global .align 1 .b8 _ZN34_INTERNAL_2fd2b71b_4_k_cu_b6b9f4204cuda3std6ranges3__45__cpo6cbeginE[1];
.global .align 1 .b8 _ZN34_INTERNAL_2fd2b71b_4_k_cu_b6b9f4204cuda3std6ranges3__45__cpo4cendE[1];
.global .align 1 .b8 _ZN34_INTERNAL_2fd2b71b_4_k_cu_b6b9f4204cuda3std6ranges3__45__cpo7advanceE[1];
.global .align 1 .b8 _ZN34_INTERNAL_2fd2b71b_4_k_cu_b6b9f4204cuda3std6ranges3__45__cpo9iter_swapE[1];
.global .align 1 .b8 _ZN34_INTERNAL_2fd2b71b_4_k_cu_b6b9f4204cuda3std6ranges3__45__cpo4nextE[1];
.global .align 1 .b8 _ZN34_INTERNAL_2fd2b71b_4_k_cu_b6b9f4204cuda3std6ranges3__45__cpo4prevE[1];
.global .align 1 .b8 _ZN34_INTERNAL_2fd2b71b_4_k_cu_b6b9f4204cuda3std6ranges3__45__cpo4dataE[1];
.global .align 1 .b8 _ZN34_INTERNAL_2fd2b71b_4_k_cu_b6b9f4204cuda3std6ranges3__45__cpo5cdataE[1];
.global .align 1 .b8 _ZN34_INTERNAL_2fd2b71b_4_k_cu_b6b9f4204cuda3std6ranges3__45__cpo4sizeE[1];
.global .align 1 .b8 _ZN34_INTERNAL_2fd2b71b_4_k_cu_b6b9f4204cuda3std6ranges3__45__cpo5ssizeE[1];
.global .align 1 .b8 _ZN34_INTERNAL_2fd2b71b_4_k_cu_b6b9f4204cuda3std6ranges3__45__cpo8distanceE[1];
.global .align 1 .b8 _ZN34_INTERNAL_2fd2b71b_4_k_cu_b6b9f4206thrust24THRUST_300001_SM_1000_NS8cuda_cub3parE[1];
.global .align 1 .b8 _ZN34_INTERNAL_2fd2b71b_4_k_cu_b6b9f4206thrust24THRUST_300001_SM_1000_NS8cuda_cub10par_nosyncE[1];
.global .align 1 .b8 _ZN34_INTERNAL_2fd2b71b_4_k_cu_b6b9f4206thrust24THRUST_300001_SM_1000_NS6system6detail10sequential3seqE[1];
.global .align 1 .b8 _ZN34_INTERNAL_2fd2b71b_4_k_cu_b6b9f4206thrust24THRUST_300001_SM_1000_NS6system3cpp3parE[1];
.global .align 1 .b8 _ZN34_INTERNAL_2fd2b71b_4_k_cu_b6b9f4206thrust24THRUST_300001_SM_1000_NS12placeholders2_1E[1];
.global .align 1 .b8 _ZN34_INTERNAL_2fd2b71b_4_k_cu_b6b9f4206thrust24THRUST_300001_SM_1000_NS12placeholders2_2E[1];
.global .align 1 .b8 _ZN34_INTERNAL_2fd2b71b_4_k_cu_b6b9f4206thrust24THRUST_300001_SM_1000_NS12placeholders2_3E[1];
.global .align 1 .b8 _ZN34_INTERNAL_2fd2b71b_4_k_cu_b6b9f4206thrust24THRUST_300001_SM_1000_NS12placeholders2_4E[1];
.global .align 1 .b8 _ZN34_INTERNAL_2fd2b71b_4_k_cu_b6b9f4206thrust24THRUST_300001_SM_1000_NS12placeholders2_5E[1];
.global .align 1 .b8 _ZN34_INTERNAL_2fd2b71b_4_k_cu_b6b9f4206thrust24THRUST_300001_SM_1000_NS12placeholders2_6E[1];
.global .align 1 .b8 _ZN34_INTERNAL_2fd2b71b_4_k_cu_b6b9f4206thrust24THRUST_300001_SM_1000_NS12placeholders2_7E[1];
.global .align 1 .b8 _ZN34_INTERNAL_2fd2b71b_4_k_cu_b6b9f4206thrust24THRUST_300001_SM_1000_NS12placeholders2_8E[1];
.global .align 1 .b8 _ZN34_INTERNAL_2fd2b71b_4_k_cu_b6b9f4206thrust24THRUST_300001_SM_1000_NS12placeholders2_9E[1];
.global .align 1 .b8 _ZN34_INTERNAL_2fd2b71b_4_k_cu_b6b9f4206thrust24THRUST_300001_SM_1000_NS12placeholders3_10E[1];
.global .align 1 .b8 _ZN34_INTERNAL_2fd2b71b_4_k_cu_b6b9f4206thrust24THRUST_300001_SM_1000_NS3seqE[1];
.global .align 1 .b8 _ZN34_INTERNAL_2fd2b71b_4_k_cu_b6b9f4206thrust24THRUST_300001_SM_1000_NS6deviceE[1];
.extern .shared .align 16 .b8 local_hist[];
.extern .shared .align 16 .b8 temp[];

.visible .entry _Z16histogram_kernelPiS_ii(
	.param .u64 .ptr .align 1 _Z16histogram_kernelPiS_ii_param_0,
	.param .u64 .ptr .align 1 _Z16histogram_kernelPiS_ii_param_1,
	.param .u32 _Z16histogram_kernelPiS_ii_param_2,
	.param .u32 _Z16histogram_kernelPiS_ii_param_3
)
{
	.reg .pred 	%p<4>;
	.reg .b32 	%r<21>;
	.reg .b64 	%rd<9>;

	ld.param.u64 	%rd1, [_Z16histogram_kernelPiS_ii_param_0];
	ld.param.u64 	%rd2, [_Z16histogram_kernelPiS_ii_param_1];
	ld.param.u32 	%r5, [_Z16histogram_kernelPiS_ii_param_2];
	ld.param.u32 	%r6, [_Z16histogram_kernelPiS_ii_param_3];
	mov.u32 	%r7, %ntid.x;
	mov.u32 	%r1, %ctaid.x;
	mov.u32 	%r2, %tid.x;
	mad.lo.s32 	%r3, %r7, %r1, %r2;
	setp.gt.u32 	%p1, %r2, 15;
	shl.b32 	%r8, %r2, 2;
	mov.u32 	%r9, local_hist;
	add.s32 	%r4, %r9, %r8;
	@%p1 bra 	$L__BB0_2;
	mov.b32 	%r10, 0;
	st.shared.u32 	[%r4], %r10;
$L__BB0_2:
	bar.sync 	0;
	setp.ge.s32 	%p2, %r3, %r5;
	@%p2 bra 	$L__BB0_4;
	cvta.to.global.u64 	%rd3, %rd1;
	mul.wide.s32 	%rd4, %r3, 4;
	add.s64 	%rd5, %rd3, %rd4;
	ld.global.u32 	%r11, [%rd5];
	shr.s32 	%r12, %r11, %r6;
	shl.b32 	%r13, %r12, 2;
	and.b32  	%r14, %r13, 60;
	add.s32 	%r16, %r9, %r14;
	atom.shared.add.u32 	%r17, [%r16], 1;
$L__BB0_4:
	setp.gt.u32 	%p3, %r2, 15;
	bar.sync 	0;
	@%p3 bra 	$L__BB0_6;
	ld.shared.u32 	%r18, [%r4];
	shl.b32 	%r19, %r1, 4;
	add.s32 	%r20, %r19, %r2;
	cvta.to.global.u64 	%rd6, %rd2;
	mul.wide.u32 	%rd7, %r20, 4;
	add.s64 	%rd8, %rd6, %rd7;
	st.global.u32 	[%rd8], %r18;
$L__BB0_6:
	ret;

}
	// .globl	_Z11scan_kernelPiS_i
.visible .entry _Z11scan_kernelPiS_i(
	.param .u64 .ptr .align 1 _Z11scan_kernelPiS_i_param_0,
	.param .u64 .ptr .align 1 _Z11scan_kernelPiS_i_param_1,
	.param .u32 _Z11scan_kernelPiS_i_param_2
)
{
	.reg .pred 	%p<8>;
	.reg .b32 	%r<25>;
	.reg .b64 	%rd<9>;

	ld.param.u64 	%rd1, [_Z11scan_kernelPiS_i_param_0];
	ld.param.u64 	%rd2, [_Z11scan_kernelPiS_i_param_1];
	ld.param.u32 	%r9, [_Z11scan_kernelPiS_i_param_2];
	mov.u32 	%r1, %tid.x;
	setp.ge.s32 	%p1, %r1, %r9;
	shl.b32 	%r10, %r1, 2;
	mov.u32 	%r11, temp;
	add.s32 	%r2, %r11, %r10;
	@%p1 bra 	$L__BB1_2;
	cvta.to.global.u64 	%rd3, %rd1;
	mul.wide.u32 	%rd4, %r1, 4;
	add.s64 	%rd5, %rd3, %rd4;
	ld.global.u32 	%r12, [%rd5];
	st.shared.u32 	[%r2], %r12;
$L__BB1_2:
	bar.sync 	0;
	setp.lt.s32 	%p2, %r9, 2;
	@%p2 bra 	$L__BB1_9;
	mov.b32 	%r22, 1;
$L__BB1_4:
	setp.lt.u32 	%p3, %r1, %r22;
	mov.b32 	%r23, 0;
	@%p3 bra 	$L__BB1_6;
	sub.s32 	%r15, %r1, %r22;
	shl.b32 	%r16, %r15, 2;
	add.s32 	%r18, %r11, %r16;
	ld.shared.u32 	%r23, [%r18];
$L__BB1_6:
	setp.lt.u32 	%p4, %r1, %r22;
	bar.sync 	0;
	@%p4 bra 	$L__BB1_8;
	ld.shared.u32 	%r19, [%r2];
	add.s32 	%r20, %r19, %r23;
	st.shared.u32 	[%r2], %r20;
$L__BB1_8:
	bar.sync 	0;
	shl.b32 	%r22, %r22, 1;
	setp.lt.s32 	%p5, %r22, %r9;
	@%p5 bra 	$L__BB1_4;
$L__BB1_9:
	setp.ge.s32 	%p6, %r1, %r9;
	@%p6 bra 	$L__BB1_13;
	setp.eq.s32 	%p7, %r1, 0;
	mov.b32 	%r24, 0;
	@%p7 bra 	$L__BB1_12;
	ld.shared.u32 	%r24, [%r2+-4];
$L__BB1_12:
	cvta.to.global.u64 	%rd6, %rd2;
	mul.wide.u32 	%rd7, %r1, 4;
	add.s64 	%rd8, %rd6, %rd7;
	st.global.u32 	[%rd8], %r24;
$L__BB1_13:
	ret;

}
	// .globl	_Z14scatter_kernelPiS_S_ii
.visible .entry _Z14scatter_kernelPiS_S_ii(
	.param .u64 .ptr .align 1 _Z14scatter_kernelPiS_S_ii_param_0,
	.param .u64 .ptr .align 1 _Z14scatter_kernelPiS_S_ii_param_1,
	.param .u64 .ptr .align 1 _Z14scatter_kernelPiS_S_ii_param_2,
	.param .u32 _Z14scatter_kernelPiS_S_ii_param_3,
	.param .u32 _Z14scatter_kernelPiS_S_ii_param_4
)
{
	.reg .pred 	%p<28>;
	.reg .b32 	%r<154>;
	.reg .b64 	%rd<13>;
	// demoted variable
	.shared .align 4 .b8 _ZZ14scatter_kernelPiS_S_iiE13local_offsets[64];
	// demoted variable
	.shared .align 4 .b8 _ZZ14scatter_kernelPiS_S_iiE11shared_data[1024];
	ld.param.u64 	%rd1, [_Z14scatter_kernelPiS_S_ii_param_0];
	ld.param.u64 	%rd2, [_Z14scatter_kernelPiS_S_ii_param_1];
	ld.param.u64 	%rd3, [_Z14scatter_kernelPiS_S_ii_param_2];
	ld.param.u32 	%r32, [_Z14scatter_kernelPiS_S_ii_param_3];
	ld.param.u32 	%r33, [_Z14scatter_kernelPiS_S_ii_param_4];
	mov.u32 	%r34, %ntid.x;
	mov.u32 	%r1, %ctaid.x;
	mov.u32 	%r2, %tid.x;
	mad.lo.s32 	%r3, %r34, %r1, %r2;
	setp.gt.u32 	%p1, %r2, 15;
	@%p1 bra 	$L__BB2_2;
	cvta.to.global.u64 	%rd4, %rd3;
	shl.b32 	%r35, %r1, 4;
	add.s32 	%r36, %r35, %r2;
	mul.wide.u32 	%rd5, %r36, 4;
	add.s64 	%rd6, %rd4, %rd5;
	ld.global.u32 	%r37, [%rd6];
	shl.b32 	%r38, %r2, 2;
	mov.u32 	%r39, _ZZ14scatter_kernelPiS_S_iiE13local_offsets;
	add.s32 	%r40, %r39, %r38;
	st.shared.u32 	[%r40], %r37;
$L__BB2_2:
	setp.ge.s32 	%p2, %r3, %r32;
	mov.b32 	%r140, 0;
	@%p2 bra 	$L__BB2_4;
	cvta.to.global.u64 	%rd7, %rd1;
	mul.wide.s32 	%rd8, %r3, 4;
	add.s64 	%rd9, %rd7, %rd8;
	ld.global.u32 	%r140, [%rd9];
$L__BB2_4:
	setp.ge.s32 	%p3, %r3, %r32;
	shl.b32 	%r42, %r2, 2;
	mov.u32 	%r43, _ZZ14scatter_kernelPiS_S_iiE11shared_data;
	add.s32 	%r44, %r43, %r42;
	st.shared.u32 	[%r44], %r140;
	bar.sync 	0;
	@%p3 bra 	$L__BB2_18;
	shr.s32 	%r46, %r140, %r33;
	and.b32  	%r6, %r46, 15;
	setp.eq.s32 	%p4, %r2, 0;
	mov.b32 	%r153, 0;
	@%p4 bra 	$L__BB2_17;
	and.b32  	%r7, %r2, 7;
	setp.lt.u32 	%p5, %r2, 8;
	mov.b32 	%r148, 0;
	mov.u32 	%r153, %r148;
	@%p5 bra 	$L__BB2_9;
	and.b32  	%r148, %r2, 1016;
	add.s32 	%r141, %r43, 16;
	neg.s32 	%r142, %r148;
	mov.b32 	%r153, 0;
$L__BB2_8:
	.pragma "nounroll";
	ld.shared.u32 	%r52, [%r141+-16];
	shr.s32 	%r53, %r52, %r33;
	and.b32  	%r54, %r53, 15;
	setp.eq.s32 	%p6, %r54, %r6;
	selp.u32 	%r55, 1, 0, %p6;
	add.s32 	%r56, %r153, %r55;
	ld.shared.u32 	%r57, [%r141+-12];
	shr.s32 	%r58, %r57, %r33;
	and.b32  	%r59, %r58, 15;
	setp.eq.s32 	%p7, %r59, %r6;
	selp.u32 	%r60, 1, 0, %p7;
	add.s32 	%r61, %r56, %r60;
	ld.shared.u32 	%r62, [%r141+-8];
	shr.s32 	%r63, %r62, %r33;
	and.b32  	%r64, %r63, 15;
	setp.eq.s32 	%p8, %r64, %r6;
	selp.u32 	%r65, 1, 0, %p8;
	add.s32 	%r66, %r61, %r65;
	ld.shared.u32 	%r67, [%r141+-4];
	shr.s32 	%r68, %r67, %r33;
	and.b32  	%r69, %r68, 15;
	setp.eq.s32 	%p9, %r69, %r6;
	selp.u32 	%r70, 1, 0, %p9;
	add.s32 	%r71, %r66, %r70;
	ld.shared.u32 	%r72, [%r141];
	shr.s32 	%r73, %r72, %r33;
	and.b32  	%r74, %r73, 15;
	setp.eq.s32 	%p10, %r74, %r6;
	selp.u32 	%r75, 1, 0, %p10;
	add.s32 	%r76, %r71, %r75;
	ld.shared.u32 	%r77, [%r141+4];
	shr.s32 	%r78, %r77, %r33;
	and.b32  	%r79, %r78, 15;
	setp.eq.s32 	%p11, %r79, %r6;
	selp.u32 	%r80, 1, 0, %p11;
	add.s32 	%r81, %r76, %r80;
	ld.shared.u32 	%r82, [%r141+8];
	shr.s32 	%r83, %r82, %r33;
	and.b32  	%r84, %r83, 15;
	setp.eq.s32 	%p12, %r84, %r6;
	selp.u32 	%r85, 1, 0, %p12;
	add.s32 	%r86, %r81, %r85;
	ld.shared.u32 	%r87, [%r141+12];
	shr.s32 	%r88, %r87, %r33;
	and.b32  	%r89, %r88, 15;
	setp.eq.s32 	%p13, %r89, %r6;
	selp.u32 	%r90, 1, 0, %p13;
	add.s32 	%r153, %r86, %r90;
	add.s32 	%r142, %r142, 8;
	add.s32 	%r141, %r141, 32;
	setp.ne.s32 	%p14, %r142, 0;
	@%p14 bra 	$L__BB2_8;
$L__BB2_9:
	setp.eq.s32 	%p15, %r7, 0;
	@%p15 bra 	$L__BB2_17;
	and.b32  	%r19, %r2, 3;
	setp.lt.u32 	%p16, %r7, 4;
	@%p16 bra 	$L__BB2_12;
	shl.b32 	%r92, %r148, 2;
	add.s32 	%r94, %r43, %r92;
	ld.shared.u32 	%r95, [%r94];
	shr.s32 	%r96, %r95, %r33;
	and.b32  	%r97, %r96, 15;
	setp.eq.s32 	%p17, %r97, %r6;
	selp.u32 	%r98, 1, 0, %p17;
	add.s32 	%r99, %r153, %r98;
	ld.shared.u32 	%r100, [%r94+4];
	shr.s32 	%r101, %r100, %r33;
	and.b32  	%r102, %r101, 15;
	setp.eq.s32 	%p18, %r102, %r6;
	selp.u32 	%r103, 1, 0, %p18;
	add.s32 	%r104, %r99, %r103;
	ld.shared.u32 	%r105, [%r94+8];
	shr.s32 	%r106, %r105, %r33;
	and.b32  	%r107, %r106, 15;
	setp.eq.s32 	%p19, %r107, %r6;
	selp.u32 	%r108, 1, 0, %p19;
	add.s32 	%r109, %r104, %r108;
	ld.shared.u32 	%r110, [%r94+12];
	shr.s32 	%r111, %r110, %r33;
	and.b32  	%r112, %r111, 15;
	setp.eq.s32 	%p20, %r112, %r6;
	selp.u32 	%r113, 1, 0, %p20;
	add.s32 	%r153, %r109, %r113;
	add.s32 	%r148, %r148, 4;
$L__BB2_12:
	setp.eq.s32 	%p21, %r19, 0;
	@%p21 bra 	$L__BB2_17;
	setp.eq.s32 	%p22, %r19, 1;
	@%p22 bra 	$L__BB2_15;
	shl.b32 	%r115, %r148, 2;
	add.s32 	%r117, %r43, %r115;
	ld.shared.u32 	%r118, [%r117];
	shr.s32 	%r119, %r118, %r33;
	and.b32  	%r120, %r119, 15;
	setp.eq.s32 	%p23, %r120, %r6;
	selp.u32 	%r121, 1, 0, %p23;
	add.s32 	%r122, %r153, %r121;
	ld.shared.u32 	%r123, [%r117+4];
	shr.s32 	%r124, %r123, %r33;
	and.b32  	%r125, %r124, 15;
	setp.eq.s32 	%p24, %r125, %r6;
	selp.u32 	%r126, 1, 0, %p24;
	add.s32 	%r153, %r122, %r126;
	add.s32 	%r148, %r148, 2;
$L__BB2_15:
	and.b32  	%r127, %r2, 1;
	setp.eq.b32 	%p25, %r127, 1;
	not.pred 	%p26, %p25;
	@%p26 bra 	$L__BB2_17;
	shl.b32 	%r128, %r148, 2;
	add.s32 	%r130, %r43, %r128;
	ld.shared.u32 	%r131, [%r130];
	shr.s32 	%r132, %r131, %r33;
	and.b32  	%r133, %r132, 15;
	setp.eq.s32 	%p27, %r133, %r6;
	selp.u32 	%r134, 1, 0, %p27;
	add.s32 	%r153, %r153, %r134;
$L__BB2_17:
	shl.b32 	%r135, %r6, 2;
	mov.u32 	%r136, _ZZ14scatter_kernelPiS_S_iiE13local_offsets;
	add.s32 	%r137, %r136, %r135;
	ld.shared.u32 	%r138, [%r137];
	add.s32 	%r139, %r138, %r153;
	cvta.to.global.u64 	%rd10, %rd2;
	mul.wide.s32 	%rd11, %r139, 4;
	add.s64 	%rd12, %rd10, %rd11;
	st.global.u32 	[%rd12], %r140;
$L__BB2_18:
	ret;

}
	// .globl	_ZN3cub18CUB_300001_SM_10006detail11EmptyKernelIvEEvv
.visible .entry _ZN3cub18CUB_300001_SM_10006detail11EmptyKernelIvEEvv()
{


	ret;

}
	// .globl	_ZN3cub18CUB_300001_SM_10006detail10radix_sort31DeviceRadixSortSingleTileKernelINS1_5radix10policy_hubIiNS0_8NullTypeEyE10Policy1000ELNS0_9SortOrderE0EiS6_yNS1_21identity_decomposer_tEEEvPKT1_PSB_PKT2_PSF_T3_iiT4_
.visible .entry _ZN3cub18CUB_300001_SM_10006detail10radix_sort31DeviceRadixSortSingleTileKernelINS1_5radix10policy_hubIiNS0_8NullTypeEyE10Policy1000ELNS0_9SortOrderE0EiS6_yNS1_21identity_decomposer_tEEEvPKT1_PSB_PKT2_PSF_T3_iiT4_(
	.param .u64 .ptr .align 1 _ZN3cub18CUB_300001_SM_10006detail10radix_sort31DeviceRadixSortSingleTileKernelINS1_5radix10policy_hubIiNS0_8NullTypeEyE10Policy1000ELNS0_9SortOrderE0EiS6_yNS1_21identity_decomposer_tEEEvPKT1_PSB_PKT2_PSF_T3_iiT4__param_0,
	.param .u64 .ptr .align 1 _ZN3cub18CUB_300001_SM_10006detail10radix_sort31DeviceRadixSortSingleTileKernelINS1_5radix10policy_hubIiNS0_8NullTypeEyE10Policy1000ELNS0_9SortOrderE0EiS6_yNS1_21identity_decomposer_tEEEvPKT1_PSB_PKT2_PSF_T3_iiT4__param_1,
	.param .u64 .ptr .align 1 _ZN3cub18CUB_300001_SM_10006detail10radix_sort31DeviceRadixSortSingleTileKernelINS1_5radix10policy_hubIiNS0_8NullTypeEyE10Policy1000ELNS0_9SortOrderE0EiS6_yNS1_21identity_decomposer_tEEEvPKT1_PSB_PKT2_PSF_T3_iiT4__param_2,
	.param .u64 .ptr .align 1 _ZN3cub18CUB_300001_SM_10006detail10radix_sort31DeviceRadixSortSingleTileKernelINS1_5radix10policy_hubIiNS0_8NullTypeEyE10Policy1000ELNS0_9SortOrderE0EiS6_yNS1_21identity_decomposer_tEEEvPKT1_PSB_PKT2_PSF_T3_iiT4__param_3,
	.param .u64 _ZN3cub18CUB_300001_SM_10006detail10radix_sort31DeviceRadixSortSingleTileKernelINS1_5radix10policy_hubIiNS0_8NullTypeEyE10Policy1000ELNS0_9SortOrderE0EiS6_yNS1_21identity_decomposer_tEEEvPKT1_PSB_PKT2_PSF_T3_iiT4__param_4,
	.param .u32 _ZN3cub18CUB_300001_SM_10006detail10radix_sort31DeviceRadixSortSingleTileKernelINS1_5radix10policy_hubIiNS0_8NullTypeEyE10Policy1000ELNS0_9SortOrderE0EiS6_yNS1_21identity_decomposer_tEEEvPKT1_PSB_PKT2_PSF_T3_iiT4__param_5,
	.param .u32 _ZN3cub18CUB_300001_SM_10006detail10radix_sort31DeviceRadixSortSingleTileKernelINS1_5radix10policy_hubIiNS0_8NullTypeEyE10Policy1000ELNS0_9SortOrderE0EiS6_yNS1_21identity_decomposer_tEEEvPKT1_PSB_PKT2_PSF_T3_iiT4__param_6,
	.param .align 1 .b8 _ZN3cub18CUB_300001_SM_10006detail10radix_sort31DeviceRadixSortSingleTileKernelINS1_5radix10policy_hubIiNS0_8NullTypeEyE10Policy1000ELNS0_9SortOrderE0EiS6_yNS1_21identity_decomposer_tEEEvPKT1_PSB_PKT2_PSF_T3_iiT4__param_7[1]
)
.maxntid 256
.minnctapersm 1
{
	.reg .pred 	%p<52>;
	.reg .b16 	%rs<39>;
	.reg .b32 	%r<744>;
	.reg .b64 	%rd<29>;
	// demoted variable
	.shared .align 16 .b8 _ZZN3cub18CUB_300001_SM_10006detail10radix_sort31DeviceRadixSortSingleTileKernelINS1_5radix10policy_hubIiNS0_8NullTypeEyE10Policy1000ELNS0_9SortOrderE0EiS6_yNS1_21identity_decomposer_tEEEvPKT1_PSB_PKT2_PSF_T3_iiT4_E12temp_storage[33856];
	ld.param.u64 	%rd5, [_ZN3cub18CUB_300001_SM_10006detail10radix_sort31DeviceRadixSortSingleTileKernelINS1_5radix10policy_hubIiNS0_8NullTypeEyE10Policy1000ELNS0_9SortOrderE0EiS6_yNS1_21identity_decomposer_tEEEvPKT1_PSB_PKT2_PSF_T3_iiT4__param_0];
	ld.param.u64 	%rd3, [_ZN3cub18CUB_300001_SM_10006detail10radix_sort31DeviceRadixSortSingleTileKernelINS1_5radix10policy_hubIiNS0_8NullTypeEyE10Policy1000ELNS0_9SortOrderE0EiS6_yNS1_21identity_decomposer_tEEEvPKT1_PSB_PKT2_PSF_T3_iiT4__param_1];
	ld.param.u64 	%rd4, [_ZN3cub18CUB_300001_SM_10006detail10radix_sort31DeviceRadixSortSingleTileKernelINS1_5radix10policy_hubIiNS0_8NullTypeEyE10Policy1000ELNS0_9SortOrderE0EiS6_yNS1_21identity_decomposer_tEEEvPKT1_PSB_PKT2_PSF_T3_iiT4__param_4];
	ld.param.u32 	%r189, [_ZN3cub18CUB_300001_SM_10006detail10radix_sort31DeviceRadixSortSingleTileKernelINS1_5radix10policy_hubIiNS0_8NullTypeEyE10Policy1000ELNS0_9SortOrderE0EiS6_yNS1_21identity_decomposer_tEEEvPKT1_PSB_PKT2_PSF_T3_iiT4__param_5];
	ld.param.u32 	%r190, [_ZN3cub18CUB_300001_SM_10006detail10radix_sort31DeviceRadixSortSingleTileKernelINS1_5radix10policy_hubIiNS0_8NullTypeEyE10Policy1000ELNS0_9SortOrderE0EiS6_yNS1_21identity_decomposer_tEEEvPKT1_PSB_PKT2_PSF_T3_iiT4__param_6];
	cvta.to.global.u64 	%rd6, %rd5;
	cvt.u32.u64 	%r1, %rd4;
	mov.u32 	%r2, %tid.x;
	mul.lo.s32 	%r3, %r2, 19;
	setp.ge.s32 	%p1, %r3, %r1;
	mul.wide.u32 	%rd7, %r3, 4;
	add.s64 	%rd1, %rd6, %rd7;
	mov.b32 	%r741, -1;
	@%p1 bra 	$L__BB4_2;
	ld.global.u32 	%r192, [%rd1];
	xor.b32  	%r741, %r192, -2147483648;
$L__BB4_2:
	add.s32 	%r194, %r3, 1;
	setp.ge.s32 	%p2, %r194, %r1;
	mov.b32 	%r740, -1;
	@%p2 bra 	$L__BB4_4;
	ld.global.u32 	%r195, [%rd1+4];
	xor.b32  	%r740, %r195, -2147483648;
$L__BB4_4:
	add.s32 	%r197, %r3, 2;
	setp.ge.s32 	%p3, %r197, %r1;
	mov.b32 	%r739, -1;
	@%p3 bra 	$L__BB4_6;
	ld.global.u32 	%r198, [%rd1+8];
	xor.b32  	%r739, %r198, -2147483648;
$L__BB4_6:
	add.s32 	%r200, %r3, 3;
	setp.ge.s32 	%p4, %r200, %r1;
	mov.b32 	%r738, -1;
	@%p4 bra 	$L__BB4_8;
	ld.global.u32 	%r201, [%rd1+12];
	xor.b32  	%r738, %r201, -2147483648;
$L__BB4_8:
	add.s32 	%r203, %r3, 4;
	setp.ge.s32 	%p5, %r203, %r1;
	mov.b32 	%r737, -1;
	@%p5 bra 	$L__BB4_10;
	ld.global.u32 	%r204, [%rd1+16];
	xor.b32  	%r737, %r204, -2147483648;
$L__BB4_10:
	add.s32 	%r206, %r3, 5;
	setp.ge.s32 	%p6, %r206, %r1;
	mov.b32 	%r736, -1;
	@%p6 bra 	$L__BB4_12;
	ld.global.u32 	%r207, [%rd1+20];
	xor.b32  	%r736, %r207, -2147483648;
$L__BB4_12:
	add.s32 	%r209, %r3, 6;
	setp.ge.s32 	%p7, %r209, %r1;
	mov.b32 	%r735, -1;
	@%p7 bra 	$L__BB4_14;
	ld.global.u32 	%r210, [%rd1+24];
	xor.b32  	%r735, %r210, -2147483648;
$L__BB4_14:
	add.s32 	%r212, %r3, 7;
	setp.ge.s32 	%p8, %r212, %r1;
	mov.b32 	%r734, -1;
	@%p8 bra 	$L__BB4_16;
	ld.global.u32 	%r213, [%rd1+28];
	xor.b32  	%r734, %r213, -2147483648;
$L__BB4_16:
	add.s32 	%r215, %r3, 8;
	setp.ge.s32 	%p9, %r215, %r1;
	mov.b32 	%r733, -1;
	@%p9 bra 	$L__BB4_18;
	ld.global.u32 	%r216, [%rd1+32];
	xor.b32  	%r733, %r216, -2147483648;
$L__BB4_18:
	add.s32 	%r218, %r3, 9;
	setp.ge.s32 	%p10, %r218, %r1;
	mov.b32 	%r732, -1;
	@%p10 bra 	$L__BB4_20;
	ld.global.u32 	%r219, [%rd1+36];
	xor.b32  	%r732, %r219, -2147483648;
$L__BB4_20:
	add.s32 	%r221, %r3, 10;
	setp.ge.s32 	%p11, %r221, %r1;
	mov.b32 	%r731, -1;
	@%p11 bra 	$L__BB4_22;
	ld.global.u32 	%r222, [%rd1+40];
	xor.b32  	%r731, %r222, -2147483648;
$L__BB4_22:
	add.s32 	%r224, %r3, 11;
	setp.ge.s32 	%p12, %r224, %r1;
	mov.b32 	%r730, -1;
	@%p12 bra 	$L__BB4_24;
	ld.global.u32 	%r225, [%rd1+44];
	xor.b32  	%r730, %r225, -2147483648;
$L__BB4_24:
	add.s32 	%r227, %r3, 12;
	setp.ge.s32 	%p13, %r227, %r1;
	mov.b32 	%r729, -1;
	@%p13 bra 	$L__BB4_26;
	ld.global.u32 	%r228, [%rd1+48];
	xor.b32  	%r729, %r228, -2147483648;
$L__BB4_26:
	add.s32 	%r230, %r3, 13;
	setp.ge.s32 	%p14, %r230, %r1;
	mov.b32 	%r728, -1;
	@%p14 bra 	$L__BB4_28;
	ld.global.u32 	%r231, [%rd1+52];
	xor.b32  	%r728, %r231, -2147483648;
$L__BB4_28:
	add.s32 	%r233, %r3, 14;
	setp.ge.s32 	%p15, %r233, %r1;
	mov.b32 	%r727, -1;
	@%p15 bra 	$L__BB4_30;
	ld.global.u32 	%r234, [%rd1+56];
	xor.b32  	%r727, %r234, -2147483648;
$L__BB4_30:
	add.s32 	%r236, %r3, 15;
	setp.ge.s32 	%p16, %r236, %r1;
	mov.b32 	%r726, -1;
	@%p16 bra 	$L__BB4_32;
	ld.global.u32 	%r237, [%rd1+60];
	xor.b32  	%r726, %r237, -2147483648;
$L__BB4_32:
	add.s32 	%r239, %r3, 16;
	setp.ge.s32 	%p17, %r239, %r1;
	mov.b32 	%r725, -1;
	@%p17 bra 	$L__BB4_34;
	ld.global.u32 	%r240, [%rd1+64];
	xor.b32  	%r725, %r240, -2147483648;
$L__BB4_34:
	add.s32 	%r242, %r3, 17;
	setp.ge.s32 	%p18, %r242, %r1;
	mov.b32 	%r724, -1;
	@%p18 bra 	$L__BB4_36;
	ld.global.u32 	%r243, [%rd1+68];
	xor.b32  	%r724, %r243, -2147483648;
$L__BB4_36:
	add.s32 	%r245, %r3, 18;
	setp.ge.s32 	%p19, %r245, %r1;
	mov.b32 	%r723, -1;
	@%p19 bra 	$L__BB4_38;
	ld.global.u32 	%r246, [%rd1+72];
	xor.b32  	%r723, %r246, -2147483648;
$L__BB4_38:
	bar.sync 	0;
	shr.u32 	%r42, %r2, 5;
	shl.b32 	%r248, %r2, 2;
	mov.u32 	%r249, _ZZN3cub18CUB_300001_SM_10006detail10radix_sort31DeviceRadixSortSingleTileKernelINS1_5radix10policy_hubIiNS0_8NullTypeEyE10Policy1000ELNS0_9SortOrderE0EiS6_yNS1_21identity_decomposer_tEEEvPKT1_PSB_PKT2_PSF_T3_iiT4_E12temp_storage;
	add.s32 	%r43, %r249, %r248;
	shl.b32 	%r250, %r2, 7;
	add.s32 	%r44, %r43, %r250;
	shl.b32 	%r251, %r42, 2;
	add.s32 	%r252, %r249, %r251;
	add.s32 	%r45, %r252, 33792;
	mad.lo.s32 	%r46, %r2, -56, %r44;
	add.s32 	%r722, %r189, 6;
	sub.s32 	%r721, %r190, %r189;
$L__BB4_39:
	add.s32 	%r312, %r722, -6;
	min.s32 	%r255, %r721, 6;
	mov.b32 	%r341, 0;
	st.shared.u32 	[%r43], %r341;
	st.shared.u32 	[%r43+1024], %r341;
	st.shared.u32 	[%r43+2048], %r341;
	st.shared.u32 	[%r43+3072], %r341;
	st.shared.u32 	[%r43+4096], %r341;
	st.shared.u32 	[%r43+5120], %r341;
	st.shared.u32 	[%r43+6144], %r341;
	st.shared.u32 	[%r43+7168], %r341;
	st.shared.u32 	[%r43+8192], %r341;
	st.shared.u32 	[%r43+9216], %r341;
	st.shared.u32 	[%r43+10240], %r341;
	st.shared.u32 	[%r43+11264], %r341;
	st.shared.u32 	[%r43+12288], %r341;
	st.shared.u32 	[%r43+13312], %r341;
	st.shared.u32 	[%r43+14336], %r341;
	st.shared.u32 	[%r43+15360], %r341;
	st.shared.u32 	[%r43+16384], %r341;
	st.shared.u32 	[%r43+17408], %r341;
	st.shared.u32 	[%r43+18432], %r341;
	st.shared.u32 	[%r43+19456], %r341;
	st.shared.u32 	[%r43+20480], %r341;
	st.shared.u32 	[%r43+21504], %r341;
	st.shared.u32 	[%r43+22528], %r341;
	st.shared.u32 	[%r43+23552], %r341;
	st.shared.u32 	[%r43+24576], %r341;
	st.shared.u32 	[%r43+25600], %r341;
	st.shared.u32 	[%r43+26624], %r341;
	st.shared.u32 	[%r43+27648], %r341;
	st.shared.u32 	[%r43+28672], %r341;
	st.shared.u32 	[%r43+29696], %r341;
	st.shared.u32 	[%r43+30720], %r341;
	st.shared.u32 	[%r43+31744], %r341;
	st.shared.u32 	[%r43+32768], %r341;
	// begin inline asm
	bmsk.clamp.b32 %r253, %r341, %r255;
	// end inline asm
	// begin inline asm
	shr.b32 %r256, %r741, %r312;
	// end inline asm
	and.b32  	%r344, %r253, %r256;
	shl.b32 	%r345, %r344, 10;
	and.b32  	%r346, %r345, 31744;
	add.s32 	%r347, %r43, %r346;
	shr.u32 	%r348, %r344, 4;
	and.b32  	%r349, %r348, 268435454;
	add.s32 	%r71, %r347, %r349;
	ld.shared.u16 	%rs1, [%r71];
	add.s16 	%rs20, %rs1, 1;
	st.shared.u16 	[%r71], %rs20;
	// begin inline asm
	shr.b32 %r259, %r740, %r312;
	// end inline asm
	and.b32  	%r350, %r253, %r259;
	shl.b32 	%r351, %r350, 10;
	and.b32  	%r352, %r351, 31744;
	add.s32 	%r353, %r43, %r352;
	shr.u32 	%r354, %r350, 4;
	and.b32  	%r355, %r354, 268435454;
	add.s32 	%r72, %r353, %r355;
	ld.shared.u16 	%rs2, [%r72];
	add.s16 	%rs21, %rs2, 1;
	st.shared.u16 	[%r72], %rs21;
	// begin inline asm
	shr.b32 %r262, %r739, %r312;
	// end inline asm
	and.b32  	%r356, %r253, %r262;
	shl.b32 	%r357, %r356, 10;
	and.b32  	%r358, %r357, 31744;
	add.s32 	%r359, %r43, %r358;
	shr.u32 	%r360, %r356, 4;
	and.b32  	%r361, %r360, 268435454;
	add.s32 	%r73, %r359, %r361;
	ld.shared.u16 	%rs3, [%r73];
	add.s16 	%rs22, %rs3, 1;
	st.shared.u16 	[%r73], %rs22;
	// begin inline asm
	shr.b32 %r265, %r738, %r312;
	// end inline asm
	and.b32  	%r362, %r253, %r265;
	shl.b32 	%r363, %r362, 10;
	and.b32  	%r364, %r363, 31744;
	add.s32 	%r365, %r43, %r364;
	shr.u32 	%r366, %r362, 4;
	and.b32  	%r367, %r366, 268435454;
	add.s32 	%r74, %r365, %r367;
	ld.shared.u16 	%rs4, [%r74];
	add.s16 	%rs23, %rs4, 1;
	st.shared.u16 	[%r74], %rs23;
	// begin inline asm
	shr.b32 %r268, %r737, %r312;
	// end inline asm
	and.b32  	%r368, %r253, %r268;
	shl.b32 	%r369, %r368, 10;
	and.b32  	%r370, %r369, 31744;
	add.s32 	%r371, %r43, %r370;
	shr.u32 	%r372, %r368, 4;
	and.b32  	%r373, %r372, 268435454;
	add.s32 	%r75, %r371, %r373;
	ld.shared.u16 	%rs5, [%r75];
	add.s16 	%rs24, %rs5, 1;
	st.shared.u16 	[%r75], %rs24;
	// begin inline asm
	shr.b32 %r271, %r736, %r312;
	// end inline asm
	and.b32  	%r374, %r253, %r271;
	shl.b32 	%r375, %r374, 10;
	and.b32  	%r376, %r375, 31744;
	add.s32 	%r377, %r43, %r376;
	shr.u32 	%r378, %r374, 4;
	and.b32  	%r379, %r378, 268435454;
	add.s32 	%r76, %r377, %r379;
	ld.shared.u16 	%rs6, [%r76];
	add.s16 	%rs25, %rs6, 1;
	st.shared.u16 	[%r76], %rs25;
	// begin inline asm
	shr.b32 %r274, %r735, %r312;
	// end inline asm
	and.b32  	%r380, %r253, %r274;
	shl.b32 	%r381, %r380, 10;
	and.b32  	%r382, %r381, 31744;
	add.s32 	%r383, %r43, %r382;
	shr.u32 	%r384, %r380, 4;
	and.b32  	%r385, %r384, 268435454;
	add.s32 	%r77, %r383, %r385;
	ld.shared.u16 	%rs7, [%r77];
	add.s16 	%rs26, %rs7, 1;
	st.shared.u16 	[%r77], %rs26;
	// begin inline asm
	shr.b32 %r277, %r734, %r312;
	// end inline asm
	and.b32  	%r386, %r253, %r277;
	shl.b32 	%r387, %r386, 10;
	and.b32  	%r388, %r387, 31744;
	add.s32 	%r389, %r43, %r388;
	shr.u32 	%r390, %r386, 4;
	and.b32  	%r391, %r390, 268435454;
	add.s32 	%r78, %r389, %r391;
	ld.shared.u16 	%rs8, [%r78];
	add.s16 	%rs27, %rs8, 1;
	st.shared.u16 	[%r78], %rs27;
	// begin inline asm
	shr.b32 %r280, %r733, %r312;
	// end inline asm
	and.b32  	%r392, %r253, %r280;
	shl.b32 	%r393, %r392, 10;
	and.b32  	%r394, %r393, 31744;
	add.s32 	%r395, %r43, %r394;
	shr.u32 	%r396, %r392, 4;
	and.b32  	%r397, %r396, 268435454;
	add.s32 	%r79, %r395, %r397;
	ld.shared.u16 	%rs9, [%r79];
	add.s16 	%rs28, %rs9, 1;
	st.shared.u16 	[%r79], %rs28;
	// begin inline asm
	shr.b32 %r283, %r732, %r312;
	// end inline asm
	and.b32  	%r398, %r253, %r283;
	shl.b32 	%r399, %r398, 10;
	and.b32  	%r400, %r399, 31744;
	add.s32 	%r401, %r43, %r400;
	shr.u32 	%r402, %r398, 4;
	and.b32  	%r403, %r402, 268435454;
	add.s32 	%r80, %r401, %r403;
	ld.shared.u16 	%rs10, [%r80];
	add.s16 	%rs29, %rs10, 1;
	st.shared.u16 	[%r80], %rs29;
	// begin inline asm
	shr.b32 %r286, %r731, %r312;
	// end inline asm
	and.b32  	%r404, %r253, %r286;
	shl.b32 	%r405, %r404, 10;
	and.b32  	%r406, %r405, 31744;
	add.s32 	%r407, %r43, %r406;
	shr.u32 	%r408, %r404, 4;
	and.b32  	%r409, %r408, 268435454;
	add.s32 	%r81, %r407, %r409;
	ld.shared.u16 	%rs11, [%r81];
	add.s16 	%rs30, %rs11, 1;
	st.shared.u16 	[%r81], %rs30;
	// begin inline asm
	shr.b32 %r289, %r730, %r312;
	// end inline asm
	and.b32  	%r410, %r253, %r289;
	shl.b32 	%r411, %r410, 10;
	and.b32  	%r412, %r411, 31744;
	add.s32 	%r413, %r43, %r412;
	shr.u32 	%r414, %r410, 4;
	and.b32  	%r415, %r414, 268435454;
	add.s32 	%r82, %r413, %r415;
	ld.shared.u16 	%rs12, [%r82];
	add.s16 	%rs31, %rs12, 1;
	st.shared.u16 	[%r82], %rs31;
	// begin inline asm
	shr.b32 %r292, %r729, %r312;
	// end inline asm
	and.b32  	%r416, %r253, %r292;
	shl.b32 	%r417, %r416, 10;
	and.b32  	%r418, %r417, 31744;
	add.s32 	%r419, %r43, %r418;
	shr.u32 	%r420, %r416, 4;
	and.b32  	%r421, %r420, 268435454;
	add.s32 	%r83, %r419, %r421;
	ld.shared.u16 	%rs13, [%r83];
	add.s16 	%rs32, %rs13, 1;
	st.shared.u16 	[%r83], %rs32;
	// begin inline asm
	shr.b32 %r295, %r728, %r312;
	// end inline asm
	and.b32  	%r422, %r253, %r295;
	shl.b32 	%r423, %r422, 10;
	and.b32  	%r424, %r423, 31744;
	add.s32 	%r425, %r43, %r424;
	shr.u32 	%r426, %r422, 4;
	and.b32  	%r427, %r426, 268435454;
	add.s32 	%r84, %r425, %r427;
	ld.shared.u16 	%rs14, [%r84];
	add.s16 	%rs33, %rs14, 1;
	st.shared.u16 	[%r84], %rs33;
	// begin inline asm
	shr.b32 %r298, %r727, %r312;
	// end inline asm
	and.b32  	%r428, %r253, %r298;
	shl.b32 	%r429, %r428, 10;
	and.b32  	%r430, %r429, 31744;
	add.s32 	%r431, %r43, %r430;
	shr.u32 	%r432, %r428, 4;
	and.b32  	%r433, %r432, 268435454;
	add.s32 	%r85, %r431, %r433;
	ld.shared.u16 	%rs15, [%r85];
	add.s16 	%rs34, %rs15, 1;
	st.shared.u16 	[%r85], %rs34;
	// begin inline asm
	shr.b32 %r301, %r726, %r312;
	// end inline asm
	and.b32  	%r434, %r253, %r301;
	shl.b32 	%r435, %r434, 10;
	and.b32  	%r436, %r435, 31744;
	add.s32 	%r437, %r43, %r436;
	shr.u32 	%r438, %r434, 4;
	and.b32  	%r439, %r438, 268435454;
	add.s32 	%r86, %r437, %r439;
	ld.shared.u16 	%rs16, [%r86];
	add.s16 	%rs35, %rs16, 1;
	st.shared.u16 	[%r86], %rs35;
	// begin inline asm
	shr.b32 %r304, %r725, %r312;
	// end inline asm
	and.b32  	%r440, %r253, %r304;
	shl.b32 	%r441, %r440, 10;
	and.b32  	%r442, %r441, 31744;
	add.s32 	%r443, %r43, %r442;
	shr.u32 	%r444, %r440, 4;
	and.b32  	%r445, %r444, 268435454;
	add.s32 	%r87, %r443, %r445;
	ld.shared.u16 	%rs17, [%r87];
	add.s16 	%rs36, %rs17, 1;
	st.shared.u16 	[%r87], %rs36;
	// begin inline asm
	shr.b32 %r307, %r724, %r312;
	// end inline asm
	and.b32  	%r446, %r253, %r307;
	shl.b32 	%r447, %r446, 10;
	and.b32  	%r448, %r447, 31744;
	add.s32 	%r449, %r43, %r448;
	shr.u32 	%r450, %r446, 4;
	and.b32  	%r451, %r450, 268435454;
	add.s32 	%r88, %r449, %r451;
	ld.shared.u16 	%rs18, [%r88];
	add.s16 	%rs37, %rs18, 1;
	st.shared.u16 	[%r88], %rs37;
	// begin inline asm
	shr.b32 %r310, %r723, %r312;
	// end inline asm
	and.b32  	%r452, %r253, %r310;
	shl.b32 	%r453, %r452, 10;
	and.b32  	%r454, %r453, 31744;
	add.s32 	%r455, %r43, %r454;
	shr.u32 	%r456, %r452, 4;
	and.b32  	%r457, %r456, 268435454;
	add.s32 	%r89, %r455, %r457;
	ld.shared.u16 	%rs19, [%r89];
	add.s16 	%rs38, %rs19, 1;
	st.shared.u16 	[%r89], %rs38;
	bar.sync 	0;
	ld.shared.u32 	%r90, [%r44];
	ld.shared.u32 	%r458, [%r44+4];
	ld.shared.u32 	%r459, [%r44+8];
	ld.shared.u32 	%r460, [%r44+12];
	ld.shared.u32 	%r461, [%r44+16];
	ld.shared.u32 	%r462, [%r44+20];
	ld.shared.u32 	%r463, [%r44+24];
	ld.shared.u32 	%r464, [%r44+28];
	ld.shared.u32 	%r465, [%r44+32];
	ld.shared.u32 	%r466, [%r44+36];
	ld.shared.u32 	%r467, [%r44+40];
	ld.shared.u32 	%r468, [%r44+44];
	ld.shared.u32 	%r469, [%r44+48];
	ld.shared.u32 	%r470, [%r44+52];
	ld.shared.u32 	%r471, [%r44+56];
	ld.shared.u32 	%r472, [%r44+60];
	ld.shared.u32 	%r473, [%r44+64];
	ld.shared.u32 	%r474, [%r44+68];
	ld.shared.u32 	%r475, [%r44+72];
	ld.shared.u32 	%r476, [%r44+76];
	ld.shared.u32 	%r477, [%r44+80];
	ld.shared.u32 	%r478, [%r44+84];
	ld.shared.u32 	%r479, [%r44+88];
	ld.shared.u32 	%r480, [%r44+92];
	ld.shared.u32 	%r481, [%r44+96];
	ld.shared.u32 	%r482, [%r44+100];
	ld.shared.u32 	%r483, [%r44+104];
	ld.shared.u32 	%r484, [%r44+108];
	ld.shared.u32 	%r485, [%r44+112];
	ld.shared.u32 	%r486, [%r44+116];
	ld.shared.u32 	%r487, [%r44+120];
	ld.shared.u32 	%r488, [%r44+124];
	ld.shared.u32 	%r489, [%r44+128];
	add.s32 	%r91, %r458, %r90;
	add.s32 	%r92, %r459, %r91;
	add.s32 	%r93, %r460, %r92;
	add.s32 	%r94, %r461, %r93;
	add.s32 	%r95, %r462, %r94;
	add.s32 	%r96, %r463, %r95;
	add.s32 	%r97, %r464, %r96;
	add.s32 	%r98, %r465, %r97;
	add.s32 	%r99, %r466, %r98;
	add.s32 	%r100, %r467, %r99;
	add.s32 	%r101, %r468, %r100;
	add.s32 	%r102, %r469, %r101;
	add.s32 	%r103, %r470, %r102;
	add.s32 	%r104, %r471, %r103;
	add.s32 	%r105, %r472, %r104;
	add.s32 	%r106, %r473, %r105;
	add.s32 	%r107, %r474, %r106;
	add.s32 	%r108, %r475, %r107;
	add.s32 	%r109, %r476, %r108;
	add.s32 	%r110, %r477, %r109;
	add.s32 	%r111, %r478, %r110;
	add.s32 	%r112, %r479, %r111;
	add.s32 	%r113, %r480, %r112;
	add.s32 	%r114, %r481, %r113;
	add.s32 	%r115, %r482, %r114;
	add.s32 	%r116, %r483, %r115;
	add.s32 	%r117, %r484, %r116;
	add.s32 	%r118, %r485, %r117;
	add.s32 	%r119, %r486, %r118;
	add.s32 	%r120, %r487, %r119;
	add.s32 	%r121, %r488, %r120;
	add.s32 	%r318, %r489, %r121;
	// begin inline asm
	mov.u32 %r313, %laneid;
	// end inline asm
	mov.b32 	%r316, 1;
	mov.b32 	%r343, -1;
	// begin inline asm
	{  .reg .u32 r0;  .reg .pred p;  shfl.sync.up.b32 r0|p, %r318, %r316, %r341, %r343;  @p add.u32 r0, r0, %r318;  mov.u32 %r314, r0;}
	// end inline asm
	mov.b32 	%r322, 2;
	// begin inline asm
	{  .reg .u32 r0;  .reg .pred p;  shfl.sync.up.b32 r0|p, %r314, %r322, %r341, %r343;  @p add.u32 r0, r0, %r314;  mov.u32 %r320, r0;}
	// end inline asm
	mov.b32 	%r328, 4;
	// begin inline asm
	{  .reg .u32 r0;  .reg .pred p;  shfl.sync.up.b32 r0|p, %r320, %r328, %r341, %r343;  @p add.u32 r0, r0, %r320;  mov.u32 %r326, r0;}
	// end inline asm
	mov.b32 	%r334, 8;
	// begin inline asm
	{  .reg .u32 r0;  .reg .pred p;  shfl.sync.up.b32 r0|p, %r326, %r334, %r341, %r343;  @p add.u32 r0, r0, %r326;  mov.u32 %r332, r0;}
	// end inline asm
	mov.b32 	%r340, 16;
	// begin inline asm
	{  .reg .u32 r0;  .reg .pred p;  shfl.sync.up.b32 r0|p, %r332, %r340, %r341, %r343;  @p add.u32 r0, r0, %r332;  mov.u32 %r338, r0;}
	// end inline asm
	setp.ne.s32 	%p20, %r313, 31;
	@%p20 bra 	$L__BB4_41;
	st.shared.u32 	[%r45], %r338;
$L__BB4_41:
	sub.s32 	%r490, %r338, %r318;
	setp.gt.u32 	%p21, %r2, 31;
	setp.eq.s32 	%p22, %r42, 7;
	setp.eq.s32 	%p23, %r42, 6;
	setp.eq.s32 	%p24, %r42, 5;
	setp.eq.s32 	%p25, %r42, 4;
	setp.eq.s32 	%p26, %r42, 3;
	setp.eq.s32 	%p27, %r42, 2;
	setp.eq.s32 	%p28, %r42, 1;
	bar.sync 	0;
	ld.shared.v4.u32 	{%r491, %r492, %r493, %r494}, [_ZZN3cub18CUB_300001_SM_10006detail10radix_sort31DeviceRadixSortSingleTileKernelINS1_5radix10policy_hubIiNS0_8NullTypeEyE10Policy1000ELNS0_9SortOrderE0EiS6_yNS1_21identity_decomposer_tEEEvPKT1_PSB_PKT2_PSF_T3_iiT4_E12temp_storage+33792];
	selp.b32 	%r495, %r491, %r742, %p28;
	add.s32 	%r496, %r492, %r491;
	selp.b32 	%r497, %r496, %r495, %p27;
	add.s32 	%r498, %r496, %r493;
	selp.b32 	%r499, %r498, %r497, %p26;
	add.s32 	%r500, %r498, %r494;
	selp.b32 	%r501, %r500, %r499, %p25;
	ld.shared.v4.u32 	{%r502, %r503, %r504, %r505}, [_ZZN3cub18CUB_300001_SM_10006detail10radix_sort31DeviceRadixSortSingleTileKernelINS1_5radix10policy_hubIiNS0_8NullTypeEyE10Policy1000ELNS0_9SortOrderE0EiS6_yNS1_21identity_decomposer_tEEEvPKT1_PSB_PKT2_PSF_T3_iiT4_E12temp_storage+33808];
	add.s32 	%r506, %r500, %r502;
	selp.b32 	%r507, %r506, %r501, %p24;
	add.s32 	%r508, %r506, %r503;
	selp.b32 	%r509, %r508, %r507, %p23;
	add.s32 	%r510, %r508, %r504;
	selp.b32 	%r742, %r510, %r509, %p22;
	add.s32 	%r126, %r510, %r505;
	setp.ne.s32 	%p29, %r313, 0;
	selp.b32 	%r511, %r490, 0, %p29;
	add.s32 	%r512, %r742, %r511;
	or.pred  	%p30, %p21, %p29;
	selp.b32 	%r743, %r512, %r490, %p21;
	@%p30 bra 	$L__BB4_43;
	shl.b32 	%r743, %r126, 16;
	st.shared.u32 	[_ZZN3cub18CUB_300001_SM_10006detail10radix_sort31DeviceRadixSortSingleTileKernelINS1_5radix10policy_hubIiNS0_8NullTypeEyE10Policy1000ELNS0_9SortOrderE0EiS6_yNS1_21identity_decomposer_tEEEvPKT1_PSB_PKT2_PSF_T3_iiT4_E12temp_storage+33832], %r743;
$L__BB4_43:
	setp.eq.s32 	%p31, %r2, 0;
	bar.sync 	0;
	ld.shared.u32 	%r513, [_ZZN3cub18CUB_300001_SM_10006detail10radix_sort31DeviceRadixSortSingleTileKernelINS1_5radix10policy_hubIiNS0_8NullTypeEyE10Policy1000ELNS0_9SortOrderE0EiS6_yNS1_21identity_decomposer_tEEEvPKT1_PSB_PKT2_PSF_T3_iiT4_E12temp_storage+33832];
	selp.b32 	%r514, 0, %r513, %p31;
	add.s32 	%r515, %r743, %r514;
	add.s32 	%r516, %r90, %r515;
	add.s32 	%r517, %r91, %r515;
	add.s32 	%r518, %r92, %r515;
	add.s32 	%r519, %r93, %r515;
	add.s32 	%r520, %r94, %r515;
	add.s32 	%r521, %r95, %r515;
	add.s32 	%r522, %r96, %r515;
	add.s32 	%r523, %r97, %r515;
	add.s32 	%r524, %r98, %r515;
	add.s32 	%r525, %r99, %r515;
	add.s32 	%r526, %r100, %r515;
	add.s32 	%r527, %r101, %r515;
	add.s32 	%r528, %r102, %r515;
	add.s32 	%r529, %r103, %r515;
	add.s32 	%r530, %r104, %r515;
	add.s32 	%r531, %r105, %r515;
	add.s32 	%r532, %r106, %r515;
	add.s32 	%r533, %r107, %r515;
	add.s32 	%r534, %r108, %r515;
	add.s32 	%r535, %r109, %r515;
	add.s32 	%r536, %r110, %r515;
	add.s32 	%r537, %r111, %r515;
	add.s32 	%r538, %r112, %r515;
	add.s32 	%r539, %r113, %r515;
	add.s32 	%r540, %r114, %r515;
	add.s32 	%r541, %r115, %r515;
	add.s32 	%r542, %r116, %r515;
	add.s32 	%r543, %r117, %r515;
	add.s32 	%r544, %r118, %r515;
	add.s32 	%r545, %r119, %r515;
	add.s32 	%r546, %r120, %r515;
	add.s32 	%r547, %r121, %r515;
	st.shared.u32 	[%r44], %r515;
	st.shared.u32 	[%r44+4], %r516;
	st.shared.u32 	[%r44+8], %r517;
	st.shared.u32 	[%r44+12], %r518;
	st.shared.u32 	[%r44+16], %r519;
	st.shared.u32 	[%r44+20], %r520;
	st.shared.u32 	[%r44+24], %r521;
	st.shared.u32 	[%r44+28], %r522;
	st.shared.u32 	[%r44+32], %r523;
	st.shared.u32 	[%r44+36], %r524;
	st.shared.u32 	[%r44+40], %r525;
	st.shared.u32 	[%r44+44], %r526;
	st.shared.u32 	[%r44+48], %r527;
	st.shared.u32 	[%r44+52], %r528;
	st.shared.u32 	[%r44+56], %r529;
	st.shared.u32 	[%r44+60], %r530;
	st.shared.u32 	[%r44+64], %r531;
	st.shared.u32 	[%r44+68], %r532;
	st.shared.u32 	[%r44+72], %r533;
	st.shared.u32 	[%r44+76], %r534;
	st.shared.u32 	[%r44+80], %r535;
	st.shared.u32 	[%r44+84], %r536;
	st.shared.u32 	[%r44+88], %r537;
	st.shared.u32 	[%r44+92], %r538;
	st.shared.u32 	[%r44+96], %r539;
	st.shared.u32 	[%r44+100], %r540;
	st.shared.u32 	[%r44+104], %r541;
	st.shared.u32 	[%r44+108], %r542;
	st.shared.u32 	[%r44+112], %r543;
	st.shared.u32 	[%r44+116], %r544;
	st.shared.u32 	[%r44+120], %r545;
	st.shared.u32 	[%r44+124], %r546;
	st.shared.u32 	[%r44+128], %r547;
	bar.sync 	0;
	cvt.u32.u16 	%r548, %rs1;
	ld.shared.u16 	%r549, [%r71];
	add.s32 	%r130, %r549, %r548;
	cvt.u32.u16 	%r550, %rs2;
	ld.shared.u16 	%r551, [%r72];
	add.s32 	%r131, %r551, %r550;
	cvt.u32.u16 	%r552, %rs3;
	ld.shared.u16 	%r553, [%r73];
	add.s32 	%r132, %r553, %r552;
	cvt.u32.u16 	%r554, %rs4;
	ld.shared.u16 	%r555, [%r74];
	add.s32 	%r133, %r555, %r554;
	cvt.u32.u16 	%r556, %rs5;
	ld.shared.u16 	%r557, [%r75];
	add.s32 	%r134, %r557, %r556;
	cvt.u32.u16 	%r558, %rs6;
	ld.shared.u16 	%r559, [%r76];
	add.s32 	%r135, %r559, %r558;
	cvt.u32.u16 	%r560, %rs7;
	ld.shared.u16 	%r561, [%r77];
	add.s32 	%r136, %r561, %r560;
	cvt.u32.u16 	%r562, %rs8;
	ld.shared.u16 	%r563, [%r78];
	add.s32 	%r137, %r563, %r562;
	cvt.u32.u16 	%r564, %rs9;
	ld.shared.u16 	%r565, [%r79];
	add.s32 	%r138, %r565, %r564;
	cvt.u32.u16 	%r566, %rs10;
	ld.shared.u16 	%r567, [%r80];
	add.s32 	%r139, %r567, %r566;
	cvt.u32.u16 	%r568, %rs11;
	ld.shared.u16 	%r569, [%r81];
	add.s32 	%r140, %r569, %r568;
	cvt.u32.u16 	%r570, %rs12;
	ld.shared.u16 	%r571, [%r82];
	add.s32 	%r141, %r571, %r570;
	cvt.u32.u16 	%r572, %rs13;
	ld.shared.u16 	%r573, [%r83];
	add.s32 	%r142, %r573, %r572;
	cvt.u32.u16 	%r574, %rs14;
	ld.shared.u16 	%r575, [%r84];
	add.s32 	%r143, %r575, %r574;
	cvt.u32.u16 	%r576, %rs15;
	ld.shared.u16 	%r577, [%r85];
	add.s32 	%r144, %r577, %r576;
	cvt.u32.u16 	%r578, %rs16;
	ld.shared.u16 	%r579, [%r86];
	add.s32 	%r145, %r579, %r578;
	cvt.u32.u16 	%r580, %rs17;
	ld.shared.u16 	%r581, [%r87];
	add.s32 	%r146, %r581, %r580;
	cvt.u32.u16 	%r582, %rs18;
	ld.shared.u16 	%r583, [%r88];
	add.s32 	%r147, %r583, %r582;
	cvt.u32.u16 	%r584, %rs19;
	ld.shared.u16 	%r585, [%r89];
	add.s32 	%r148, %r585, %r584;
	bar.sync 	0;
	setp.lt.s32 	%p32, %r722, %r190;
	@%p32 bra 	$L__BB4_83;
	cvt.u64.u32 	%rd8, %r2;
	shl.b32 	%r586, %r130, 2;
	mov.u32 	%r587, _ZZN3cub18CUB_300001_SM_10006detail10radix_sort31DeviceRadixSortSingleTileKernelINS1_5radix10policy_hubIiNS0_8NullTypeEyE10Policy1000ELNS0_9SortOrderE0EiS6_yNS1_21identity_decomposer_tEEEvPKT1_PSB_PKT2_PSF_T3_iiT4_E12temp_storage;
	add.s32 	%r588, %r587, %r586;
	st.shared.u32 	[%r588], %r741;
	shl.b32 	%r589, %r131, 2;
	add.s32 	%r590, %r587, %r589;
	st.shared.u32 	[%r590], %r740;
	shl.b32 	%r591, %r132, 2;
	add.s32 	%r592, %r587, %r591;
	st.shared.u32 	[%r592], %r739;
	shl.b32 	%r593, %r133, 2;
	add.s32 	%r594, %r587, %r593;
	st.shared.u32 	[%r594], %r738;
	shl.b32 	%r595, %r134, 2;
	add.s32 	%r596, %r587, %r595;
	st.shared.u32 	[%r596], %r737;
	shl.b32 	%r597, %r135, 2;
	add.s32 	%r598, %r587, %r597;
	st.shared.u32 	[%r598], %r736;
	shl.b32 	%r599, %r136, 2;
	add.s32 	%r600, %r587, %r599;
	st.shared.u32 	[%r600], %r735;
	shl.b32 	%r601, %r137, 2;
	add.s32 	%r602, %r587, %r601;
	st.shared.u32 	[%r602], %r734;
	shl.b32 	%r603, %r138, 2;
	add.s32 	%r604, %r587, %r603;
	st.shared.u32 	[%r604], %r733;
	shl.b32 	%r605, %r139, 2;
	add.s32 	%r606, %r587, %r605;
	st.shared.u32 	[%r606], %r732;
	shl.b32 	%r607, %r140, 2;
	add.s32 	%r608, %r587, %r607;
	st.shared.u32 	[%r608], %r731;
	shl.b32 	%r609, %r141, 2;
	add.s32 	%r610, %r587, %r609;
	st.shared.u32 	[%r610], %r730;
	shl.b32 	%r611, %r142, 2;
	add.s32 	%r612, %r587, %r611;
	st.shared.u32 	[%r612], %r729;
	shl.b32 	%r613, %r143, 2;
	add.s32 	%r614, %r587, %r613;
	st.shared.u32 	[%r614], %r728;
	shl.b32 	%r615, %r144, 2;
	add.s32 	%r616, %r587, %r615;
	st.shared.u32 	[%r616], %r727;
	shl.b32 	%r617, %r145, 2;
	add.s32 	%r618, %r587, %r617;
	st.shared.u32 	[%r618], %r726;
	shl.b32 	%r619, %r146, 2;
	add.s32 	%r620, %r587, %r619;
	st.shared.u32 	[%r620], %r725;
	shl.b32 	%r621, %r147, 2;
	add.s32 	%r622, %r587, %r621;
	st.shared.u32 	[%r622], %r724;
	shl.b32 	%r623, %r148, 2;
	add.s32 	%r624, %r587, %r623;
	st.shared.u32 	[%r624], %r723;
	bar.sync 	0;
	mad.lo.s32 	%r149, %r2, -72, %r46;
	ld.shared.u32 	%r150, [%r149+1024];
	ld.shared.u32 	%r151, [%r149+2048];
	ld.shared.u32 	%r152, [%r149+3072];
	ld.shared.u32 	%r153, [%r149+4096];
	ld.shared.u32 	%r154, [%r149+5120];
	ld.shared.u32 	%r155, [%r149+6144];
	ld.shared.u32 	%r156, [%r149+7168];
	ld.shared.u32 	%r157, [%r149+8192];
	ld.shared.u32 	%r158, [%r149+9216];
	ld.shared.u32 	%r159, [%r149+10240];
	ld.shared.u32 	%r160, [%r149+11264];
	ld.shared.u32 	%r161, [%r149+12288];
	ld.shared.u32 	%r162, [%r149+13312];
	ld.shared.u32 	%r163, [%r149+14336];
	ld.shared.u32 	%r164, [%r149+15360];
	ld.shared.u32 	%r165, [%r149+16384];
	ld.shared.u32 	%r166, [%r149+17408];
	ld.shared.u32 	%r167, [%r149+18432];
	setp.gt.u64 	%p33, %rd4, %rd8;
	cvta.to.global.u64 	%rd9, %rd3;
	mul.wide.u32 	%rd10, %r2, 4;
	add.s64 	%rd2, %rd9, %rd10;
	@%p33 bra 	$L__BB4_45;
	bra.uni 	$L__BB4_46;
$L__BB4_45:
	ld.shared.u32 	%r625, [%r149];
	xor.b32  	%r626, %r625, -2147483648;
	st.global.u32 	[%rd2], %r626;
$L__BB4_46:
	add.s32 	%r627, %r2, 256;
	cvt.u64.u32 	%rd11, %r627;
	setp.le.u64 	%p34, %rd4, %rd11;
	@%p34 bra 	$L__BB4_48;
	xor.b32  	%r628, %r150, -2147483648;
	st.global.u32 	[%rd2+1024], %r628;
$L__BB4_48:
	add.s32 	%r629, %r2, 512;
	cvt.u64.u32 	%rd12, %r629;
	setp.le.u64 	%p35, %rd4, %rd12;
	@%p35 bra 	$L__BB4_50;
	xor.b32  	%r630, %r151, -2147483648;
	st.global.u32 	[%rd2+2048], %r630;
$L__BB4_50:
	add.s32 	%r631, %r2, 768;
	cvt.u64.u32 	%rd13, %r631;
	setp.le.u64 	%p36, %rd4, %rd13;
	@%p36 bra 	$L__BB4_52;
	xor.b32  	%r632, %r152, -2147483648;
	st.global.u32 	[%rd2+3072], %r632;
$L__BB4_52:
	or.b32  	%r633, %r2, 1024;
	cvt.u64.u32 	%rd14, %r633;
	setp.le.u64 	%p37, %rd4, %rd14;
	@%p37 bra 	$L__BB4_54;
	xor.b32  	%r634, %r153, -2147483648;
	st.global.u32 	[%rd2+4096], %r634;
$L__BB4_54:
	add.s32 	%r635, %r2, 1280;
	cvt.u64.u32 	%rd15, %r635;
	setp.le.u64 	%p38, %rd4, %rd15;
	@%p38 bra 	$L__BB4_56;
	xor.b32  	%r636, %r154, -2147483648;
	st.global.u32 	[%rd2+5120], %r636;
$L__BB4_56:
	add.s32 	%r637, %r2, 1536;
	cvt.u64.u32 	%rd16, %r637;
	setp.le.u64 	%p39, %rd4, %rd16;
	@%p39 bra 	$L__BB4_58;
	xor.b32  	%r638, %r155, -2147483648;
	st.global.u32 	[%rd2+6144], %r638;
$L__BB4_58:
	add.s32 	%r639, %r2, 1792;
	cvt.u64.u32 	%rd17, %r639;
	setp.le.u64 	%p40, %rd4, %rd17;
	@%p40 bra 	$L__BB4_60;
	xor.b32  	%r640, %r156, -2147483648;
	st.global.u32 	[%rd2+7168], %r640;
$L__BB4_60:
	or.b32  	%r641, %r2, 2048;
	cvt.u64.u32 	%rd18, %r641;
	setp.le.u64 	%p41, %rd4, %rd18;
	@%p41 bra 	$L__BB4_62;
	xor.b32  	%r642, %r157, -2147483648;
	st.global.u32 	[%rd2+8192], %r642;
$L__BB4_62:
	add.s32 	%r643, %r2, 2304;
	cvt.u64.u32 	%rd19, %r643;
	setp.le.u64 	%p42, %rd4, %rd19;
	@%p42 bra 	$L__BB4_64;
	xor.b32  	%r644, %r158, -2147483648;
	st.global.u32 	[%rd2+9216], %r644;
$L__BB4_64:
	add.s32 	%r645, %r2, 2560;
	cvt.u64.u32 	%rd20, %r645;
	setp.le.u64 	%p43, %rd4, %rd20;
	@%p43 bra 	$L__BB4_66;
	xor.b32  	%r646, %r159, -2147483648;
	st.global.u32 	[%rd2+10240], %r646;
$L__BB4_66:
	add.s32 	%r647, %r2, 2816;
	cvt.u64.u32 	%rd21, %r647;
	setp.le.u64 	%p44, %rd4, %rd21;
	@%p44 bra 	$L__BB4_68;
	xor.b32  	%r648, %r160, -2147483648;
	st.global.u32 	[%rd2+11264], %r648;
$L__BB4_68:
	or.b32  	%r649, %r2, 3072;
	cvt.u64.u32 	%rd22, %r649;
	setp.le.u64 	%p45, %rd4, %rd22;
	@%p45 bra 	$L__BB4_70;
	xor.b32  	%r650, %r161, -2147483648;
	st.global.u32 	[%rd2+12288], %r650;
$L__BB4_70:
	add.s32 	%r651, %r2, 3328;
	cvt.u64.u32 	%rd23, %r651;
	setp.le.u64 	%p46, %rd4, %rd23;
	@%p46 bra 	$L__BB4_72;
	xor.b32  	%r652, %r162, -2147483648;
	st.global.u32 	[%rd2+13312], %r652;
$L__BB4_72:
	add.s32 	%r653, %r2, 3584;
	cvt.u64.u32 	%rd24, %r653;
	setp.le.u64 	%p47, %rd4, %rd24;
	@%p47 bra 	$L__BB4_74;
	xor.b32  	%r654, %r163, -2147483648;
	st.global.u32 	[%rd2+14336], %r654;
$L__BB4_74:
	add.s32 	%r655, %r2, 3840;
	cvt.u64.u32 	%rd25, %r655;
	setp.le.u64 	%p48, %rd4, %rd25;
	@%p48 bra 	$L__BB4_76;
	xor.b32  	%r656, %r164, -2147483648;
	st.global.u32 	[%rd2+15360], %r656;
$L__BB4_76:
	or.b32  	%r657, %r2, 4096;
	cvt.u64.u32 	%rd26, %r657;
	setp.le.u64 	%p49, %rd4, %rd26;
	@%p49 bra 	$L__BB4_78;
	xor.b32  	%r658, %r165, -2147483648;
	st.global.u32 	[%rd2+16384], %r658;
$L__BB4_78:
	add.s32 	%r659, %r2, 4352;
	cvt.u64.u32 	%rd27, %r659;
	setp.le.u64 	%p50, %rd4, %rd27;
	@%p50 bra 	$L__BB4_80;
	xor.b32  	%r660, %r166, -2147483648;
	st.global.u32 	[%rd2+17408], %r660;
$L__BB4_80:
	add.s32 	%r661, %r2, 4608;
	cvt.u64.u32 	%rd28, %r661;
	setp.le.u64 	%p51, %rd4, %rd28;
	@%p51 bra 	$L__BB4_82;
	xor.b32  	%r662, %r167, -2147483648;
	st.global.u32 	[%rd2+18432], %r662;
$L__BB4_82:
	ret;
$L__BB4_83:
	shl.b32 	%r663, %r130, 2;
	mov.u32 	%r664, _ZZN3cub18CUB_300001_SM_10006detail10radix_sort31DeviceRadixSortSingleTileKernelINS1_5radix10policy_hubIiNS0_8NullTypeEyE10Policy1000ELNS0_9SortOrderE0EiS6_yNS1_21identity_decomposer_tEEEvPKT1_PSB_PKT2_PSF_T3_iiT4_E12temp_storage;
	add.s32 	%r665, %r664, %r663;
	st.shared.u32 	[%r665], %r741;
	shl.b32 	%r666, %r131, 2;
	add.s32 	%r667, %r664, %r666;
	st.shared.u32 	[%r667], %r740;
	shl.b32 	%r668, %r132, 2;
	add.s32 	%r669, %r664, %r668;
	st.shared.u32 	[%r669], %r739;
	shl.b32 	%r670, %r133, 2;
	add.s32 	%r671, %r664, %r670;
	st.shared.u32 	[%r671], %r738;
	shl.b32 	%r672, %r134, 2;
	add.s32 	%r673, %r664, %r672;
	st.shared.u32 	[%r673], %r737;
	shl.b32 	%r674, %r135, 2;
	add.s32 	%r675, %r664, %r674;
	st.shared.u32 	[%r675], %r736;
	shl.b32 	%r676, %r136, 2;
	add.s32 	%r677, %r664, %r676;
	st.shared.u32 	[%r677], %r735;
	shl.b32 	%r678, %r137, 2;
	add.s32 	%r679, %r664, %r678;
	st.shared.u32 	[%r679], %r734;
	shl.b32 	%r680, %r138, 2;
	add.s32 	%r681, %r664, %r680;
	st.shared.u32 	[%r681], %r733;
	shl.b32 	%r682, %r139, 2;
	add.s32 	%r683, %r664, %r682;
	st.shared.u32 	[%r683], %r732;
	shl.b32 	%r684, %r140, 2;
	add.s32 	%r685, %r664, %r684;
	st.shared.u32 	[%r685], %r731;
	shl.b32 	%r686, %r141, 2;
	add.s32 	%r687, %r664, %r686;
	st.shared.u32 	[%r687], %r730;
	shl.b32 	%r688, %r142, 2;
	add.s32 	%r689, %r664, %r688;
	st.shared.u32 	[%r689], %r729;
	shl.b32 	%r690, %r143, 2;
	add.s32 	%r691, %r664, %r690;
	st.shared.u32 	[%r691], %r728;
	shl.b32 	%r692, %r144, 2;
	add.s32 	%r693, %r664, %r692;
	st.shared.u32 	[%r693], %r727;
	shl.b32 	%r694, %r145, 2;
	add.s32 	%r695, %r664, %r694;
	st.shared.u32 	[%r695], %r726;
	shl.b32 	%r696, %r146, 2;
	add.s32 	%r697, %r664, %r696;
	st.shared.u32 	[%r697], %r725;
	shl.b32 	%r698, %r147, 2;
	add.s32 	%r699, %r664, %r698;
	st.shared.u32 	[%r699], %r724;
	shl.b32 	%r700, %r148, 2;
	add.s32 	%r701, %r664, %r700;
	st.shared.u32 	[%r701], %r723;
	bar.sync 	0;
	ld.shared.u32 	%r741, [%r46];
	ld.shared.u32 	%r740, [%r46+4];
	ld.shared.u32 	%r739, [%r46+8];
	ld.shared.u32 	%r738, [%r46+12];
	ld.shared.u32 	%r737, [%r46+16];
	ld.shared.u32 	%r736, [%r46+20];
	ld.shared.u32 	%r735, [%r46+24];
	ld.shared.u32 	%r734, [%r46+28];
	ld.shared.u32 	%r733, [%r46+32];
	ld.shared.u32 	%r732, [%r46+36];
	ld.shared.u32 	%r731, [%r46+40];
	ld.shared.u32 	%r730, [%r46+44];
	ld.shared.u32 	%r729, [%r46+48];
	ld.shared.u32 	%r728, [%r46+52];
	ld.shared.u32 	%r727, [%r46+56];
	ld.shared.u32 	%r726, [%r46+60];
	ld.shared.u32 	%r725, [%r46+64];
	ld.shared.u32 	%r724, [%r46+68];
	ld.shared.u32 	%r723, [%r46+72];
	bar.sync 	0;
	add.s32 	%r722, %r722, 6;
	add.s32 	%r721, %r721, -6;
	bra.uni 	$L__BB4_39;

}
	// .globl	_ZN3cub18CUB_300001_SM_10006detail10radix_sort30DeviceRadixSortHistogramKernelINS1_5radix10policy_hubIiNS0_8NullTypeEyE10Policy1000ELNS0_9SortOrderE0EiyNS1_21identity_decomposer_tEEEvPT2_PKT1_SB_iiT3_
.visible .entry _ZN3cub18CUB_300001_SM_10006detail10radix_sort30DeviceRadixSortHistogramKernelINS1_5radix10policy_hubIiNS0_8NullTypeEyE10Policy1000ELNS0_9SortOrderE0EiyNS1_21identity_decomposer_tEEEvPT2_PKT1_SB_iiT3_(
	.param .u64 .ptr .align 1 _ZN3cub18CUB_300001_SM_10006detail10radix_sort30DeviceRadixSortHistogramKernelINS1_5radix10policy_hubIiNS0_8NullTypeEyE10Policy1000ELNS0_9SortOrderE0EiyNS1_21identity_decomposer_tEEEvPT2_PKT1_SB_iiT3__param_0,
	.param .u64 .ptr .align 1 _ZN3cub18CUB_300001_SM_10006detail10radix_sort30DeviceRadixSortHistogramKernelINS1_5radix10policy_hubIiNS0_8NullTypeEyE10Policy1000ELNS0_9SortOrderE0EiyNS1_21identity_decomposer_tEEEvPT2_PKT1_SB_iiT3__param_1,
	.param .u64 _ZN3cub18CUB_300001_SM_10006detail10radix_sort30DeviceRadixSortHistogramKernelINS1_5radix10policy_hubIiNS0_8NullTypeEyE10Policy1000ELNS0_9SortOrderE0EiyNS1_21identity_decomposer_tEEEvPT2_PKT1_SB_iiT3__param_2,
	.param .u32 _ZN3cub18CUB_300001_SM_10006detail10radix_sort30DeviceRadixSortHistogramKernelINS1_5radix10policy_hubIiNS0_8NullTypeEyE10Policy1000ELNS0_9SortOrderE0EiyNS1_21identity_decomposer_tEEEvPT2_PKT1_SB_iiT3__param_3,
	.param .u32 _ZN3cub18CUB_300001_SM_10006detail10radix_sort30DeviceRadixSortHistogramKernelINS1_5radix10policy_hubIiNS0_8NullTypeEyE10Policy1000ELNS0_9SortOrderE0EiyNS1_21identity_decomposer_tEEEvPT2_PKT1_SB_iiT3__param_4,
	.param .align 1 .b8 _ZN3cub18CUB_300001_SM_10006detail10radix_sort30DeviceRadixSortHistogramKernelINS1_5radix10policy_hubIiNS0_8NullTypeEyE10Policy1000ELNS0_9SortOrderE0EiyNS1_21identity_decomposer_tEEEvPT2_PKT1_SB_iiT3__param_5[1]
)
.maxntid 128
{
	.reg .pred 	%p<91>;
	.reg .b32 	%r<486>;
	.reg .b64 	%rd<137>;
	// demoted variable
	.shared .align 4 .b8 _ZZN3cub18CUB_300001_SM_10006detail10radix_sort30DeviceRadixSortHistogramKernelINS1_5radix10policy_hubIiNS0_8NullTypeEyE10Policy1000ELNS0_9SortOrderE0EiyNS1_21identity_decomposer_tEEEvPT2_PKT1_SB_iiT3_E12temp_storage[4096];
	ld.param.u64 	%rd18, [_ZN3cub18CUB_300001_SM_10006detail10radix_sort30DeviceRadixSortHistogramKernelINS1_5radix10policy_hubIiNS0_8NullTypeEyE10Policy1000ELNS0_9SortOrderE0EiyNS1_21identity_decomposer_tEEEvPT2_PKT1_SB_iiT3__param_0];
	ld.param.u64 	%rd19, [_ZN3cub18CUB_300001_SM_10006detail10radix_sort30DeviceRadixSortHistogramKernelINS1_5radix10policy_hubIiNS0_8NullTypeEyE10Policy1000ELNS0_9SortOrderE0EiyNS1_21identity_decomposer_tEEEvPT2_PKT1_SB_iiT3__param_1];
	ld.param.u64 	%rd17, [_ZN3cub18CUB_300001_SM_10006detail10radix_sort30DeviceRadixSortHistogramKernelINS1_5radix10policy_hubIiNS0_8NullTypeEyE10Policy1000ELNS0_9SortOrderE0EiyNS1_21identity_decomposer_tEEEvPT2_PKT1_SB_iiT3__param_2];
	ld.param.u32 	%r174, [_ZN3cub18CUB_300001_SM_10006detail10radix_sort30DeviceRadixSortHistogramKernelINS1_5radix10policy_hubIiNS0_8NullTypeEyE10Policy1000ELNS0_9SortOrderE0EiyNS1_21identity_decomposer_tEEEvPT2_PKT1_SB_iiT3__param_3];
	ld.param.u32 	%r175, [_ZN3cub18CUB_300001_SM_10006detail10radix_sort30DeviceRadixSortHistogramKernelINS1_5radix10policy_hubIiNS0_8NullTypeEyE10Policy1000ELNS0_9SortOrderE0EiyNS1_21identity_decomposer_tEEEvPT2_PKT1_SB_iiT3__param_4];
	cvta.to.global.u64 	%rd1, %rd19;
	cvta.to.global.u64 	%rd2, %rd18;
	setp.eq.s64 	%p2, %rd17, 0;
	@%p2 bra 	$L__BB5_153;
	sub.s32 	%r176, %r175, %r174;
	add.s32 	%r177, %r176, 7;
	shr.s32 	%r178, %r177, 31;
	shr.u32 	%r179, %r178, 29;
	add.s32 	%r180, %r177, %r179;
	shr.s32 	%r181, %r180, 3;
	mov.u32 	%r182, %tid.x;
	setp.gt.u32 	%p3, %r182, 255;
	setp.lt.s32 	%p4, %r177, 8;
	mov.u32 	%r183, %ctaid.x;
	shl.b32 	%r184, %r183, 11;
	cvt.u64.u32 	%rd3, %r184;
	mov.u32 	%r185, %nctaid.x;
	shl.b32 	%r186, %r185, 11;
	cvt.u64.u32 	%rd4, %r186;
	add.s32 	%r1, %r181, -1;
	and.b32  	%r2, %r181, 15;
	and.b32  	%r3, %r181, 7;
	add.s32 	%r4, %r3, -1;
	and.b32  	%r5, %r181, 3;
	or.pred  	%p1, %p3, %p4;
	shl.b32 	%r187, %r182, 2;
	mov.u32 	%r188, _ZZN3cub18CUB_300001_SM_10006detail10radix_sort30DeviceRadixSortHistogramKernelINS1_5radix10policy_hubIiNS0_8NullTypeEyE10Policy1000ELNS0_9SortOrderE0EiyNS1_21identity_decomposer_tEEEvPT2_PKT1_SB_iiT3_E12temp_storage;
	add.s32 	%r6, %r188, %r187;
	and.b32  	%r7, %r181, 268435440;
	cvt.u64.u32 	%rd5, %r182;
	add.s32 	%r8, %r182, 128;
	add.s32 	%r9, %r182, 256;
	add.s32 	%r10, %r182, 384;
	add.s32 	%r11, %r182, 512;
	add.s32 	%r12, %r182, 640;
	add.s32 	%r13, %r182, 768;
	or.b32  	%r14, %r182, 1024;
	add.s32 	%r15, %r182, 1920;
	and.b32  	%r16, %r181, 268435448;
	and.b32  	%r17, %r181, 1;
	neg.s32 	%r18, %r7;
	add.s32 	%r19, %r6, 8192;
	add.s64 	%rd21, %rd17, -1;
	shr.u64 	%rd22, %rd21, 30;
	add.s64 	%rd23, %rd22, 1;
	min.u64 	%rd6, %rd23, %rd17;
	mov.b64 	%rd135, 0;
$L__BB5_2:
	@%p1 bra 	$L__BB5_30;
	setp.lt.u32 	%p5, %r1, 15;
	mov.b32 	%r439, 0;
	@%p5 bra 	$L__BB5_6;
	mov.u32 	%r436, %r19;
	mov.u32 	%r437, %r18;
$L__BB5_5:
	.pragma "nounroll";
	mov.b32 	%r190, 0;
	st.shared.u32 	[%r436+-8192], %r190;
	st.shared.u32 	[%r436+-7168], %r190;
	st.shared.u32 	[%r436+-6144], %r190;
	st.shared.u32 	[%r436+-5120], %r190;
	st.shared.u32 	[%r436+-4096], %r190;
	st.shared.u32 	[%r436+-3072], %r190;
	st.shared.u32 	[%r436+-2048], %r190;
	st.shared.u32 	[%r436+-1024], %r190;
	st.shared.u32 	[%r436], %r190;
	st.shared.u32 	[%r436+1024], %r190;
	st.shared.u32 	[%r436+2048], %r190;
	st.shared.u32 	[%r436+3072], %r190;
	st.shared.u32 	[%r436+4096], %r190;
	st.shared.u32 	[%r436+5120], %r190;
	st.shared.u32 	[%r436+6144], %r190;
	st.shared.u32 	[%r436+7168], %r190;
	add.s32 	%r437, %r437, 16;
	add.s32 	%r436, %r436, 16384;
	setp.ne.s32 	%p6, %r437, 0;
	mov.u32 	%r439, %r7;
	@%p6 bra 	$L__BB5_5;
$L__BB5_6:
	add.s32 	%r25, %r2, -1;
	setp.eq.s32 	%p7, %r2, 0;
	@%p7 bra 	$L__BB5_16;
	setp.lt.u32 	%p8, %r25, 7;
	@%p8 bra 	$L__BB5_9;
	shl.b32 	%r191, %r439, 10;
	add.s32 	%r192, %r6, %r191;
	mov.b32 	%r193, 0;
	st.shared.u32 	[%r192], %r193;
	st.shared.u32 	[%r192+1024], %r193;
	st.shared.u32 	[%r192+2048], %r193;
	st.shared.u32 	[%r192+3072], %r193;
	st.shared.u32 	[%r192+4096], %r193;
	st.shared.u32 	[%r192+5120], %r193;
	st.shared.u32 	[%r192+6144], %r193;
	st.shared.u32 	[%r192+7168], %r193;
	add.s32 	%r439, %r439, 8;
$L__BB5_9:
	setp.eq.s32 	%p9, %r3, 0;
	@%p9 bra 	$L__BB5_16;
	setp.lt.u32 	%p10, %r4, 3;
	@%p10 bra 	$L__BB5_12;
	shl.b32 	%r194, %r439, 10;
	add.s32 	%r195, %r6, %r194;
	mov.b32 	%r196, 0;
	st.shared.u32 	[%r195], %r196;
	st.shared.u32 	[%r195+1024], %r196;
	st.shared.u32 	[%r195+2048], %r196;
	st.shared.u32 	[%r195+3072], %r196;
	add.s32 	%r439, %r439, 4;
$L__BB5_12:
	setp.eq.s32 	%p11, %r5, 0;
	@%p11 bra 	$L__BB5_16;
	setp.eq.s32 	%p12, %r5, 1;
	shl.b32 	%r197, %r439, 10;
	add.s32 	%r30, %r6, %r197;
	mov.b32 	%r198, 0;
	st.shared.u32 	[%r30], %r198;
	@%p12 bra 	$L__BB5_16;
	setp.eq.s32 	%p13, %r5, 2;
	mov.b32 	%r199, 0;
	st.shared.u32 	[%r30+1024], %r199;
	@%p13 bra 	$L__BB5_16;
	mov.b32 	%r200, 0;
	st.shared.u32 	[%r30+2048], %r200;
$L__BB5_16:
	cvt.u32.u64 	%r201, %rd5;
	setp.gt.u32 	%p14, %r201, 127;
	@%p14 bra 	$L__BB5_30;
	setp.lt.u32 	%p15, %r1, 15;
	mov.b32 	%r443, 0;
	@%p15 bra 	$L__BB5_20;
	mov.b32 	%r441, 0;
$L__BB5_19:
	.pragma "nounroll";
	shl.b32 	%r204, %r441, 10;
	add.s32 	%r205, %r6, %r204;
	mov.b32 	%r206, 0;
	st.shared.u32 	[%r205+512], %r206;
	st.shared.u32 	[%r205+1536], %r206;
	st.shared.u32 	[%r205+2560], %r206;
	st.shared.u32 	[%r205+3584], %r206;
	st.shared.u32 	[%r205+4608], %r206;
	st.shared.u32 	[%r205+5632], %r206;
	st.shared.u32 	[%r205+6656], %r206;
	st.shared.u32 	[%r205+7680], %r206;
	st.shared.u32 	[%r205+8704], %r206;
	st.shared.u32 	[%r205+9728], %r206;
	st.shared.u32 	[%r205+10752], %r206;
	st.shared.u32 	[%r205+11776], %r206;
	st.shared.u32 	[%r205+12800], %r206;
	st.shared.u32 	[%r205+13824], %r206;
	st.shared.u32 	[%r205+14848], %r206;
	st.shared.u32 	[%r205+15872], %r206;
	add.s32 	%r441, %r441, 16;
	setp.ne.s32 	%p16, %r441, %r7;
	mov.u32 	%r443, %r7;
	@%p16 bra 	$L__BB5_19;
$L__BB5_20:
	setp.eq.s32 	%p17, %r2, 0;
	@%p17 bra 	$L__BB5_30;
	setp.lt.u32 	%p18, %r25, 7;
	@%p18 bra 	$L__BB5_23;
	shl.b32 	%r207, %r443, 10;
	add.s32 	%r208, %r6, %r207;
	mov.b32 	%r209, 0;
	st.shared.u32 	[%r208+512], %r209;
	st.shared.u32 	[%r208+1536], %r209;
	st.shared.u32 	[%r208+2560], %r209;
	st.shared.u32 	[%r208+3584], %r209;
	st.shared.u32 	[%r208+4608], %r209;
	st.shared.u32 	[%r208+5632], %r209;
	st.shared.u32 	[%r208+6656], %r209;
	st.shared.u32 	[%r208+7680], %r209;
	add.s32 	%r443, %r443, 8;
$L__BB5_23:
	setp.eq.s32 	%p19, %r3, 0;
	@%p19 bra 	$L__BB5_30;
	setp.lt.u32 	%p20, %r4, 3;
	@%p20 bra 	$L__BB5_26;
	shl.b32 	%r210, %r443, 10;
	add.s32 	%r211, %r6, %r210;
	mov.b32 	%r212, 0;
	st.shared.u32 	[%r211+512], %r212;
	st.shared.u32 	[%r211+1536], %r212;
	st.shared.u32 	[%r211+2560], %r212;
	st.shared.u32 	[%r211+3584], %r212;
	add.s32 	%r443, %r443, 4;
$L__BB5_26:
	setp.eq.s32 	%p21, %r5, 0;
	@%p21 bra 	$L__BB5_30;
	setp.eq.s32 	%p22, %r5, 1;
	shl.b32 	%r213, %r443, 10;
	add.s32 	%r38, %r6, %r213;
	mov.b32 	%r214, 0;
	st.shared.u32 	[%r38+512], %r214;
	@%p22 bra 	$L__BB5_30;
	setp.eq.s32 	%p23, %r5, 2;
	mov.b32 	%r215, 0;
	st.shared.u32 	[%r38+1536], %r215;
	@%p23 bra 	$L__BB5_30;
	mov.b32 	%r216, 0;
	st.shared.u32 	[%r38+2560], %r216;
$L__BB5_30:
	bar.sync 	0;
	bar.sync 	0;
	shl.b64 	%rd8, %rd135, 30;
	sub.s64 	%rd24, %rd17, %rd8;
	min.u64 	%rd9, %rd24, 1073741824;
	setp.le.u64 	%p24, %rd9, %rd3;
	@%p24 bra 	$L__BB5_70;
	mov.u64 	%rd136, %rd3;
$L__BB5_32:
	add.s64 	%rd11, %rd136, %rd8;
	sub.s64 	%rd12, %rd17, %rd11;
	setp.lt.u64 	%p25, %rd12, 2048;
	@%p25 bra 	$L__BB5_34;
	add.s64 	%rd27, %rd11, %rd5;
	shl.b64 	%rd28, %rd27, 2;
	add.s64 	%rd29, %rd1, %rd28;
	ld.global.u32 	%r475, [%rd29];
	ld.global.u32 	%r474, [%rd29+512];
	ld.global.u32 	%r473, [%rd29+1024];
	ld.global.u32 	%r472, [%rd29+1536];
	ld.global.u32 	%r471, [%rd29+2048];
	ld.global.u32 	%r470, [%rd29+2560];
	ld.global.u32 	%r469, [%rd29+3072];
	ld.global.u32 	%r468, [%rd29+3584];
	ld.global.u32 	%r467, [%rd29+4096];
	ld.global.u32 	%r466, [%rd29+4608];
	ld.global.u32 	%r465, [%rd29+5120];
	ld.global.u32 	%r464, [%rd29+5632];
	ld.global.u32 	%r463, [%rd29+6144];
	ld.global.u32 	%r462, [%rd29+6656];
	ld.global.u32 	%r461, [%rd29+7168];
	ld.global.u32 	%r460, [%rd29+7680];
	bra.uni 	$L__BB5_66;
$L__BB5_34:
	cvt.u32.u64 	%r218, %rd5;
	cvt.u32.u64 	%r55, %rd12;
	setp.ge.s32 	%p26, %r218, %r55;
	add.s64 	%rd25, %rd11, %rd5;
	shl.b64 	%rd26, %rd25, 2;
	add.s64 	%rd13, %rd1, %rd26;
	mov.b32 	%r475, 2147483647;
	@%p26 bra 	$L__BB5_36;
	ld.global.u32 	%r475, [%rd13];
$L__BB5_36:
	setp.ge.s32 	%p27, %r8, %r55;
	mov.b32 	%r474, 2147483647;
	@%p27 bra 	$L__BB5_38;
	ld.global.u32 	%r474, [%rd13+512];
$L__BB5_38:
	setp.ge.s32 	%p28, %r9, %r55;
	mov.b32 	%r473, 2147483647;
	@%p28 bra 	$L__BB5_40;
	ld.global.u32 	%r473, [%rd13+1024];
$L__BB5_40:
	setp.ge.s32 	%p29, %r10, %r55;
	mov.b32 	%r472, 2147483647;
	@%p29 bra 	$L__BB5_42;
	ld.global.u32 	%r472, [%rd13+1536];
$L__BB5_42:
	setp.ge.s32 	%p30, %r11, %r55;
	mov.b32 	%r471, 2147483647;
	@%p30 bra 	$L__BB5_44;
	ld.global.u32 	%r471, [%rd13+2048];
$L__BB5_44:
	setp.ge.s32 	%p31, %r12, %r55;
	mov.b32 	%r470, 2147483647;
	@%p31 bra 	$L__BB5_46;
	ld.global.u32 	%r470, [%rd13+2560];
$L__BB5_46:
	setp.ge.s32 	%p32, %r13, %r55;
	mov.b32 	%r469, 2147483647;
	@%p32 bra 	$L__BB5_48;
	ld.global.u32 	%r469, [%rd13+3072];
$L__BB5_48:
	mov.u32 	%r226, %tid.x;
	add.s32 	%r227, %r226, 896;
	setp.ge.s32 	%p33, %r227, %r55;
	mov.b32 	%r468, 2147483647;
	@%p33 bra 	$L__BB5_50;
	ld.global.u32 	%r468, [%rd13+3584];
$L__BB5_50:
	setp.ge.s32 	%p34, %r14, %r55;
	mov.b32 	%r467, 2147483647;
	@%p34 bra 	$L__BB5_52;
	ld.global.u32 	%r467, [%rd13+4096];
$L__BB5_52:
	add.s32 	%r231, %r226, 1152;
	setp.ge.s32 	%p35, %r231, %r55;
	mov.b32 	%r466, 2147483647;
	@%p35 bra 	$L__BB5_54;
	ld.global.u32 	%r466, [%rd13+4608];
$L__BB5_54:
	add.s32 	%r234, %r226, 1280;
	setp.ge.s32 	%p36, %r234, %r55;
	mov.b32 	%r465, 2147483647;
	@%p36 bra 	$L__BB5_56;
	ld.global.u32 	%r465, [%rd13+5120];
$L__BB5_56:
	add.s32 	%r237, %r226, 1408;
	setp.ge.s32 	%p37, %r237, %r55;
	mov.b32 	%r464, 2147483647;
	@%p37 bra 	$L__BB5_58;
	ld.global.u32 	%r464, [%rd13+5632];
$L__BB5_58:
	add.s32 	%r240, %r226, 1536;
	setp.ge.s32 	%p38, %r240, %r55;
	mov.b32 	%r463, 2147483647;
	@%p38 bra 	$L__BB5_60;
	ld.global.u32 	%r463, [%rd13+6144];
$L__BB5_60:
	add.s32 	%r243, %r226, 1664;
	setp.ge.s32 	%p39, %r243, %r55;
	mov.b32 	%r462, 2147483647;
	@%p39 bra 	$L__BB5_62;
	ld.global.u32 	%r462, [%rd13+6656];
$L__BB5_62:
	add.s32 	%r246, %r226, 1792;
	setp.ge.s32 	%p40, %r246, %r55;
	mov.b32 	%r461, 2147483647;
	@%p40 bra 	$L__BB5_64;
	ld.global.u32 	%r461, [%rd13+7168];
$L__BB5_64:
	setp.ge.s32 	%p41, %r15, %r55;
	mov.b32 	%r460, 2147483647;
	@%p41 bra 	$L__BB5_66;
	ld.global.u32 	%r460, [%rd13+7680];
$L__BB5_66:
	setp.le.s32 	%p42, %r175, %r174;
	@%p42 bra 	$L__BB5_69;
	xor.b32  	%r103, %r460, -2147483648;
	xor.b32  	%r104, %r461, -2147483648;
	xor.b32  	%r105, %r462, -2147483648;
	xor.b32  	%r106, %r463, -2147483648;
	xor.b32  	%r107, %r464, -2147483648;
	xor.b32  	%r108, %r465, -2147483648;
	xor.b32  	%r109, %r466, -2147483648;
	xor.b32  	%r110, %r467, -2147483648;
	xor.b32  	%r111, %r468, -2147483648;
	xor.b32  	%r112, %r469, -2147483648;
	xor.b32  	%r113, %r470, -2147483648;
	xor.b32  	%r114, %r471, -2147483648;
	xor.b32  	%r115, %r472, -2147483648;
	xor.b32  	%r116, %r473, -2147483648;
	xor.b32  	%r117, %r474, -2147483648;
	xor.b32  	%r118, %r475, -2147483648;
	mov.b32 	%r476, 0;
	mov.u32 	%r477, %r174;
$L__BB5_68:
	sub.s32 	%r249, %r175, %r477;
	shl.b32 	%r250, %r476, 10;
	mov.u32 	%r251, _ZZN3cub18CUB_300001_SM_10006detail10radix_sort30DeviceRadixSortHistogramKernelINS1_5radix10policy_hubIiNS0_8NullTypeEyE10Policy1000ELNS0_9SortOrderE0EiyNS1_21identity_decomposer_tEEEvPT2_PKT1_SB_iiT3_E12temp_storage;
	add.s32 	%r252, %r251, %r250;
	min.s32 	%r253, %r249, 8;
	mov.b32 	%r254, -1;
	shl.b32 	%r255, %r254, %r253;
	not.b32 	%r256, %r255;
	shr.u32 	%r257, %r118, %r477;
	and.b32  	%r258, %r257, %r256;
	shl.b32 	%r259, %r258, 2;
	add.s32 	%r260, %r252, %r259;
	atom.shared.add.u32 	%r261, [%r260], 1;
	shr.u32 	%r262, %r117, %r477;
	and.b32  	%r263, %r262, %r256;
	shl.b32 	%r264, %r263, 2;
	add.s32 	%r265, %r252, %r264;
	atom.shared.add.u32 	%r266, [%r265], 1;
	shr.u32 	%r267, %r116, %r477;
	and.b32  	%r268, %r267, %r256;
	shl.b32 	%r269, %r268, 2;
	add.s32 	%r270, %r252, %r269;
	atom.shared.add.u32 	%r271, [%r270], 1;
	shr.u32 	%r272, %r115, %r477;
	and.b32  	%r273, %r272, %r256;
	shl.b32 	%r274, %r273, 2;
	add.s32 	%r275, %r252, %r274;
	atom.shared.add.u32 	%r276, [%r275], 1;
	shr.u32 	%r277, %r114, %r477;
	and.b32  	%r278, %r277, %r256;
	shl.b32 	%r279, %r278, 2;
	add.s32 	%r280, %r252, %r279;
	atom.shared.add.u32 	%r281, [%r280], 1;
	shr.u32 	%r282, %r113, %r477;
	and.b32  	%r283, %r282, %r256;
	shl.b32 	%r284, %r283, 2;
	add.s32 	%r285, %r252, %r284;
	atom.shared.add.u32 	%r286, [%r285], 1;
	shr.u32 	%r287, %r112, %r477;
	and.b32  	%r288, %r287, %r256;
	shl.b32 	%r289, %r288, 2;
	add.s32 	%r290, %r252, %r289;
	atom.shared.add.u32 	%r291, [%r290], 1;
	shr.u32 	%r292, %r111, %r477;
	and.b32  	%r293, %r292, %r256;
	shl.b32 	%r294, %r293, 2;
	add.s32 	%r295, %r252, %r294;
	atom.shared.add.u32 	%r296, [%r295], 1;
	shr.u32 	%r297, %r110, %r477;
	and.b32  	%r298, %r297, %r256;
	shl.b32 	%r299, %r298, 2;
	add.s32 	%r300, %r252, %r299;
	atom.shared.add.u32 	%r301, [%r300], 1;
	shr.u32 	%r302, %r109, %r477;
	and.b32  	%r303, %r302, %r256;
	shl.b32 	%r304, %r303, 2;
	add.s32 	%r305, %r252, %r304;
	atom.shared.add.u32 	%r306, [%r305], 1;
	shr.u32 	%r307, %r108, %r477;
	and.b32  	%r308, %r307, %r256;
	shl.b32 	%r309, %r308, 2;
	add.s32 	%r310, %r252, %r309;
	atom.shared.add.u32 	%r311, [%r310], 1;
	shr.u32 	%r312, %r107, %r477;
	and.b32  	%r313, %r312, %r256;
	shl.b32 	%r314, %r313, 2;
	add.s32 	%r315, %r252, %r314;
	atom.shared.add.u32 	%r316, [%r315], 1;
	shr.u32 	%r317, %r106, %r477;
	and.b32  	%r318, %r317, %r256;
	shl.b32 	%r319, %r318, 2;
	add.s32 	%r320, %r252, %r319;
	atom.shared.add.u32 	%r321, [%r320], 1;
	shr.u32 	%r322, %r105, %r477;
	and.b32  	%r323, %r322, %r256;
	shl.b32 	%r324, %r323, 2;
	add.s32 	%r325, %r252, %r324;
	atom.shared.add.u32 	%r326, [%r325], 1;
	shr.u32 	%r327, %r104, %r477;
	and.b32  	%r328, %r327, %r256;
	shl.b32 	%r329, %r328, 2;
	add.s32 	%r330, %r252, %r329;
	atom.shared.add.u32 	%r331, [%r330], 1;
	shr.u32 	%r332, %r103, %r477;
	and.b32  	%r333, %r332, %r256;
	shl.b32 	%r334, %r333, 2;
	add.s32 	%r335, %r252, %r334;
	atom.shared.add.u32 	%r336, [%r335], 1;
	add.s32 	%r477, %r477, 8;
	add.s32 	%r476, %r476, 1;
	setp.lt.s32 	%p43, %r477, %r175;
	@%p43 bra 	$L__BB5_68;
$L__BB5_69:
	add.s64 	%rd136, %rd136, %rd4;
	setp.lt.u64 	%p44, %rd136, %rd9;
	@%p44 bra 	$L__BB5_32;
$L__BB5_70:
	bar.sync 	0;
	@%p1 bra 	$L__BB5_152;
	setp.lt.u32 	%p45, %r1, 7;
	mov.b32 	%r480, 0;
	@%p45 bra 	$L__BB5_90;
	mov.b32 	%r478, 0;
$L__BB5_73:
	.pragma "nounroll";
	shl.b32 	%r339, %r478, 10;
	add.s32 	%r124, %r6, %r339;
	ld.shared.u32 	%r125, [%r124];
	setp.eq.s32 	%p46, %r125, 0;
	@%p46 bra 	$L__BB5_75;
	cvt.u32.u64 	%r340, %rd5;
	shl.b32 	%r341, %r478, 8;
	add.s32 	%r342, %r341, %r340;
	mul.wide.u32 	%rd30, %r342, 8;
	add.s64 	%rd31, %rd2, %rd30;
	cvt.u64.u32 	%rd32, %r125;
	atom.global.add.u64 	%rd33, [%rd31], %rd32;
$L__BB5_75:
	ld.shared.u32 	%r126, [%r124+1024];
	setp.eq.s32 	%p47, %r126, 0;
	@%p47 bra 	$L__BB5_77;
	cvt.u32.u64 	%r343, %rd5;
	shl.b32 	%r344, %r478, 8;
	add.s32 	%r345, %r344, %r343;
	add.s32 	%r346, %r345, 256;
	mul.wide.u32 	%rd34, %r346, 8;
	add.s64 	%rd35, %rd2, %rd34;
	cvt.u64.u32 	%rd36, %r126;
	atom.global.add.u64 	%rd37, [%rd35], %rd36;
$L__BB5_77:
	ld.shared.u32 	%r127, [%r124+2048];
	setp.eq.s32 	%p48, %r127, 0;
	@%p48 bra 	$L__BB5_79;
	cvt.u32.u64 	%r347, %rd5;
	shl.b32 	%r348, %r478, 8;
	add.s32 	%r349, %r348, %r347;
	add.s32 	%r350, %r349, 512;
	mul.wide.u32 	%rd38, %r350, 8;
	add.s64 	%rd39, %rd2, %rd38;
	cvt.u64.u32 	%rd40, %r127;
	atom.global.add.u64 	%rd41, [%rd39], %rd40;
$L__BB5_79:
	ld.shared.u32 	%r128, [%r124+3072];
	setp.eq.s32 	%p49, %r128, 0;
	@%p49 bra 	$L__BB5_81;
	cvt.u32.u64 	%r351, %rd5;
	shl.b32 	%r352, %r478, 8;
	add.s32 	%r353, %r352, %r351;
	add.s32 	%r354, %r353, 768;
	mul.wide.u32 	%rd42, %r354, 8;
	add.s64 	%rd43, %rd2, %rd42;
	cvt.u64.u32 	%rd44, %r128;
	atom.global.add.u64 	%rd45, [%rd43], %rd44;
$L__BB5_81:
	ld.shared.u32 	%r129, [%r124+4096];
	setp.eq.s32 	%p50, %r129, 0;
	@%p50 bra 	$L__BB5_83;
	cvt.u32.u64 	%r355, %rd5;
	shl.b32 	%r356, %r478, 8;
	add.s32 	%r357, %r356, %r355;
	add.s32 	%r358, %r357, 1024;
	mul.wide.u32 	%rd46, %r358, 8;
	add.s64 	%rd47, %rd2, %rd46;
	cvt.u64.u32 	%rd48, %r129;
	atom.global.add.u64 	%rd49, [%rd47], %rd48;
$L__BB5_83:
	ld.shared.u32 	%r130, [%r124+5120];
	setp.eq.s32 	%p51, %r130, 0;
	@%p51 bra 	$L__BB5_85;
	cvt.u32.u64 	%r359, %rd5;
	shl.b32 	%r360, %r478, 8;
	add.s32 	%r361, %r360, %r359;
	add.s32 	%r362, %r361, 1280;
	mul.wide.u32 	%rd50, %r362, 8;
	add.s64 	%rd51, %rd2, %rd50;
	cvt.u64.u32 	%rd52, %r130;
	atom.global.add.u64 	%rd53, [%rd51], %rd52;
$L__BB5_85:
	ld.shared.u32 	%r131, [%r124+6144];
	setp.eq.s32 	%p52, %r131, 0;
	@%p52 bra 	$L__BB5_87;
	cvt.u32.u64 	%r363, %rd5;
	shl.b32 	%r364, %r478, 8;
	add.s32 	%r365, %r364, %r363;
	add.s32 	%r366, %r365, 1536;
	mul.wide.u32 	%rd54, %r366, 8;
	add.s64 	%rd55, %rd2, %rd54;
	cvt.u64.u32 	%rd56, %r131;
	atom.global.add.u64 	%rd57, [%rd55], %rd56;
$L__BB5_87:
	ld.shared.u32 	%r132, [%r124+7168];
	setp.eq.s32 	%p53, %r132, 0;
	@%p53 bra 	$L__BB5_89;
	cvt.u32.u64 	%r367, %rd5;
	shl.b32 	%r368, %r478, 8;
	add.s32 	%r369, %r368, %r367;
	add.s32 	%r370, %r369, 1792;
	mul.wide.u32 	%rd58, %r370, 8;
	add.s64 	%rd59, %rd2, %rd58;
	cvt.u64.u32 	%rd60, %r132;
	atom.global.add.u64 	%rd61, [%rd59], %rd60;
$L__BB5_89:
	add.s32 	%r478, %r478, 8;
	setp.ne.s32 	%p54, %r478, %r16;
	mov.u32 	%r480, %r16;
	@%p54 bra 	$L__BB5_73;
$L__BB5_90:
	add.s32 	%r135, %r5, -1;
	setp.eq.s32 	%p55, %r3, 0;
	@%p55 bra 	$L__BB5_111;
	setp.lt.u32 	%p56, %r4, 3;
	@%p56 bra 	$L__BB5_101;
	shl.b32 	%r371, %r480, 10;
	add.s32 	%r136, %r6, %r371;
	ld.shared.u32 	%r137, [%r136];
	setp.eq.s32 	%p57, %r137, 0;
	@%p57 bra 	$L__BB5_94;
	cvt.u32.u64 	%r372, %rd5;
	shl.b32 	%r373, %r480, 8;
	add.s32 	%r374, %r373, %r372;
	mul.wide.u32 	%rd62, %r374, 8;
	add.s64 	%rd63, %rd2, %rd62;
	cvt.u64.u32 	%rd64, %r137;
	atom.global.add.u64 	%rd65, [%rd63], %rd64;
$L__BB5_94:
	ld.shared.u32 	%r138, [%r136+1024];
	setp.eq.s32 	%p58, %r138, 0;
	@%p58 bra 	$L__BB5_96;
	cvt.u32.u64 	%r375, %rd5;
	shl.b32 	%r376, %r480, 8;
	add.s32 	%r377, %r376, %r375;
	add.s32 	%r378, %r377, 256;
	mul.wide.u32 	%rd66, %r378, 8;
	add.s64 	%rd67, %rd2, %rd66;
	cvt.u64.u32 	%rd68, %r138;
	atom.global.add.u64 	%rd69, [%rd67], %rd68;
$L__BB5_96:
	ld.shared.u32 	%r139, [%r136+2048];
	setp.eq.s32 	%p59, %r139, 0;
	@%p59 bra 	$L__BB5_98;
	cvt.u32.u64 	%r379, %rd5;
	shl.b32 	%r380, %r480, 8;
	add.s32 	%r381, %r380, %r379;
	add.s32 	%r382, %r381, 512;
	mul.wide.u32 	%rd70, %r382, 8;
	add.s64 	%rd71, %rd2, %rd70;
	cvt.u64.u32 	%rd72, %r139;
	atom.global.add.u64 	%rd73, [%rd71], %rd72;
$L__BB5_98:
	ld.shared.u32 	%r140, [%r136+3072];
	setp.eq.s32 	%p60, %r140, 0;
	@%p60 bra 	$L__BB5_100;
	cvt.u32.u64 	%r383, %rd5;
	shl.b32 	%r384, %r480, 8;
	add.s32 	%r385, %r384, %r383;
	add.s32 	%r386, %r385, 768;
	mul.wide.u32 	%rd74, %r386, 8;
	add.s64 	%rd75, %rd2, %rd74;
	cvt.u64.u32 	%rd76, %r140;
	atom.global.add.u64 	%rd77, [%rd75], %rd76;
$L__BB5_100:
	add.s32 	%r480, %r480, 4;
$L__BB5_101:
	setp.eq.s32 	%p61, %r5, 0;
	@%p61 bra 	$L__BB5_111;
	setp.eq.s32 	%p62, %r135, 0;
	@%p62 bra 	$L__BB5_108;
	shl.b32 	%r387, %r480, 10;
	add.s32 	%r143, %r6, %r387;
	ld.shared.u32 	%r144, [%r143];
	setp.eq.s32 	%p63, %r144, 0;
	@%p63 bra 	$L__BB5_105;
	cvt.u32.u64 	%r388, %rd5;
	shl.b32 	%r389, %r480, 8;
	add.s32 	%r390, %r389, %r388;
	mul.wide.u32 	%rd78, %r390, 8;
	add.s64 	%rd79, %rd2, %rd78;
	cvt.u64.u32 	%rd80, %r144;
	atom.global.add.u64 	%rd81, [%rd79], %rd80;
$L__BB5_105:
	ld.shared.u32 	%r145, [%r143+1024];
	setp.eq.s32 	%p64, %r145, 0;
	@%p64 bra 	$L__BB5_107;
	cvt.u32.u64 	%r391, %rd5;
	shl.b32 	%r392, %r480, 8;
	add.s32 	%r393, %r392, %r391;
	add.s32 	%r394, %r393, 256;
	mul.wide.u32 	%rd82, %r394, 8;
	add.s64 	%rd83, %rd2, %rd82;
	cvt.u64.u32 	%rd84, %r145;
	atom.global.add.u64 	%rd85, [%rd83], %rd84;
$L__BB5_107:
	add.s32 	%r480, %r480, 2;
$L__BB5_108:
	setp.eq.s32 	%p65, %r17, 0;
	@%p65 bra 	$L__BB5_111;
	shl.b32 	%r395, %r480, 10;
	add.s32 	%r396, %r6, %r395;
	ld.shared.u32 	%r148, [%r396];
	setp.eq.s32 	%p66, %r148, 0;
	@%p66 bra 	$L__BB5_111;
	cvt.u32.u64 	%r397, %rd5;
	shl.b32 	%r398, %r480, 8;
	add.s32 	%r399, %r398, %r397;
	mul.wide.u32 	%rd86, %r399, 8;
	add.s64 	%rd87, %rd2, %rd86;
	cvt.u64.u32 	%rd88, %r148;
	atom.global.add.u64 	%rd89, [%rd87], %rd88;
$L__BB5_111:
	cvt.u32.u64 	%r400, %rd5;
	setp.gt.u32 	%p67, %r400, 127;
	@%p67 bra 	$L__BB5_152;
	setp.lt.u32 	%p68, %r1, 7;
	mov.b32 	%r484, 0;
	@%p68 bra 	$L__BB5_131;
	mov.b32 	%r482, 0;
$L__BB5_114:
	.pragma "nounroll";
	shl.b32 	%r404, %r482, 10;
	add.s32 	%r150, %r6, %r404;
	ld.shared.u32 	%r151, [%r150+512];
	setp.eq.s32 	%p69, %r151, 0;
	shl.b32 	%r405, %r482, 8;
	add.s32 	%r406, %r405, %r400;
	mul.wide.u32 	%rd90, %r406, 8;
	add.s64 	%rd15, %rd2, %rd90;
	@%p69 bra 	$L__BB5_116;
	cvt.u64.u32 	%rd91, %r151;
	atom.global.add.u64 	%rd92, [%rd15+1024], %rd91;
$L__BB5_116:
	ld.shared.u32 	%r152, [%r150+1536];
	setp.eq.s32 	%p70, %r152, 0;
	@%p70 bra 	$L__BB5_118;
	cvt.u64.u32 	%rd93, %r152;
	atom.global.add.u64 	%rd94, [%rd15+3072], %rd93;
$L__BB5_118:
	ld.shared.u32 	%r153, [%r150+2560];
	setp.eq.s32 	%p71, %r153, 0;
	@%p71 bra 	$L__BB5_120;
	cvt.u64.u32 	%rd95, %r153;
	atom.global.add.u64 	%rd96, [%rd15+5120], %rd95;
$L__BB5_120:
	ld.shared.u32 	%r154, [%r150+3584];
	setp.eq.s32 	%p72, %r154, 0;
	@%p72 bra 	$L__BB5_122;
	cvt.u64.u32 	%rd97, %r154;
	atom.global.add.u64 	%rd98, [%rd15+7168], %rd97;
$L__BB5_122:
	ld.shared.u32 	%r155, [%r150+4608];
	setp.eq.s32 	%p73, %r155, 0;
	@%p73 bra 	$L__BB5_124;
	cvt.u64.u32 	%rd99, %r155;
	atom.global.add.u64 	%rd100, [%rd15+9216], %rd99;
$L__BB5_124:
	ld.shared.u32 	%r156, [%r150+5632];
	setp.eq.s32 	%p74, %r156, 0;
	@%p74 bra 	$L__BB5_126;
	cvt.u64.u32 	%rd101, %r156;
	atom.global.add.u64 	%rd102, [%rd15+11264], %rd101;
$L__BB5_126:
	ld.shared.u32 	%r157, [%r150+6656];
	setp.eq.s32 	%p75, %r157, 0;
	@%p75 bra 	$L__BB5_128;
	cvt.u64.u32 	%rd103, %r157;
	atom.global.add.u64 	%rd104, [%rd15+13312], %rd103;
$L__BB5_128:
	ld.shared.u32 	%r158, [%r150+7680];
	setp.eq.s32 	%p76, %r158, 0;
	@%p76 bra 	$L__BB5_130;
	cvt.u64.u32 	%rd105, %r158;
	atom.global.add.u64 	%rd106, [%rd15+15360], %rd105;
$L__BB5_130:
	add.s32 	%r482, %r482, 8;
	setp.ne.s32 	%p77, %r482, %r16;
	mov.u32 	%r484, %r16;
	@%p77 bra 	$L__BB5_114;
$L__BB5_131:
	setp.eq.s32 	%p78, %r3, 0;
	@%p78 bra 	$L__BB5_152;
	setp.lt.u32 	%p79, %r4, 3;
	@%p79 bra 	$L__BB5_142;
	shl.b32 	%r407, %r484, 10;
	add.s32 	%r161, %r6, %r407;
	ld.shared.u32 	%r162, [%r161+512];
	setp.eq.s32 	%p80, %r162, 0;
	@%p80 bra 	$L__BB5_135;
	shl.b32 	%r409, %r484, 8;
	add.s32 	%r410, %r409, %r400;
	mul.wide.u32 	%rd107, %r410, 8;
	add.s64 	%rd108, %rd2, %rd107;
	cvt.u64.u32 	%rd109, %r162;
	atom.global.add.u64 	%rd110, [%rd108+1024], %rd109;
$L__BB5_135:
	ld.shared.u32 	%r163, [%r161+1536];
	setp.eq.s32 	%p81, %r163, 0;
	@%p81 bra 	$L__BB5_137;
	shl.b32 	%r412, %r484, 8;
	add.s32 	%r413, %r412, %r400;
	add.s32 	%r414, %r413, 256;
	mul.wide.u32 	%rd111, %r414, 8;
	add.s64 	%rd112, %rd2, %rd111;
	cvt.u64.u32 	%rd113, %r163;
	atom.global.add.u64 	%rd114, [%rd112+1024], %rd113;
$L__BB5_137:
	ld.shared.u32 	%r164, [%r161+2560];
	setp.eq.s32 	%p82, %r164, 0;
	@%p82 bra 	$L__BB5_139;
	shl.b32 	%r416, %r484, 8;
	add.s32 	%r417, %r416, %r400;
	add.s32 	%r418, %r417, 512;
	mul.wide.u32 	%rd115, %r418, 8;
	add.s64 	%rd116, %rd2, %rd115;
	cvt.u64.u32 	%rd117, %r164;
	atom.global.add.u64 	%rd118, [%rd116+1024], %rd117;
$L__BB5_139:
	ld.shared.u32 	%r165, [%r161+3584];
	setp.eq.s32 	%p83, %r165, 0;
	@%p83 bra 	$L__BB5_141;
	shl.b32 	%r420, %r484, 8;
	add.s32 	%r421, %r420, %r400;
	add.s32 	%r422, %r421, 768;
	mul.wide.u32 	%rd119, %r422, 8;
	add.s64 	%rd120, %rd2, %rd119;
	cvt.u64.u32 	%rd121, %r165;
	atom.global.add.u64 	%rd122, [%rd120+1024], %rd121;
$L__BB5_141:
	add.s32 	%r484, %r484, 4;
$L__BB5_142:
	setp.eq.s32 	%p84, %r5, 0;
	@%p84 bra 	$L__BB5_152;
	setp.eq.s32 	%p85, %r135, 0;
	@%p85 bra 	$L__BB5_149;
	shl.b32 	%r423, %r484, 10;
	add.s32 	%r168, %r6, %r423;
	ld.shared.u32 	%r169, [%r168+512];
	setp.eq.s32 	%p86, %r169, 0;
	@%p86 bra 	$L__BB5_146;
	shl.b32 	%r425, %r484, 8;
	add.s32 	%r426, %r425, %r400;
	mul.wide.u32 	%rd123, %r426, 8;
	add.s64 	%rd124, %rd2, %rd123;
	cvt.u64.u32 	%rd125, %r169;
	atom.global.add.u64 	%rd126, [%rd124+1024], %rd125;
$L__BB5_146:
	ld.shared.u32 	%r170, [%r168+1536];
	setp.eq.s32 	%p87, %r170, 0;
	@%p87 bra 	$L__BB5_148;
	shl.b32 	%r428, %r484, 8;
	add.s32 	%r429, %r428, %r400;
	add.s32 	%r430, %r429, 256;
	mul.wide.u32 	%rd127, %r430, 8;
	add.s64 	%rd128, %rd2, %rd127;
	cvt.u64.u32 	%rd129, %r170;
	atom.global.add.u64 	%rd130, [%rd128+1024], %rd129;
$L__BB5_148:
	add.s32 	%r484, %r484, 2;
$L__BB5_149:
	setp.eq.s32 	%p88, %r17, 0;
	@%p88 bra 	$L__BB5_152;
	shl.b32 	%r431, %r484, 10;
	add.s32 	%r432, %r6, %r431;
	ld.shared.u32 	%r173, [%r432+512];
	setp.eq.s32 	%p89, %r173, 0;
	@%p89 bra 	$L__BB5_152;
	shl.b32 	%r434, %r484, 8;
	add.s32 	%r435, %r434, %r400;
	mul.wide.u32 	%rd131, %r435, 8;
	add.s64 	%rd132, %rd2, %rd131;
	cvt.u64.u32 	%rd133, %r173;
	atom.global.add.u64 	%rd134, [%rd132+1024], %rd133;
$L__BB5_152:
	bar.sync 	0;
	add.s64 	%rd135, %rd135, 1;
	setp.ne.s64 	%p90, %rd135, %rd6;
	@%p90 bra 	$L__BB5_2;
$L__BB5_153:
	ret;

}
	// .globl	_ZN3cub18CUB_300001_SM_10006detail10radix_sort33DeviceRadixSortExclusiveSumKernelINS1_5radix10policy_hubIiNS0_8NullTypeEyE10Policy1000EyEEvPT0_
.visible .entry _ZN3cub18CUB_300001_SM_10006detail10radix_sort33DeviceRadixSortExclusiveSumKernelINS1_5radix10policy_hubIiNS0_8NullTypeEyE10Policy1000EyEEvPT0_(
	.param .u64 .ptr .align 1 _ZN3cub18CUB_300001_SM_10006detail10radix_sort33DeviceRadixSortExclusiveSumKernelINS1_5radix10policy_hubIiNS0_8NullTypeEyE10Policy1000EyEEvPT0__param_0
)
{
	.reg .pred 	%p<4>;
	.reg .b32 	%r<28>;
	.reg .b64 	%rd<54>;
	// demoted variable
	.shared .align 16 .b8 _ZZN3cub18CUB_300001_SM_10006detail10radix_sort33DeviceRadixSortExclusiveSumKernelINS1_5radix10policy_hubIiNS0_8NullTypeEyE10Policy1000EyEEvPT0_E12temp_storage[2336];
	ld.param.u64 	%rd5, [_ZN3cub18CUB_300001_SM_10006detail10radix_sort33DeviceRadixSortExclusiveSumKernelINS1_5radix10policy_hubIiNS0_8NullTypeEyE10Policy1000EyEEvPT0__param_0];
	cvta.to.global.u64 	%rd6, %rd5;
	mov.u32 	%r3, %ctaid.x;
	shl.b32 	%r4, %r3, 8;
	mov.u32 	%r1, %tid.x;
	setp.gt.u32 	%p1, %r1, 255;
	add.s32 	%r5, %r4, %r1;
	mul.wide.s32 	%rd7, %r5, 8;
	add.s64 	%rd1, %rd6, %rd7;
	@%p1 bra 	$L__BB6_2;
	ld.global.u64 	%rd53, [%rd1];
$L__BB6_2:
	shr.u32 	%r6, %r1, 3;
	add.s32 	%r7, %r6, %r1;
	shl.b32 	%r8, %r7, 3;
	mov.u32 	%r9, _ZZN3cub18CUB_300001_SM_10006detail10radix_sort33DeviceRadixSortExclusiveSumKernelINS1_5radix10policy_hubIiNS0_8NullTypeEyE10Policy1000EyEEvPT0_E12temp_storage;
	add.s32 	%r10, %r9, %r8;
	add.s32 	%r2, %r10, 16;
	st.shared.u64 	[%r10+16], %rd53;
	bar.sync 	0;
	setp.gt.u32 	%p2, %r1, 31;
	@%p2 bra 	$L__BB6_4;
	mad.lo.s32 	%r27, %r1, 72, %r9;
	ld.shared.u64 	%rd23, [%r27+16];
	ld.shared.u64 	%rd24, [%r27+24];
	ld.shared.u64 	%rd25, [%r27+32];
	ld.shared.u64 	%rd26, [%r27+40];
	ld.shared.u64 	%rd27, [%r27+48];
	ld.shared.u64 	%rd28, [%r27+56];
	ld.shared.u64 	%rd29, [%r27+64];
	ld.shared.u64 	%rd30, [%r27+72];
	add.s64 	%rd31, %rd24, %rd23;
	add.s64 	%rd32, %rd31, %rd25;
	add.s64 	%rd33, %rd32, %rd26;
	add.s64 	%rd34, %rd33, %rd27;
	add.s64 	%rd35, %rd34, %rd28;
	add.s64 	%rd36, %rd35, %rd29;
	add.s64 	%rd10, %rd36, %rd30;
	mov.b32 	%r11, 1;
	mov.b32 	%r24, 0;
	mov.b32 	%r25, -1;
	// begin inline asm
	{  .reg .u64 r0;  .reg .u32 lo;  .reg .u32 hi;  .reg .pred p;  mov.b64 {lo, hi}, %rd10;  shfl.sync.up.b32 lo|p, lo, %r11, %r24, %r25;  shfl.sync.up.b32 hi|p, hi, %r11, %r24, %r25;  mov.b64 r0, {lo, hi};  @p add.u64 r0, r0, %rd10;  mov.u64 %rd8, r0;}
	// end inline asm
	mov.b32 	%r14, 2;
	// begin inline asm
	{  .reg .u64 r0;  .reg .u32 lo;  .reg .u32 hi;  .reg .pred p;  mov.b64 {lo, hi}, %rd8;  shfl.sync.up.b32 lo|p, lo, %r14, %r24, %r25;  shfl.sync.up.b32 hi|p, hi, %r14, %r24, %r25;  mov.b64 r0, {lo, hi};  @p add.u64 r0, r0, %rd8;  mov.u64 %rd11, r0;}
	// end inline asm
	mov.b32 	%r17, 4;
	// begin inline asm
	{  .reg .u64 r0;  .reg .u32 lo;  .reg .u32 hi;  .reg .pred p;  mov.b64 {lo, hi}, %rd11;  shfl.sync.up.b32 lo|p, lo, %r17, %r24, %r25;  shfl.sync.up.b32 hi|p, hi, %r17, %r24, %r25;  mov.b64 r0, {lo, hi};  @p add.u64 r0, r0, %rd11;  mov.u64 %rd14, r0;}
	// end inline asm
	mov.b32 	%r20, 8;
	// begin inline asm
	{  .reg .u64 r0;  .reg .u32 lo;  .reg .u32 hi;  .reg .pred p;  mov.b64 {lo, hi}, %rd14;  shfl.sync.up.b32 lo|p, lo, %r20, %r24, %r25;  shfl.sync.up.b32 hi|p, hi, %r20, %r24, %r25;  mov.b64 r0, {lo, hi};  @p add.u64 r0, r0, %rd14;  mov.u64 %rd17, r0;}
	// end inline asm
	mov.b32 	%r23, 16;
	// begin inline asm
	{  .reg .u64 r0;  .reg .u32 lo;  .reg .u32 hi;  .reg .pred p;  mov.b64 {lo, hi}, %rd17;  shfl.sync.up.b32 lo|p, lo, %r23, %r24, %r25;  shfl.sync.up.b32 hi|p, hi, %r23, %r24, %r25;  mov.b64 r0, {lo, hi};  @p add.u64 r0, r0, %rd17;  mov.u64 %rd20, r0;}
	// end inline asm
	sub.s64 	%rd37, %rd20, %rd10;
	ld.shared.u64 	%rd38, [%r27+16];
	ld.shared.u64 	%rd39, [%r27+24];
	ld.shared.u64 	%rd40, [%r27+32];
	ld.shared.u64 	%rd41, [%r27+40];
	ld.shared.u64 	%rd42, [%r27+48];
	ld.shared.u64 	%rd43, [%r27+56];
	ld.shared.u64 	%rd44, [%r27+64];
	add.s64 	%rd45, %rd38, %rd37;
	add.s64 	%rd46, %rd39, %rd45;
	add.s64 	%rd47, %rd40, %rd46;
	add.s64 	%rd48, %rd41, %rd47;
	add.s64 	%rd49, %rd42, %rd48;
	add.s64 	%rd50, %rd43, %rd49;
	add.s64 	%rd51, %rd44, %rd50;
	st.shared.u64 	[%r27+16], %rd37;
	st.shared.u64 	[%r27+24], %rd45;
	st.shared.u64 	[%r27+32], %rd46;
	st.shared.u64 	[%r27+40], %rd47;
	st.shared.u64 	[%r27+48], %rd48;
	st.shared.u64 	[%r27+56], %rd49;
	st.shared.u64 	[%r27+64], %rd50;
	st.shared.u64 	[%r27+72], %rd51;
$L__BB6_4:
	setp.gt.u32 	%p3, %r1, 255;
	bar.sync 	0;
	@%p3 bra 	$L__BB6_6;
	ld.shared.u64 	%rd52, [%r2];
	st.global.u64 	[%rd1], %rd52;
$L__BB6_6:
	ret;

}
	// .globl	_ZN3cub18CUB_300001_SM_10006detail10radix_sort29DeviceRadixSortOnesweepKernelINS1_5radix10policy_hubIiNS0_8NullTypeEyE10Policy1000ELNS0_9SortOrderE0EiS6_yiiNS1_21identity_decomposer_tEEEvPT5_SC_PT3_PKSD_PT1_PKSH_PT2_PKSL_T4_iiT6_
.visible .entry _ZN3cub18CUB_300001_SM_10006detail10radix_sort29DeviceRadixSortOnesweepKernelINS1_5radix10policy_hubIiNS0_8NullTypeEyE10Policy1000ELNS0_9SortOrderE0EiS6_yiiNS1_21identity_decomposer_tEEEvPT5_SC_PT3_PKSD_PT1_PKSH_PT2_PKSL_T4_iiT6_(
	.param .u64 .ptr .align 1 _ZN3cub18CUB_300001_SM_10006detail10radix_sort29DeviceRadixSortOnesweepKernelINS1_5radix10policy_hubIiNS0_8NullTypeEyE10Policy1000ELNS0_9SortOrderE0EiS6_yiiNS1_21identity_decomposer_tEEEvPT5_SC_PT3_PKSD_PT1_PKSH_PT2_PKSL_T4_iiT6__param_0,
	.param .u64 .ptr .align 1 _ZN3cub18CUB_300001_SM_10006detail10radix_sort29DeviceRadixSortOnesweepKernelINS1_5radix10policy_hubIiNS0_8NullTypeEyE10Policy1000ELNS0_9SortOrderE0EiS6_yiiNS1_21identity_decomposer_tEEEvPT5_SC_PT3_PKSD_PT1_PKSH_PT2_PKSL_T4_iiT6__param_1,
	.param .u64 .ptr .align 1 _ZN3cub18CUB_300001_SM_10006detail10radix_sort29DeviceRadixSortOnesweepKernelINS1_5radix10policy_hubIiNS0_8NullTypeEyE10Policy1000ELNS0_9SortOrderE0EiS6_yiiNS1_21identity_decomposer_tEEEvPT5_SC_PT3_PKSD_PT1_PKSH_PT2_PKSL_T4_iiT6__param_2,
	.param .u64 .ptr .align 1 _ZN3cub18CUB_300001_SM_10006detail10radix_sort29DeviceRadixSortOnesweepKernelINS1_5radix10policy_hubIiNS0_8NullTypeEyE10Policy1000ELNS0_9SortOrderE0EiS6_yiiNS1_21identity_decomposer_tEEEvPT5_SC_PT3_PKSD_PT1_PKSH_PT2_PKSL_T4_iiT6__param_3,
	.param .u64 .ptr .align 1 _ZN3cub18CUB_300001_SM_10006detail10radix_sort29DeviceRadixSortOnesweepKernelINS1_5radix10policy_hubIiNS0_8NullTypeEyE10Policy1000ELNS0_9SortOrderE0EiS6_yiiNS1_21identity_decomposer_tEEEvPT5_SC_PT3_PKSD_PT1_PKSH_PT2_PKSL_T4_iiT6__param_4,
	.param .u64 .ptr .align 1 _ZN3cub18CUB_300001_SM_10006detail10radix_sort29DeviceRadixSortOnesweepKernelINS1_5radix10policy_hubIiNS0_8NullTypeEyE10Policy1000ELNS0_9SortOrderE0EiS6_yiiNS1_21identity_decomposer_tEEEvPT5_SC_PT3_PKSD_PT1_PKSH_PT2_PKSL_T4_iiT6__param_5,
	.param .u64 .ptr .align 1 _ZN3cub18CUB_300001_SM_10006detail10radix_sort29DeviceRadixSortOnesweepKernelINS1_5radix10policy_hubIiNS0_8NullTypeEyE10Policy1000ELNS0_9SortOrderE0EiS6_yiiNS1_21identity_decomposer_tEEEvPT5_SC_PT3_PKSD_PT1_PKSH_PT2_PKSL_T4_iiT6__param_6,
	.param .u64 .ptr .align 1 _ZN3cub18CUB_300001_SM_10006detail10radix_sort29DeviceRadixSortOnesweepKernelINS1_5radix10policy_hubIiNS0_8NullTypeEyE10Policy1000ELNS0_9SortOrderE0EiS6_yiiNS1_21identity_decomposer_tEEEvPT5_SC_PT3_PKSD_PT1_PKSH_PT2_PKSL_T4_iiT6__param_7,
	.param .u32 _ZN3cub18CUB_300001_SM_10006detail10radix_sort29DeviceRadixSortOnesweepKernelINS1_5radix10policy_hubIiNS0_8NullTypeEyE10Policy1000ELNS0_9SortOrderE0EiS6_yiiNS1_21identity_decomposer_tEEEvPT5_SC_PT3_PKSD_PT1_PKSH_PT2_PKSL_T4_iiT6__param_8,
	.param .u32 _ZN3cub18CUB_300001_SM_10006detail10radix_sort29DeviceRadixSortOnesweepKernelINS1_5radix10policy_hubIiNS0_8NullTypeEyE10Policy1000ELNS0_9SortOrderE0EiS6_yiiNS1_21identity_decomposer_tEEEvPT5_SC_PT3_PKSD_PT1_PKSH_PT2_PKSL_T4_iiT6__param_9,
	.param .u32 _ZN3cub18CUB_300001_SM_10006detail10radix_sort29DeviceRadixSortOnesweepKernelINS1_5radix10policy_hubIiNS0_8NullTypeEyE10Policy1000ELNS0_9SortOrderE0EiS6_yiiNS1_21identity_decomposer_tEEEvPT5_SC_PT3_PKSD_PT1_PKSH_PT2_PKSL_T4_iiT6__param_10,
	.param .align 1 .b8 _ZN3cub18CUB_300001_SM_10006detail10radix_sort29DeviceRadixSortOnesweepKernelINS1_5radix10policy_hubIiNS0_8NullTypeEyE10Policy1000ELNS0_9SortOrderE0EiS6_yiiNS1_21identity_decomposer_tEEEvPT5_SC_PT3_PKSD_PT1_PKSH_PT2_PKSL_T4_iiT6__param_11[1]
)
.maxntid 384
{
	.reg .pred 	%p<142>;
	.reg .b32 	%r<1806>;
	.reg .b64 	%rd<239>;
	// demoted variable
	.shared .align 16 .b8 _ZZN3cub18CUB_300001_SM_10006detail10radix_sort29DeviceRadixSortOnesweepKernelINS1_5radix10policy_hubIiNS0_8NullTypeEyE10Policy1000ELNS0_9SortOrderE0EiS6_yiiNS1_21identity_decomposer_tEEEvPT5_SC_PT3_PKSD_PT1_PKSH_PT2_PKSL_T4_iiT6_E1s[31232];
	ld.param.u64 	%rd21, [_ZN3cub18CUB_300001_SM_10006detail10radix_sort29DeviceRadixSortOnesweepKernelINS1_5radix10policy_hubIiNS0_8NullTypeEyE10Policy1000ELNS0_9SortOrderE0EiS6_yiiNS1_21identity_decomposer_tEEEvPT5_SC_PT3_PKSD_PT1_PKSH_PT2_PKSL_T4_iiT6__param_1];
	ld.param.u64 	%rd24, [_ZN3cub18CUB_300001_SM_10006detail10radix_sort29DeviceRadixSortOnesweepKernelINS1_5radix10policy_hubIiNS0_8NullTypeEyE10Policy1000ELNS0_9SortOrderE0EiS6_yiiNS1_21identity_decomposer_tEEEvPT5_SC_PT3_PKSD_PT1_PKSH_PT2_PKSL_T4_iiT6__param_4];
	ld.param.u64 	%rd25, [_ZN3cub18CUB_300001_SM_10006detail10radix_sort29DeviceRadixSortOnesweepKernelINS1_5radix10policy_hubIiNS0_8NullTypeEyE10Policy1000ELNS0_9SortOrderE0EiS6_yiiNS1_21identity_decomposer_tEEEvPT5_SC_PT3_PKSD_PT1_PKSH_PT2_PKSL_T4_iiT6__param_5];
	ld.param.u32 	%r293, [_ZN3cub18CUB_300001_SM_10006detail10radix_sort29DeviceRadixSortOnesweepKernelINS1_5radix10policy_hubIiNS0_8NullTypeEyE10Policy1000ELNS0_9SortOrderE0EiS6_yiiNS1_21identity_decomposer_tEEEvPT5_SC_PT3_PKSD_PT1_PKSH_PT2_PKSL_T4_iiT6__param_9];
	ld.param.u32 	%r294, [_ZN3cub18CUB_300001_SM_10006detail10radix_sort29DeviceRadixSortOnesweepKernelINS1_5radix10policy_hubIiNS0_8NullTypeEyE10Policy1000ELNS0_9SortOrderE0EiS6_yiiNS1_21identity_decomposer_tEEEvPT5_SC_PT3_PKSD_PT1_PKSH_PT2_PKSL_T4_iiT6__param_10];
	cvta.to.global.u64 	%rd1, %rd24;
	cvta.to.global.u64 	%rd2, %rd25;
	mov.u32 	%r1, %tid.x;
	// begin inline asm
	mov.u32 %r295, %laneid;
	// end inline asm
	setp.ne.s32 	%p1, %r1, 0;
	@%p1 bra 	$L__BB7_2;
	cvta.to.global.u64 	%rd26, %rd21;
	atom.global.add.u32 	%r296, [%rd26], 1;
	st.shared.u32 	[_ZZN3cub18CUB_300001_SM_10006detail10radix_sort29DeviceRadixSortOnesweepKernelINS1_5radix10policy_hubIiNS0_8NullTypeEyE10Policy1000ELNS0_9SortOrderE0EiS6_yiiNS1_21identity_decomposer_tEEEvPT5_SC_PT3_PKSD_PT1_PKSH_PT2_PKSL_T4_iiT6_E1s+29184], %r296;
$L__BB7_2:
	ld.param.u32 	%r1706, [_ZN3cub18CUB_300001_SM_10006detail10radix_sort29DeviceRadixSortOnesweepKernelINS1_5radix10policy_hubIiNS0_8NullTypeEyE10Policy1000ELNS0_9SortOrderE0EiS6_yiiNS1_21identity_decomposer_tEEEvPT5_SC_PT3_PKSD_PT1_PKSH_PT2_PKSL_T4_iiT6__param_8];
	bar.sync 	0;
	ld.shared.u32 	%r3, [_ZZN3cub18CUB_300001_SM_10006detail10radix_sort29DeviceRadixSortOnesweepKernelINS1_5radix10policy_hubIiNS0_8NullTypeEyE10Policy1000ELNS0_9SortOrderE0EiS6_yiiNS1_21identity_decomposer_tEEEvPT5_SC_PT3_PKSD_PT1_PKSH_PT2_PKSL_T4_iiT6_E1s+29184];
	mul.lo.s32 	%r297, %r3, 7296;
	add.s32 	%r4, %r297, 7296;
	setp.gt.s32 	%p2, %r4, %r1706;
	cvt.s64.s32 	%rd3, %r297;
	@%p2 bra 	$L__BB7_4;
	and.b32  	%r298, %r1, 31;
	and.b32  	%r299, %r1, 992;
	mul.lo.s32 	%r300, %r299, 19;
	or.b32  	%r301, %r300, %r298;
	cvt.u64.u32 	%rd27, %r301;
	add.s64 	%rd28, %rd27, %rd3;
	shl.b64 	%rd29, %rd28, 2;
	add.s64 	%rd30, %rd2, %rd29;
	ld.global.u32 	%r1732, [%rd30];
	ld.global.u32 	%r1733, [%rd30+128];
	ld.global.u32 	%r1734, [%rd30+256];
	ld.global.u32 	%r1735, [%rd30+384];
	ld.global.u32 	%r1736, [%rd30+512];
	ld.global.u32 	%r1737, [%rd30+640];
	ld.global.u32 	%r1738, [%rd30+768];
	ld.global.u32 	%r1739, [%rd30+896];
	ld.global.u32 	%r1740, [%rd30+1024];
	ld.global.u32 	%r1741, [%rd30+1152];
	ld.global.u32 	%r1742, [%rd30+1280];
	ld.global.u32 	%r1743, [%rd30+1408];
	ld.global.u32 	%r1744, [%rd30+1536];
	ld.global.u32 	%r1745, [%rd30+1664];
	ld.global.u32 	%r1746, [%rd30+1792];
	ld.global.u32 	%r1747, [%rd30+1920];
	ld.global.u32 	%r1748, [%rd30+2048];
	ld.global.u32 	%r1749, [%rd30+2176];
	ld.global.u32 	%r1750, [%rd30+2304];
	bra.uni 	$L__BB7_42;
$L__BB7_4:
	ld.param.u32 	%r1707, [_ZN3cub18CUB_300001_SM_10006detail10radix_sort29DeviceRadixSortOnesweepKernelINS1_5radix10policy_hubIiNS0_8NullTypeEyE10Policy1000ELNS0_9SortOrderE0EiS6_yiiNS1_21identity_decomposer_tEEEvPT5_SC_PT3_PKSD_PT1_PKSH_PT2_PKSL_T4_iiT6__param_8];
	cvt.u32.u64 	%r303, %rd3;
	sub.s32 	%r24, %r1707, %r303;
	and.b32  	%r304, %r1, 31;
	and.b32  	%r305, %r1, 992;
	mul.lo.s32 	%r306, %r305, 19;
	or.b32  	%r25, %r306, %r304;
	setp.ge.s32 	%p3, %r25, %r24;
	cvt.u64.u32 	%rd31, %r25;
	add.s64 	%rd32, %rd31, %rd3;
	shl.b64 	%rd33, %rd32, 2;
	add.s64 	%rd4, %rd2, %rd33;
	mov.b32 	%r1732, 2147483647;
	@%p3 bra 	$L__BB7_6;
	ld.global.u32 	%r1732, [%rd4];
$L__BB7_6:
	add.s32 	%r308, %r25, 32;
	setp.ge.s32 	%p4, %r308, %r24;
	mov.b32 	%r1733, 2147483647;
	@%p4 bra 	$L__BB7_8;
	ld.global.u32 	%r1733, [%rd4+128];
$L__BB7_8:
	add.s32 	%r310, %r25, 64;
	setp.ge.s32 	%p5, %r310, %r24;
	mov.b32 	%r1734, 2147483647;
	@%p5 bra 	$L__BB7_10;
	ld.global.u32 	%r1734, [%rd4+256];
$L__BB7_10:
	add.s32 	%r312, %r25, 96;
	setp.ge.s32 	%p6, %r312, %r24;
	mov.b32 	%r1735, 2147483647;
	@%p6 bra 	$L__BB7_12;
	ld.global.u32 	%r1735, [%rd4+384];
$L__BB7_12:
	add.s32 	%r314, %r25, 128;
	setp.ge.s32 	%p7, %r314, %r24;
	mov.b32 	%r1736, 2147483647;
	@%p7 bra 	$L__BB7_14;
	ld.global.u32 	%r1736, [%rd4+512];
$L__BB7_14:
	add.s32 	%r316, %r25, 160;
	setp.ge.s32 	%p8, %r316, %r24;
	mov.b32 	%r1737, 2147483647;
	@%p8 bra 	$L__BB7_16;
	ld.global.u32 	%r1737, [%rd4+640];
$L__BB7_16:
	add.s32 	%r318, %r25, 192;
	setp.ge.s32 	%p9, %r318, %r24;
	mov.b32 	%r1738, 2147483647;
	@%p9 bra 	$L__BB7_18;
	ld.global.u32 	%r1738, [%rd4+768];
$L__BB7_18:
	add.s32 	%r320, %r25, 224;
	setp.ge.s32 	%p10, %r320, %r24;
	mov.b32 	%r1739, 2147483647;
	@%p10 bra 	$L__BB7_20;
	ld.global.u32 	%r1739, [%rd4+896];
$L__BB7_20:
	add.s32 	%r322, %r25, 256;
	setp.ge.s32 	%p11, %r322, %r24;
	mov.b32 	%r1740, 2147483647;
	@%p11 bra 	$L__BB7_22;
	ld.global.u32 	%r1740, [%rd4+1024];
$L__BB7_22:
	add.s32 	%r324, %r25, 288;
	setp.ge.s32 	%p12, %r324, %r24;
	mov.b32 	%r1741, 2147483647;
	@%p12 bra 	$L__BB7_24;
	ld.global.u32 	%r1741, [%rd4+1152];
$L__BB7_24:
	add.s32 	%r326, %r25, 320;
	setp.ge.s32 	%p13, %r326, %r24;
	mov.b32 	%r1742, 2147483647;
	@%p13 bra 	$L__BB7_26;
	ld.global.u32 	%r1742, [%rd4+1280];
$L__BB7_26:
	add.s32 	%r328, %r25, 352;
	setp.ge.s32 	%p14, %r328, %r24;
	mov.b32 	%r1743, 2147483647;
	@%p14 bra 	$L__BB7_28;
	ld.global.u32 	%r1743, [%rd4+1408];
$L__BB7_28:
	add.s32 	%r330, %r25, 384;
	setp.ge.s32 	%p15, %r330, %r24;
	mov.b32 	%r1744, 2147483647;
	@%p15 bra 	$L__BB7_30;
	ld.global.u32 	%r1744, [%rd4+1536];
$L__BB7_30:
	add.s32 	%r332, %r25, 416;
	setp.ge.s32 	%p16, %r332, %r24;
	mov.b32 	%r1745, 2147483647;
	@%p16 bra 	$L__BB7_32;
	ld.global.u32 	%r1745, [%rd4+1664];
$L__BB7_32:
	add.s32 	%r334, %r25, 448;
	setp.ge.s32 	%p17, %r334, %r24;
	mov.b32 	%r1746, 2147483647;
	@%p17 bra 	$L__BB7_34;
	ld.global.u32 	%r1746, [%rd4+1792];
$L__BB7_34:
	add.s32 	%r336, %r25, 480;
	setp.ge.s32 	%p18, %r336, %r24;
	mov.b32 	%r1747, 2147483647;
	@%p18 bra 	$L__BB7_36;
	ld.global.u32 	%r1747, [%rd4+1920];
$L__BB7_36:
	add.s32 	%r338, %r25, 512;
	setp.ge.s32 	%p19, %r338, %r24;
	mov.b32 	%r1748, 2147483647;
	@%p19 bra 	$L__BB7_38;
	ld.global.u32 	%r1748, [%rd4+2048];
$L__BB7_38:
	add.s32 	%r340, %r25, 544;
	setp.ge.s32 	%p20, %r340, %r24;
	mov.b32 	%r1749, 2147483647;
	@%p20 bra 	$L__BB7_40;
	ld.global.u32 	%r1749, [%rd4+2176];
$L__BB7_40:
	add.s32 	%r342, %r25, 576;
	setp.ge.s32 	%p21, %r342, %r24;
	mov.b32 	%r1750, 2147483647;
	@%p21 bra 	$L__BB7_42;
	ld.global.u32 	%r1750, [%rd4+2304];
$L__BB7_42:
	mov.b32 	%r343, -1;
	shl.b32 	%r344, %r343, %r294;
	not.b32 	%r82, %r344;
	shr.u32 	%r83, %r1, 5;
	shl.b32 	%r345, %r83, 10;
	mov.u32 	%r346, _ZZN3cub18CUB_300001_SM_10006detail10radix_sort29DeviceRadixSortOnesweepKernelINS1_5radix10policy_hubIiNS0_8NullTypeEyE10Policy1000ELNS0_9SortOrderE0EiS6_yiiNS1_21identity_decomposer_tEEEvPT5_SC_PT3_PKSD_PT1_PKSH_PT2_PKSL_T4_iiT6_E1s;
	add.s32 	%r84, %r346, %r345;
	setp.gt.s32 	%p22, %r295, 255;
	@%p22 bra 	$L__BB7_55;
	max.s32 	%r347, %r295, 224;
	sub.s32 	%r348, %r347, %r295;
	add.s32 	%r349, %r348, 31;
	shr.u32 	%r350, %r349, 5;
	add.s32 	%r85, %r350, 1;
	and.b32  	%r86, %r85, 15;
	setp.lt.u32 	%p23, %r349, 480;
	mov.u32 	%r1754, %r295;
	@%p23 bra 	$L__BB7_46;
	and.b32  	%r351, %r85, 268435440;
	neg.s32 	%r1752, %r351;
	shl.b32 	%r353, %r295, 2;
	add.s32 	%r354, %r345, %r353;
	add.s32 	%r356, %r354, %r346;
	add.s32 	%r1751, %r356, 1024;
	mov.u32 	%r1754, %r295;
$L__BB7_45:
	.pragma "nounroll";
	mov.b32 	%r357, 0;
	st.shared.u32 	[%r1751+-1024], %r357;
	st.shared.u32 	[%r1751+-896], %r357;
	st.shared.u32 	[%r1751+-768], %r357;
	st.shared.u32 	[%r1751+-640], %r357;
	st.shared.u32 	[%r1751+-512], %r357;
	st.shared.u32 	[%r1751+-384], %r357;
	st.shared.u32 	[%r1751+-256], %r357;
	st.shared.u32 	[%r1751+-128], %r357;
	st.shared.u32 	[%r1751], %r357;
	st.shared.u32 	[%r1751+128], %r357;
	st.shared.u32 	[%r1751+256], %r357;
	st.shared.u32 	[%r1751+384], %r357;
	st.shared.u32 	[%r1751+512], %r357;
	st.shared.u32 	[%r1751+640], %r357;
	st.shared.u32 	[%r1751+768], %r357;
	st.shared.u32 	[%r1751+896], %r357;
	add.s32 	%r1754, %r1754, 512;
	add.s32 	%r1752, %r1752, 16;
	add.s32 	%r1751, %r1751, 2048;
	setp.ne.s32 	%p24, %r1752, 0;
	@%p24 bra 	$L__BB7_45;
$L__BB7_46:
	setp.eq.s32 	%p25, %r86, 0;
	@%p25 bra 	$L__BB7_55;
	and.b32  	%r96, %r85, 7;
	setp.lt.u32 	%p26, %r86, 8;
	@%p26 bra 	$L__BB7_49;
	shl.b32 	%r358, %r1754, 2;
	add.s32 	%r359, %r84, %r358;
	mov.b32 	%r360, 0;
	st.shared.u32 	[%r359], %r360;
	st.shared.u32 	[%r359+128], %r360;
	st.shared.u32 	[%r359+256], %r360;
	st.shared.u32 	[%r359+384], %r360;
	st.shared.u32 	[%r359+512], %r360;
	st.shared.u32 	[%r359+640], %r360;
	st.shared.u32 	[%r359+768], %r360;
	st.shared.u32 	[%r359+896], %r360;
	add.s32 	%r1754, %r1754, 256;
$L__BB7_49:
	setp.eq.s32 	%p27, %r96, 0;
	@%p27 bra 	$L__BB7_55;
	and.b32  	%r99, %r85, 3;
	setp.lt.u32 	%p28, %r96, 4;
	@%p28 bra 	$L__BB7_52;
	shl.b32 	%r361, %r1754, 2;
	add.s32 	%r362, %r84, %r361;
	mov.b32 	%r363, 0;
	st.shared.u32 	[%r362], %r363;
	st.shared.u32 	[%r362+128], %r363;
	st.shared.u32 	[%r362+256], %r363;
	st.shared.u32 	[%r362+384], %r363;
	add.s32 	%r1754, %r1754, 128;
$L__BB7_52:
	setp.eq.s32 	%p29, %r99, 0;
	@%p29 bra 	$L__BB7_55;
	shl.b32 	%r365, %r1754, 2;
	add.s32 	%r366, %r345, %r365;
	add.s32 	%r1758, %r346, %r366;
	neg.s32 	%r1757, %r99;
$L__BB7_54:
	.pragma "nounroll";
	mov.b32 	%r368, 0;
	st.shared.u32 	[%r1758], %r368;
	add.s32 	%r1758, %r1758, 128;
	add.s32 	%r1757, %r1757, 1;
	setp.ne.s32 	%p30, %r1757, 0;
	@%p30 bra 	$L__BB7_54;
$L__BB7_55:
	bar.warp.sync 	-1;
	xor.b32  	%r370, %r1732, -2147483648;
	shr.u32 	%r371, %r370, %r293;
	and.b32  	%r108, %r371, %r82;
	shl.b32 	%r372, %r108, 2;
	add.s32 	%r373, %r84, %r372;
	atom.shared.add.u32 	%r374, [%r373], 1;
	xor.b32  	%r375, %r1733, -2147483648;
	shr.u32 	%r376, %r375, %r293;
	and.b32  	%r377, %r376, %r82;
	shl.b32 	%r378, %r377, 2;
	add.s32 	%r379, %r84, %r378;
	atom.shared.add.u32 	%r380, [%r379], 1;
	xor.b32  	%r381, %r1734, -2147483648;
	shr.u32 	%r382, %r381, %r293;
	and.b32  	%r383, %r382, %r82;
	shl.b32 	%r384, %r383, 2;
	add.s32 	%r385, %r84, %r384;
	atom.shared.add.u32 	%r386, [%r385], 1;
	xor.b32  	%r387, %r1735, -2147483648;
	shr.u32 	%r388, %r387, %r293;
	and.b32  	%r389, %r388, %r82;
	shl.b32 	%r390, %r389, 2;
	add.s32 	%r391, %r84, %r390;
	atom.shared.add.u32 	%r392, [%r391], 1;
	xor.b32  	%r393, %r1736, -2147483648;
	shr.u32 	%r394, %r393, %r293;
	and.b32  	%r395, %r394, %r82;
	shl.b32 	%r396, %r395, 2;
	add.s32 	%r397, %r84, %r396;
	atom.shared.add.u32 	%r398, [%r397], 1;
	xor.b32  	%r399, %r1737, -2147483648;
	shr.u32 	%r400, %r399, %r293;
	and.b32  	%r401, %r400, %r82;
	shl.b32 	%r402, %r401, 2;
	add.s32 	%r403, %r84, %r402;
	atom.shared.add.u32 	%r404, [%r403], 1;
	xor.b32  	%r405, %r1738, -2147483648;
	shr.u32 	%r406, %r405, %r293;
	and.b32  	%r407, %r406, %r82;
	shl.b32 	%r408, %r407, 2;
	add.s32 	%r409, %r84, %r408;
	atom.shared.add.u32 	%r410, [%r409], 1;
	xor.b32  	%r1771, %r1739, -2147483648;
	shr.u32 	%r411, %r1771, %r293;
	and.b32  	%r412, %r411, %r82;
	shl.b32 	%r413, %r412, 2;
	add.s32 	%r414, %r84, %r413;
	atom.shared.add.u32 	%r415, [%r414], 1;
	xor.b32  	%r1772, %r1740, -2147483648;
	shr.u32 	%r416, %r1772, %r293;
	and.b32  	%r417, %r416, %r82;
	shl.b32 	%r418, %r417, 2;
	add.s32 	%r419, %r84, %r418;
	atom.shared.add.u32 	%r420, [%r419], 1;
	xor.b32  	%r421, %r1741, -2147483648;
	shr.u32 	%r422, %r421, %r293;
	and.b32  	%r423, %r422, %r82;
	shl.b32 	%r424, %r423, 2;
	add.s32 	%r425, %r84, %r424;
	atom.shared.add.u32 	%r426, [%r425], 1;
	xor.b32  	%r427, %r1742, -2147483648;
	shr.u32 	%r428, %r427, %r293;
	and.b32  	%r429, %r428, %r82;
	shl.b32 	%r430, %r429, 2;
	add.s32 	%r431, %r84, %r430;
	atom.shared.add.u32 	%r432, [%r431], 1;
	xor.b32  	%r433, %r1743, -2147483648;
	shr.u32 	%r434, %r433, %r293;
	and.b32  	%r435, %r434, %r82;
	shl.b32 	%r436, %r435, 2;
	add.s32 	%r437, %r84, %r436;
	atom.shared.add.u32 	%r438, [%r437], 1;
	xor.b32  	%r439, %r1744, -2147483648;
	shr.u32 	%r440, %r439, %r293;
	and.b32  	%r441, %r440, %r82;
	shl.b32 	%r442, %r441, 2;
	add.s32 	%r443, %r84, %r442;
	atom.shared.add.u32 	%r444, [%r443], 1;
	xor.b32  	%r445, %r1745, -2147483648;
	shr.u32 	%r446, %r445, %r293;
	and.b32  	%r447, %r446, %r82;
	shl.b32 	%r448, %r447, 2;
	add.s32 	%r449, %r84, %r448;
	atom.shared.add.u32 	%r450, [%r449], 1;
	xor.b32  	%r451, %r1746, -2147483648;
	shr.u32 	%r452, %r451, %r293;
	and.b32  	%r453, %r452, %r82;
	shl.b32 	%r454, %r453, 2;
	add.s32 	%r455, %r84, %r454;
	atom.shared.add.u32 	%r456, [%r455], 1;
	xor.b32  	%r457, %r1747, -2147483648;
	shr.u32 	%r458, %r457, %r293;
	and.b32  	%r459, %r458, %r82;
	shl.b32 	%r460, %r459, 2;
	add.s32 	%r461, %r84, %r460;
	atom.shared.add.u32 	%r462, [%r461], 1;
	xor.b32  	%r463, %r1748, -2147483648;
	shr.u32 	%r464, %r463, %r293;
	and.b32  	%r465, %r464, %r82;
	shl.b32 	%r466, %r465, 2;
	add.s32 	%r467, %r84, %r466;
	atom.shared.add.u32 	%r468, [%r467], 1;
	xor.b32  	%r469, %r1749, -2147483648;
	shr.u32 	%r470, %r469, %r293;
	and.b32  	%r471, %r470, %r82;
	shl.b32 	%r472, %r471, 2;
	add.s32 	%r473, %r84, %r472;
	atom.shared.add.u32 	%r474, [%r473], 1;
	xor.b32  	%r475, %r1750, -2147483648;
	shr.u32 	%r476, %r475, %r293;
	and.b32  	%r477, %r476, %r82;
	shl.b32 	%r478, %r477, 2;
	add.s32 	%r479, %r84, %r478;
	atom.shared.add.u32 	%r480, [%r479], 1;
	bar.sync 	0;
	setp.gt.u32 	%p31, %r1, 255;
	shl.b32 	%r481, %r1, 2;
	add.s32 	%r111, %r346, %r481;
	mov.b32 	%r1759, 0;
	@%p31 bra 	$L__BB7_57;
	ld.shared.u32 	%r483, [%r111];
	mov.b32 	%r484, 0;
	st.shared.u32 	[%r111], %r484;
	ld.shared.u32 	%r485, [%r111+1024];
	st.shared.u32 	[%r111+1024], %r483;
	add.s32 	%r486, %r485, %r483;
	ld.shared.u32 	%r487, [%r111+2048];
	st.shared.u32 	[%r111+2048], %r486;
	add.s32 	%r488, %r487, %r486;
	ld.shared.u32 	%r489, [%r111+3072];
	st.shared.u32 	[%r111+3072], %r488;
	add.s32 	%r490, %r489, %r488;
	ld.shared.u32 	%r491, [%r111+4096];
	st.shared.u32 	[%r111+4096], %r490;
	add.s32 	%r492, %r491, %r490;
	ld.shared.u32 	%r493, [%r111+5120];
	st.shared.u32 	[%r111+5120], %r492;
	add.s32 	%r494, %r493, %r492;
	ld.shared.u32 	%r495, [%r111+6144];
	st.shared.u32 	[%r111+6144], %r494;
	add.s32 	%r496, %r495, %r494;
	ld.shared.u32 	%r497, [%r111+7168];
	st.shared.u32 	[%r111+7168], %r496;
	add.s32 	%r498, %r497, %r496;
	ld.shared.u32 	%r499, [%r111+8192];
	st.shared.u32 	[%r111+8192], %r498;
	add.s32 	%r500, %r499, %r498;
	ld.shared.u32 	%r501, [%r111+9216];
	st.shared.u32 	[%r111+9216], %r500;
	add.s32 	%r502, %r501, %r500;
	ld.shared.u32 	%r503, [%r111+10240];
	st.shared.u32 	[%r111+10240], %r502;
	add.s32 	%r504, %r503, %r502;
	ld.shared.u32 	%r505, [%r111+11264];
	st.shared.u32 	[%r111+11264], %r504;
	add.s32 	%r1759, %r505, %r504;
$L__BB7_57:
	ld.param.u64 	%rd228, [_ZN3cub18CUB_300001_SM_10006detail10radix_sort29DeviceRadixSortOnesweepKernelINS1_5radix10policy_hubIiNS0_8NullTypeEyE10Policy1000ELNS0_9SortOrderE0EiS6_yiiNS1_21identity_decomposer_tEEEvPT5_SC_PT3_PKSD_PT1_PKSH_PT2_PKSL_T4_iiT6__param_0];
	setp.gt.u32 	%p32, %r1, 255;
	shl.b32 	%r506, %r3, 8;
	add.s32 	%r507, %r506, %r1;
	cvta.to.global.u64 	%rd5, %rd228;
	mul.wide.s32 	%rd34, %r507, 4;
	add.s64 	%rd6, %rd5, %rd34;
	@%p32 bra 	$L__BB7_59;
	or.b32  	%r508, %r1759, 1073741824;
	st.volatile.global.u32 	[%rd6], %r508;
$L__BB7_59:
	ld.param.u64 	%rd235, [_ZN3cub18CUB_300001_SM_10006detail10radix_sort29DeviceRadixSortOnesweepKernelINS1_5radix10policy_hubIiNS0_8NullTypeEyE10Policy1000ELNS0_9SortOrderE0EiS6_yiiNS1_21identity_decomposer_tEEEvPT5_SC_PT3_PKSD_PT1_PKSH_PT2_PKSL_T4_iiT6__param_3];
	xor.b32  	%r1773, %r1741, -2147483648;
	xor.b32  	%r1774, %r1742, -2147483648;
	xor.b32  	%r1765, %r1733, -2147483648;
	xor.b32  	%r1766, %r1734, -2147483648;
	xor.b32  	%r1777, %r1745, -2147483648;
	xor.b32  	%r1778, %r1746, -2147483648;
	xor.b32  	%r1764, %r1732, -2147483648;
	xor.b32  	%r1779, %r1747, -2147483648;
	xor.b32  	%r1780, %r1748, -2147483648;
	xor.b32  	%r1768, %r1736, -2147483648;
	xor.b32  	%r1767, %r1735, -2147483648;
	xor.b32  	%r1775, %r1743, -2147483648;
	xor.b32  	%r1782, %r1750, -2147483648;
	xor.b32  	%r1781, %r1749, -2147483648;
	xor.b32  	%r1769, %r1737, -2147483648;
	xor.b32  	%r1776, %r1744, -2147483648;
	xor.b32  	%r1770, %r1738, -2147483648;
	setp.lt.u32 	%p33, %r1, 256;
	setp.eq.s32 	%p34, %r1759, 7296;
	and.pred  	%p35, %p33, %p34;
	selp.u32 	%r509, 1, 0, %p35;
	{ 
	.reg .pred 	%p1; 
	.reg .pred 	%p2; 
	setp.ne.u32 	%p1, %r509, 0; 
	bar.red.or.pred 	%p2, 0, %p1; 
	selp.u32 	%r510, 1, 0, %p2; 
	}
	setp.eq.s32 	%p36, %r510, 0;
	cvt.u64.u32 	%rd7, %r1;
	cvta.to.global.u64 	%rd35, %rd235;
	mul.wide.u32 	%rd36, %r1, 8;
	add.s64 	%rd8, %rd35, %rd36;
	@%p36 bra 	$L__BB7_111;
	setp.gt.u32 	%p37, %r1, 255;
	setp.gt.u32 	%p38, %r1, %r108;
	selp.b32 	%r131, 7296, 0, %p38;
	shl.b32 	%r511, %r1, 3;
	mov.u32 	%r512, _ZZN3cub18CUB_300001_SM_10006detail10radix_sort29DeviceRadixSortOnesweepKernelINS1_5radix10policy_hubIiNS0_8NullTypeEyE10Policy1000ELNS0_9SortOrderE0EiS6_yiiNS1_21identity_decomposer_tEEEvPT5_SC_PT3_PKSD_PT1_PKSH_PT2_PKSL_T4_iiT6_E1s;
	add.s32 	%r513, %r512, %r511;
	add.s32 	%r132, %r513, 29184;
	@%p37 bra 	$L__BB7_68;
	ld.global.u64 	%rd37, [%rd8];
	cvt.u64.u32 	%rd38, %r131;
	sub.s64 	%rd237, %rd37, %rd38;
	st.shared.u64 	[%r132], %rd237;
	setp.lt.s32 	%p39, %r3, 1;
	mov.u32 	%r1763, %r1759;
	@%p39 bra 	$L__BB7_67;
	mov.b32 	%r1761, -1;
	mov.u32 	%r1760, %r3;
	mov.u32 	%r1763, %r1759;
$L__BB7_63:
	add.s32 	%r136, %r1760, -1;
	shl.b32 	%r515, %r136, 8;
	add.s32 	%r516, %r515, %r1;
	mul.wide.s32 	%rd39, %r516, 4;
	add.s64 	%rd10, %rd5, %rd39;
$L__BB7_64:
	membar.cta;
	ld.volatile.global.u32 	%r137, [%rd10];
	setp.eq.s32 	%p40, %r137, 0;
	@%p40 bra 	$L__BB7_64;
	and.b32  	%r517, %r137, 1073741823;
	add.s32 	%r1763, %r517, %r1763;
	setp.gt.s32 	%p41, %r137, -1;
	vote.sync.ballot.b32 	%r1761, %p41, %r1761;
	setp.gt.u32 	%p43, %r1760, 1;
	and.pred  	%p44, %p41, %p43;
	mov.u32 	%r1760, %r136;
	@%p44 bra 	$L__BB7_63;
	ld.shared.u64 	%rd237, [%r132];
$L__BB7_67:
	or.b32  	%r518, %r1763, -2147483648;
	st.volatile.global.u32 	[%rd6], %r518;
	sub.s32 	%r519, %r1763, %r1759;
	cvt.s64.s32 	%rd40, %r519;
	add.s64 	%rd41, %rd237, %rd40;
	st.shared.u64 	[%r132], %rd41;
$L__BB7_68:
	ld.param.u32 	%r1708, [_ZN3cub18CUB_300001_SM_10006detail10radix_sort29DeviceRadixSortOnesweepKernelINS1_5radix10policy_hubIiNS0_8NullTypeEyE10Policy1000ELNS0_9SortOrderE0EiS6_yiiNS1_21identity_decomposer_tEEEvPT5_SC_PT3_PKSD_PT1_PKSH_PT2_PKSL_T4_iiT6__param_8];
	ld.param.u64 	%rd231, [_ZN3cub18CUB_300001_SM_10006detail10radix_sort29DeviceRadixSortOnesweepKernelINS1_5radix10policy_hubIiNS0_8NullTypeEyE10Policy1000ELNS0_9SortOrderE0EiS6_yiiNS1_21identity_decomposer_tEEEvPT5_SC_PT3_PKSD_PT1_PKSH_PT2_PKSL_T4_iiT6__param_2];
	setp.gt.u32 	%p45, %r1, 255;
	setp.lt.s32 	%p46, %r4, %r1708;
	setp.eq.s64 	%p47, %rd231, 0;
	or.pred  	%p48, %p47, %p46;
	or.pred  	%p49, %p45, %p48;
	@%p49 bra 	$L__BB7_70;
	ld.param.u64 	%rd232, [_ZN3cub18CUB_300001_SM_10006detail10radix_sort29DeviceRadixSortOnesweepKernelINS1_5radix10policy_hubIiNS0_8NullTypeEyE10Policy1000ELNS0_9SortOrderE0EiS6_yiiNS1_21identity_decomposer_tEEEvPT5_SC_PT3_PKSD_PT1_PKSH_PT2_PKSL_T4_iiT6__param_2];
	ld.shared.u64 	%rd42, [%r132];
	cvt.u64.u32 	%rd43, %r131;
	cvt.s64.s32 	%rd44, %r1759;
	add.s64 	%rd45, %rd43, %rd44;
	add.s64 	%rd46, %rd45, %rd42;
	cvta.to.global.u64 	%rd47, %rd232;
	shl.b64 	%rd48, %rd7, 3;
	add.s64 	%rd49, %rd47, %rd48;
	st.global.u64 	[%rd49], %rd46;
$L__BB7_70:
	ld.param.u32 	%r1709, [_ZN3cub18CUB_300001_SM_10006detail10radix_sort29DeviceRadixSortOnesweepKernelINS1_5radix10policy_hubIiNS0_8NullTypeEyE10Policy1000ELNS0_9SortOrderE0EiS6_yiiNS1_21identity_decomposer_tEEEvPT5_SC_PT3_PKSD_PT1_PKSH_PT2_PKSL_T4_iiT6__param_8];
	setp.gt.s32 	%p50, %r4, %r1709;
	bar.sync 	0;
	shl.b32 	%r520, %r108, 3;
	add.s32 	%r522, %r512, %r520;
	ld.shared.u64 	%rd13, [%r522+29184];
	@%p50 bra 	$L__BB7_72;
	and.b32  	%r523, %r1, 31;
	and.b32  	%r524, %r1, 992;
	mul.lo.s32 	%r525, %r524, 19;
	or.b32  	%r526, %r525, %r523;
	cvt.u64.u32 	%rd50, %r526;
	add.s64 	%rd51, %rd13, %rd50;
	shl.b64 	%rd52, %rd51, 2;
	add.s64 	%rd53, %rd1, %rd52;
	st.global.u32 	[%rd53], %r1732;
	st.global.u32 	[%rd53+128], %r1733;
	st.global.u32 	[%rd53+256], %r1734;
	st.global.u32 	[%rd53+384], %r1735;
	st.global.u32 	[%rd53+512], %r1736;
	st.global.u32 	[%rd53+640], %r1737;
	st.global.u32 	[%rd53+768], %r1738;
	st.global.u32 	[%rd53+896], %r1739;
	st.global.u32 	[%rd53+1024], %r1740;
	st.global.u32 	[%rd53+1152], %r1741;
	st.global.u32 	[%rd53+1280], %r1742;
	st.global.u32 	[%rd53+1408], %r1743;
	st.global.u32 	[%rd53+1536], %r1744;
	st.global.u32 	[%rd53+1664], %r1745;
	st.global.u32 	[%rd53+1792], %r1746;
	st.global.u32 	[%rd53+1920], %r1747;
	st.global.u32 	[%rd53+2048], %r1748;
	st.global.u32 	[%rd53+2176], %r1749;
	st.global.u32 	[%rd53+2304], %r1750;
	bra.uni 	$L__BB7_110;
$L__BB7_72:
	ld.param.u32 	%r1710, [_ZN3cub18CUB_300001_SM_10006detail10radix_sort29DeviceRadixSortOnesweepKernelINS1_5radix10policy_hubIiNS0_8NullTypeEyE10Policy1000ELNS0_9SortOrderE0EiS6_yiiNS1_21identity_decomposer_tEEEvPT5_SC_PT3_PKSD_PT1_PKSH_PT2_PKSL_T4_iiT6__param_8];
	mad.lo.s32 	%r141, %r3, -7296, %r1710;
	and.b32  	%r527, %r1, 31;
	and.b32  	%r528, %r1, 992;
	mul.lo.s32 	%r529, %r528, 19;
	or.b32  	%r142, %r529, %r527;
	setp.ge.s32 	%p51, %r142, %r141;
	cvt.u64.u32 	%rd54, %r142;
	add.s64 	%rd55, %rd13, %rd54;
	shl.b64 	%rd56, %rd55, 2;
	add.s64 	%rd14, %rd1, %rd56;
	@%p51 bra 	$L__BB7_74;
	st.global.u32 	[%rd14], %r1732;
$L__BB7_74:
	add.s32 	%r530, %r142, 32;
	setp.ge.s32 	%p52, %r530, %r141;
	@%p52 bra 	$L__BB7_76;
	st.global.u32 	[%rd14+128], %r1733;
$L__BB7_76:
	add.s32 	%r531, %r142, 64;
	setp.ge.s32 	%p53, %r531, %r141;
	@%p53 bra 	$L__BB7_78;
	st.global.u32 	[%rd14+256], %r1734;
$L__BB7_78:
	add.s32 	%r532, %r142, 96;
	setp.ge.s32 	%p54, %r532, %r141;
	@%p54 bra 	$L__BB7_80;
	st.global.u32 	[%rd14+384], %r1735;
$L__BB7_80:
	add.s32 	%r533, %r142, 128;
	setp.ge.s32 	%p55, %r533, %r141;
	@%p55 bra 	$L__BB7_82;
	st.global.u32 	[%rd14+512], %r1736;
$L__BB7_82:
	add.s32 	%r534, %r142, 160;
	setp.ge.s32 	%p56, %r534, %r141;
	@%p56 bra 	$L__BB7_84;
	st.global.u32 	[%rd14+640], %r1737;
$L__BB7_84:
	add.s32 	%r535, %r142, 192;
	setp.ge.s32 	%p57, %r535, %r141;
	@%p57 bra 	$L__BB7_86;
	st.global.u32 	[%rd14+768], %r1738;
$L__BB7_86:
	add.s32 	%r536, %r142, 224;
	setp.ge.s32 	%p58, %r536, %r141;
	@%p58 bra 	$L__BB7_88;
	st.global.u32 	[%rd14+896], %r1739;
$L__BB7_88:
	add.s32 	%r537, %r142, 256;
	setp.ge.s32 	%p59, %r537, %r141;
	@%p59 bra 	$L__BB7_90;
	st.global.u32 	[%rd14+1024], %r1740;
$L__BB7_90:
	add.s32 	%r538, %r142, 288;
	setp.ge.s32 	%p60, %r538, %r141;
	@%p60 bra 	$L__BB7_92;
	st.global.u32 	[%rd14+1152], %r1741;
$L__BB7_92:
	add.s32 	%r539, %r142, 320;
	setp.ge.s32 	%p61, %r539, %r141;
	@%p61 bra 	$L__BB7_94;
	st.global.u32 	[%rd14+1280], %r1742;
$L__BB7_94:
	add.s32 	%r540, %r142, 352;
	setp.ge.s32 	%p62, %r540, %r141;
	@%p62 bra 	$L__BB7_96;
	st.global.u32 	[%rd14+1408], %r1743;
$L__BB7_96:
	add.s32 	%r541, %r142, 384;
	setp.ge.s32 	%p63, %r541, %r141;
	@%p63 bra 	$L__BB7_98;
	st.global.u32 	[%rd14+1536], %r1744;
$L__BB7_98:
	add.s32 	%r542, %r142, 416;
	setp.ge.s32 	%p64, %r542, %r141;
	@%p64 bra 	$L__BB7_100;
	st.global.u32 	[%rd14+1664], %r1745;
$L__BB7_100:
	add.s32 	%r543, %r142, 448;
	setp.ge.s32 	%p65, %r543, %r141;
	@%p65 bra 	$L__BB7_102;
	st.global.u32 	[%rd14+1792], %r1746;
$L__BB7_102:
	add.s32 	%r544, %r142, 480;
	setp.ge.s32 	%p66, %r544, %r141;
	@%p66 bra 	$L__BB7_104;
	st.global.u32 	[%rd14+1920], %r1747;
$L__BB7_104:
	add.s32 	%r545, %r142, 512;
	setp.ge.s32 	%p67, %r545, %r141;
	@%p67 bra 	$L__BB7_106;
	st.global.u32 	[%rd14+2048], %r1748;
$L__BB7_106:
	add.s32 	%r546, %r142, 544;
	setp.ge.s32 	%p68, %r546, %r141;
	@%p68 bra 	$L__BB7_108;
	st.global.u32 	[%rd14+2176], %r1749;
$L__BB7_108:
	add.s32 	%r547, %r142, 576;
	setp.ge.s32 	%p69, %r547, %r141;
	@%p69 bra 	$L__BB7_110;
	st.global.u32 	[%rd14+2304], %r1750;
$L__BB7_110:
	// begin inline asm
	exit;
	// end inline asm
	mov.u32 	%r1764, %r1732;
	mov.u32 	%r1765, %r1733;
	mov.u32 	%r1766, %r1734;
	mov.u32 	%r1767, %r1735;
	mov.u32 	%r1768, %r1736;
	mov.u32 	%r1769, %r1737;
	mov.u32 	%r1770, %r1738;
	mov.u32 	%r1771, %r1739;
	mov.u32 	%r1772, %r1740;
	mov.u32 	%r1773, %r1741;
	mov.u32 	%r1774, %r1742;
	mov.u32 	%r1775, %r1743;
	mov.u32 	%r1776, %r1744;
	mov.u32 	%r1777, %r1745;
	mov.u32 	%r1778, %r1746;
	mov.u32 	%r1779, %r1747;
	mov.u32 	%r1780, %r1748;
	mov.u32 	%r1781, %r1749;
	mov.u32 	%r1782, %r1750;
$L__BB7_111:
	mul.hi.u32 	%r548, %r1, 357913942;
	add.s32 	%r549, %r548, %r1;
	shl.b32 	%r550, %r549, 2;
	mov.u32 	%r551, _ZZN3cub18CUB_300001_SM_10006detail10radix_sort29DeviceRadixSortOnesweepKernelINS1_5radix10policy_hubIiNS0_8NullTypeEyE10Policy1000ELNS0_9SortOrderE0EiS6_yiiNS1_21identity_decomposer_tEEEvPT5_SC_PT3_PKSD_PT1_PKSH_PT2_PKSL_T4_iiT6_E1s;
	add.s32 	%r552, %r551, %r550;
	add.s32 	%r162, %r552, 13328;
	st.shared.u32 	[%r552+13328], %r1759;
	bar.sync 	0;
	setp.gt.u32 	%p70, %r1, 31;
	@%p70 bra 	$L__BB7_113;
	mad.lo.s32 	%r584, %r1, 52, %r551;
	ld.shared.u32 	%r585, [%r584+13328];
	ld.shared.u32 	%r586, [%r584+13332];
	ld.shared.u32 	%r587, [%r584+13336];
	ld.shared.u32 	%r588, [%r584+13340];
	ld.shared.u32 	%r589, [%r584+13344];
	ld.shared.u32 	%r590, [%r584+13348];
	ld.shared.u32 	%r591, [%r584+13352];
	ld.shared.u32 	%r592, [%r584+13356];
	ld.shared.u32 	%r593, [%r584+13360];
	ld.shared.u32 	%r594, [%r584+13364];
	ld.shared.u32 	%r595, [%r584+13368];
	ld.shared.u32 	%r596, [%r584+13372];
	add.s32 	%r597, %r586, %r585;
	add.s32 	%r598, %r597, %r587;
	add.s32 	%r599, %r598, %r588;
	add.s32 	%r600, %r599, %r589;
	add.s32 	%r601, %r600, %r590;
	add.s32 	%r602, %r601, %r591;
	add.s32 	%r603, %r602, %r592;
	add.s32 	%r604, %r603, %r593;
	add.s32 	%r605, %r604, %r594;
	add.s32 	%r606, %r605, %r595;
	add.s32 	%r557, %r606, %r596;
	mov.b32 	%r555, 1;
	mov.b32 	%r580, 0;
	mov.b32 	%r582, -1;
	// begin inline asm
	{  .reg .s32 r0;  .reg .pred p;  shfl.sync.up.b32 r0|p, %r557, %r555, %r580, %r582;  @p add.s32 r0, r0, %r557;  mov.s32 %r553, r0;}
	// end inline asm
	mov.b32 	%r561, 2;
	// begin inline asm
	{  .reg .s32 r0;  .reg .pred p;  shfl.sync.up.b32 r0|p, %r553, %r561, %r580, %r582;  @p add.s32 r0, r0, %r553;  mov.s32 %r559, r0;}
	// end inline asm
	mov.b32 	%r567, 4;
	// begin inline asm
	{  .reg .s32 r0;  .reg .pred p;  shfl.sync.up.b32 r0|p, %r559, %r567, %r580, %r582;  @p add.s32 r0, r0, %r559;  mov.s32 %r565, r0;}
	// end inline asm
	mov.b32 	%r573, 8;
	// begin inline asm
	{  .reg .s32 r0;  .reg .pred p;  shfl.sync.up.b32 r0|p, %r565, %r573, %r580, %r582;  @p add.s32 r0, r0, %r565;  mov.s32 %r571, r0;}
	// end inline asm
	mov.b32 	%r579, 16;
	// begin inline asm
	{  .reg .s32 r0;  .reg .pred p;  shfl.sync.up.b32 r0|p, %r571, %r579, %r580, %r582;  @p add.s32 r0, r0, %r571;  mov.s32 %r577, r0;}
	// end inline asm
	sub.s32 	%r607, %r577, %r557;
	add.s32 	%r608, %r585, %r607;
	add.s32 	%r609, %r586, %r608;
	add.s32 	%r610, %r587, %r609;
	add.s32 	%r611, %r588, %r610;
	add.s32 	%r612, %r589, %r611;
	add.s32 	%r613, %r590, %r612;
	add.s32 	%r614, %r591, %r613;
	add.s32 	%r615, %r592, %r614;
	add.s32 	%r616, %r593, %r615;
	add.s32 	%r617, %r594, %r616;
	add.s32 	%r618, %r595, %r617;
	st.shared.u32 	[%r584+13328], %r607;
	st.shared.u32 	[%r584+13332], %r608;
	st.shared.u32 	[%r584+13336], %r609;
	st.shared.u32 	[%r584+13340], %r610;
	st.shared.u32 	[%r584+13344], %r611;
	st.shared.u32 	[%r584+13348], %r612;
	st.shared.u32 	[%r584+13352], %r613;
	st.shared.u32 	[%r584+13356], %r614;
	st.shared.u32 	[%r584+13360], %r615;
	st.shared.u32 	[%r584+13364], %r616;
	st.shared.u32 	[%r584+13368], %r617;
	st.shared.u32 	[%r584+13372], %r618;
$L__BB7_113:
	setp.gt.u32 	%p71, %r1, 255;
	bar.sync 	0;
	ld.shared.u32 	%r163, [%r162];
	@%p71 bra 	$L__BB7_115;
	shl.b32 	%r619, %r1, 2;
	add.s32 	%r621, %r551, %r619;
	ld.shared.u32 	%r622, [%r621];
	add.s32 	%r623, %r622, %r163;
	st.shared.u32 	[%r621], %r623;
	ld.shared.u32 	%r624, [%r621+1024];
	add.s32 	%r625, %r624, %r163;
	st.shared.u32 	[%r621+1024], %r625;
	ld.shared.u32 	%r626, [%r621+2048];
	add.s32 	%r627, %r626, %r163;
	st.shared.u32 	[%r621+2048], %r627;
	ld.shared.u32 	%r628, [%r621+3072];
	add.s32 	%r629, %r628, %r163;
	st.shared.u32 	[%r621+3072], %r629;
	ld.shared.u32 	%r630, [%r621+4096];
	add.s32 	%r631, %r630, %r163;
	st.shared.u32 	[%r621+4096], %r631;
	ld.shared.u32 	%r632, [%r621+5120];
	add.s32 	%r633, %r632, %r163;
	st.shared.u32 	[%r621+5120], %r633;
	ld.shared.u32 	%r634, [%r621+6144];
	add.s32 	%r635, %r634, %r163;
	st.shared.u32 	[%r621+6144], %r635;
	ld.shared.u32 	%r636, [%r621+7168];
	add.s32 	%r637, %r636, %r163;
	st.shared.u32 	[%r621+7168], %r637;
	ld.shared.u32 	%r638, [%r621+8192];
	add.s32 	%r639, %r638, %r163;
	st.shared.u32 	[%r621+8192], %r639;
	ld.shared.u32 	%r640, [%r621+9216];
	add.s32 	%r641, %r640, %r163;
	st.shared.u32 	[%r621+9216], %r641;
	ld.shared.u32 	%r642, [%r621+10240];
	add.s32 	%r643, %r642, %r163;
	st.shared.u32 	[%r621+10240], %r643;
	ld.shared.u32 	%r644, [%r621+11264];
	add.s32 	%r645, %r644, %r163;
	st.shared.u32 	[%r621+11264], %r645;
$L__BB7_115:
	shl.b32 	%r672, %r1, 5;
	and.b32  	%r673, %r672, 31744;
	add.s32 	%r164, %r551, %r673;
	bar.sync 	0;
	// begin inline asm
	mov.u32 %r646, %lanemask_le;
	// end inline asm
	shr.u32 	%r675, %r1764, %r293;
	and.b32  	%r669, %r675, %r82;
	mov.b32 	%r649, 1;
	// begin inline asm
	{
    .reg .pred p;
    and.b32 %r647, %r669, %r649;    setp.ne.u32 p, %r647, 0;
    vote.ballot.sync.b32 %r647, p, 0xffffffff;
    @!p not.b32 %r647, %r647;
}

	// end inline asm
	mov.b32 	%r652, 2;
	// begin inline asm
	{
    .reg .pred p;
    and.b32 %r650, %r669, %r652;    setp.ne.u32 p, %r650, 0;
    vote.ballot.sync.b32 %r650, p, 0xffffffff;
    @!p not.b32 %r650, %r650;
}

	// end inline asm
	and.b32  	%r676, %r650, %r647;
	mov.b32 	%r655, 4;
	// begin inline asm
	{
    .reg .pred p;
    and.b32 %r653, %r669, %r655;    setp.ne.u32 p, %r653, 0;
    vote.ballot.sync.b32 %r653, p, 0xffffffff;
    @!p not.b32 %r653, %r653;
}

	// end inline asm
	and.b32  	%r677, %r653, %r676;
	mov.b32 	%r658, 8;
	// begin inline asm
	{
    .reg .pred p;
    and.b32 %r656, %r669, %r658;    setp.ne.u32 p, %r656, 0;
    vote.ballot.sync.b32 %r656, p, 0xffffffff;
    @!p not.b32 %r656, %r656;
}

	// end inline asm
	and.b32  	%r678, %r656, %r677;
	mov.b32 	%r661, 16;
	// begin inline asm
	{
    .reg .pred p;
    and.b32 %r659, %r669, %r661;    setp.ne.u32 p, %r659, 0;
    vote.ballot.sync.b32 %r659, p, 0xffffffff;
    @!p not.b32 %r659, %r659;
}

	// end inline asm
	and.b32  	%r679, %r659, %r678;
	mov.b32 	%r664, 32;
	// begin inline asm
	{
    .reg .pred p;
    and.b32 %r662, %r669, %r664;    setp.ne.u32 p, %r662, 0;
    vote.ballot.sync.b32 %r662, p, 0xffffffff;
    @!p not.b32 %r662, %r662;
}

	// end inline asm
	and.b32  	%r680, %r662, %r679;
	mov.b32 	%r667, 64;
	// begin inline asm
	{
    .reg .pred p;
    and.b32 %r665, %r669, %r667;    setp.ne.u32 p, %r665, 0;
    vote.ballot.sync.b32 %r665, p, 0xffffffff;
    @!p not.b32 %r665, %r665;
}

	// end inline asm
	and.b32  	%r681, %r665, %r680;
	mov.b32 	%r670, 128;
	// begin inline asm
	{
    .reg .pred p;
    and.b32 %r668, %r669, %r670;    setp.ne.u32 p, %r668, 0;
    vote.ballot.sync.b32 %r668, p, 0xffffffff;
    @!p not.b32 %r668, %r668;
}

	// end inline asm
	and.b32  	%r682, %r668, %r681;
	clz.b32 	%r683, %r682;
	sub.s32 	%r167, 31, %r683;
	and.b32  	%r684, %r646, %r682;
	popc.b32 	%r168, %r684;
	setp.ne.s32 	%p72, %r295, %r167;
	mov.b32 	%r1783, 0;
	@%p72 bra 	$L__BB7_117;
	shl.b32 	%r685, %r669, 2;
	add.s32 	%r686, %r164, %r685;
	atom.shared.add.u32 	%r1783, [%r686], %r168;
$L__BB7_117:
	shfl.sync.idx.b32	%r712|%p73, %r1783, %r167, 31, -1;
	add.s32 	%r171, %r168, %r712;
	shr.u32 	%r713, %r1765, %r293;
	and.b32  	%r709, %r713, %r82;
	mov.b32 	%r689, 1;
	// begin inline asm
	{
    .reg .pred p;
    and.b32 %r687, %r709, %r689;    setp.ne.u32 p, %r687, 0;
    vote.ballot.sync.b32 %r687, p, 0xffffffff;
    @!p not.b32 %r687, %r687;
}

	// end inline asm
	mov.b32 	%r692, 2;
	// begin inline asm
	{
    .reg .pred p;
    and.b32 %r690, %r709, %r692;    setp.ne.u32 p, %r690, 0;
    vote.ballot.sync.b32 %r690, p, 0xffffffff;
    @!p not.b32 %r690, %r690;
}

	// end inline asm
	and.b32  	%r714, %r690, %r687;
	mov.b32 	%r695, 4;
	// begin inline asm
	{
    .reg .pred p;
    and.b32 %r693, %r709, %r695;    setp.ne.u32 p, %r693, 0;
    vote.ballot.sync.b32 %r693, p, 0xffffffff;
    @!p not.b32 %r693, %r693;
}

	// end inline asm
	and.b32  	%r715, %r693, %r714;
	mov.b32 	%r698, 8;
	// begin inline asm
	{
    .reg .pred p;
    and.b32 %r696, %r709, %r698;    setp.ne.u32 p, %r696, 0;
    vote.ballot.sync.b32 %r696, p, 0xffffffff;
    @!p not.b32 %r696, %r696;
}

	// end inline asm
	and.b32  	%r716, %r696, %r715;
	mov.b32 	%r701, 16;
	// begin inline asm
	{
    .reg .pred p;
    and.b32 %r699, %r709, %r701;    setp.ne.u32 p, %r699, 0;
    vote.ballot.sync.b32 %r699, p, 0xffffffff;
    @!p not.b32 %r699, %r699;
}

	// end inline asm
	and.b32  	%r717, %r699, %r716;
	mov.b32 	%r704, 32;
	// begin inline asm
	{
    .reg .pred p;
    and.b32 %r702, %r709, %r704;    setp.ne.u32 p, %r702, 0;
    vote.ballot.sync.b32 %r702, p, 0xffffffff;
    @!p not.b32 %r702, %r702;
}

	// end inline asm
	and.b32  	%r718, %r702, %r717;
	mov.b32 	%r707, 64;
	// begin inline asm
	{
    .reg .pred p;
    and.b32 %r705, %r709, %r707;    setp.ne.u32 p, %r705, 0;
    vote.ballot.sync.b32 %r705, p, 0xffffffff;
    @!p not.b32 %r705, %r705;
}

	// end inline asm
	and.b32  	%r719, %r705, %r718;
	mov.b32 	%r710, 128;
	// begin inline asm
	{
    .reg .pred p;
    and.b32 %r708, %r709, %r710;    setp.ne.u32 p, %r708, 0;
    vote.ballot.sync.b32 %r708, p, 0xffffffff;
    @!p not.b32 %r708, %r708;
}

	// end inline asm
	and.b32  	%r720, %r708, %r719;
	clz.b32 	%r721, %r720;
	sub.s32 	%r173, 31, %r721;
	and.b32  	%r722, %r646, %r720;
	popc.b32 	%r174, %r722;
	setp.ne.s32 	%p74, %r295, %r173;
	mov.b32 	%r1784, 0;
	@%p74 bra 	$L__BB7_119;
	shl.b32 	%r723, %r709, 2;
	add.s32 	%r724, %r164, %r723;
	atom.shared.add.u32 	%r1784, [%r724], %r174;
$L__BB7_119:
	shfl.sync.idx.b32	%r750|%p75, %r1784, %r173, 31, -1;
	add.s32 	%r177, %r174, %r750;
	shr.u32 	%r751, %r1766, %r293;
	and.b32  	%r747, %r751, %r82;
	mov.b32 	%r727, 1;
	// begin inline asm
	{
    .reg .pred p;
    and.b32 %r725, %r747, %r727;    setp.ne.u32 p, %r725, 0;
    vote.ballot.sync.b32 %r725, p, 0xffffffff;
    @!p not.b32 %r725, %r725;
}

	// end inline asm
	mov.b32 	%r730, 2;
	// begin inline asm
	{
    .reg .pred p;
    and.b32 %r728, %r747, %r730;    setp.ne.u32 p, %r728, 0;
    vote.ballot.sync.b32 %r728, p, 0xffffffff;
    @!p not.b32 %r728, %r728;
}

	// end inline asm
	and.b32  	%r752, %r728, %r725;
	mov.b32 	%r733, 4;
	// begin inline asm
	{
    .reg .pred p;
    and.b32 %r731, %r747, %r733;    setp.ne.u32 p, %r731, 0;
    vote.ballot.sync.b32 %r731, p, 0xffffffff;
    @!p not.b32 %r731, %r731;
}

	// end inline asm
	and.b32  	%r753, %r731, %r752;
	mov.b32 	%r736, 8;
	// begin inline asm
	{
    .reg .pred p;
    and.b32 %r734, %r747, %r736;    setp.ne.u32 p, %r734, 0;
    vote.ballot.sync.b32 %r734, p, 0xffffffff;
    @!p not.b32 %r734, %r734;
}

	// end inline asm
	and.b32  	%r754, %r734, %r753;
	mov.b32 	%r739, 16;
	// begin inline asm
	{
    .reg .pred p;
    and.b32 %r737, %r747, %r739;    setp.ne.u32 p, %r737, 0;
    vote.ballot.sync.b32 %r737, p, 0xffffffff;
    @!p not.b32 %r737, %r737;
}

	// end inline asm
	and.b32  	%r755, %r737, %r754;
	mov.b32 	%r742, 32;
	// begin inline asm
	{
    .reg .pred p;
    and.b32 %r740, %r747, %r742;    setp.ne.u32 p, %r740, 0;
    vote.ballot.sync.b32 %r740, p, 0xffffffff;
    @!p not.b32 %r740, %r740;
}

	// end inline asm
	and.b32  	%r756, %r740, %r755;
	mov.b32 	%r745, 64;
	// begin inline asm
	{
    .reg .pred p;
    and.b32 %r743, %r747, %r745;    setp.ne.u32 p, %r743, 0;
    vote.ballot.sync.b32 %r743, p, 0xffffffff;
    @!p not.b32 %r743, %r743;
}

	// end inline asm
	and.b32  	%r757, %r743, %r756;
	mov.b32 	%r748, 128;
	// begin inline asm
	{
    .reg .pred p;
    and.b32 %r746, %r747, %r748;    setp.ne.u32 p, %r746, 0;
    vote.ballot.sync.b32 %r746, p, 0xffffffff;
    @!p not.b32 %r746, %r746;
}

	// end inline asm
	and.b32  	%r758, %r746, %r757;
	clz.b32 	%r759, %r758;
	sub.s32 	%r179, 31, %r759;
	and.b32  	%r760, %r646, %r758;
	popc.b32 	%r180, %r760;
	setp.ne.s32 	%p76, %r295, %r179;
	mov.b32 	%r1785, 0;
	@%p76 bra 	$L__BB7_121;
	shl.b32 	%r761, %r747, 2;
	add.s32 	%r762, %r164, %r761;
	atom.shared.add.u32 	%r1785, [%r762], %r180;
$L__BB7_121:
	shfl.sync.idx.b32	%r788|%p77, %r1785, %r179, 31, -1;
	add.s32 	%r183, %r180, %r788;
	shr.u32 	%r789, %r1767, %r293;
	and.b32  	%r785, %r789, %r82;
	mov.b32 	%r765, 1;
	// begin inline asm
	{
    .reg .pred p;
    and.b32 %r763, %r785, %r765;    setp.ne.u32 p, %r763, 0;
    vote.ballot.sync.b32 %r763, p, 0xffffffff;
    @!p not.b32 %r763, %r763;
}

	// end inline asm
	mov.b32 	%r768, 2;
	// begin inline asm
	{
    .reg .pred p;
    and.b32 %r766, %r785, %r768;    setp.ne.u32 p, %r766, 0;
    vote.ballot.sync.b32 %r766, p, 0xffffffff;
    @!p not.b32 %r766, %r766;
}

	// end inline asm
	and.b32  	%r790, %r766, %r763;
	mov.b32 	%r771, 4;
	// begin inline asm
	{
    .reg .pred p;
    and.b32 %r769, %r785, %r771;    setp.ne.u32 p, %r769, 0;
    vote.ballot.sync.b32 %r769, p, 0xffffffff;
    @!p not.b32 %r769, %r769;
}

	// end inline asm
	and.b32  	%r791, %r769, %r790;
	mov.b32 	%r774, 8;
	// begin inline asm
	{
    .reg .pred p;
    and.b32 %r772, %r785, %r774;    setp.ne.u32 p, %r772, 0;
    vote.ballot.sync.b32 %r772, p, 0xffffffff;
    @!p not.b32 %r772, %r772;
}

	// end inline asm
	and.b32  	%r792, %r772, %r791;
	mov.b32 	%r777, 16;
	// begin inline asm
	{
    .reg .pred p;
    and.b32 %r775, %r785, %r777;    setp.ne.u32 p, %r775, 0;
    vote.ballot.sync.b32 %r775, p, 0xffffffff;
    @!p not.b32 %r775, %r775;
}

	// end inline asm
	and.b32  	%r793, %r775, %r792;
	mov.b32 	%r780, 32;
	// begin inline asm
	{
    .reg .pred p;
    and.b32 %r778, %r785, %r780;    setp.ne.u32 p, %r778, 0;
    vote.ballot.sync.b32 %r778, p, 0xffffffff;
    @!p not.b32 %r778, %r778;
}

	// end inline asm
	and.b32  	%r794, %r778, %r793;
	mov.b32 	%r783, 64;
	// begin inline asm
	{
    .reg .pred p;
    and.b32 %r781, %r785, %r783;    setp.ne.u32 p, %r781, 0;
    vote.ballot.sync.b32 %r781, p, 0xffffffff;
    @!p not.b32 %r781, %r781;
}

	// end inline asm
	and.b32  	%r795, %r781, %r794;
	mov.b32 	%r786, 128;
	// begin inline asm
	{
    .reg .pred p;
    and.b32 %r784, %r785, %r786;    setp.ne.u32 p, %r784, 0;
    vote.ballot.sync.b32 %r784, p, 0xffffffff;
    @!p not.b32 %r784, %r784;
}

	// end inline asm
	and.b32  	%r796, %r784, %r795;
	clz.b32 	%r797, %r796;
	sub.s32 	%r185, 31, %r797;
	and.b32  	%r798, %r646, %r796;
	popc.b32 	%r186, %r798;
	setp.ne.s32 	%p78, %r295, %r185;
	mov.b32 	%r1786, 0;
	@%p78 bra 	$L__BB7_123;
	shl.b32 	%r799, %r785, 2;
	add.s32 	%r800, %r164, %r799;
	atom.shared.add.u32 	%r1786, [%r800], %r186;
$L__BB7_123:
	shfl.sync.idx.b32	%r826|%p79, %r1786, %r185, 31, -1;
	add.s32 	%r189, %r186, %r826;
	shr.u32 	%r827, %r1768, %r293;
	and.b32  	%r823, %r827, %r82;
	mov.b32 	%r803, 1;
	// begin inline asm
	{
    .reg .pred p;
    and.b32 %r801, %r823, %r803;    setp.ne.u32 p, %r801, 0;
    vote.ballot.sync.b32 %r801, p, 0xffffffff;
    @!p not.b32 %r801, %r801;
}

	// end inline asm
	mov.b32 	%r806, 2;
	// begin inline asm
	{
    .reg .pred p;
    and.b32 %r804, %r823, %r806;    setp.ne.u32 p, %r804, 0;
    vote.ballot.sync.b32 %r804, p, 0xffffffff;
    @!p not.b32 %r804, %r804;
}

	// end inline asm
	and.b32  	%r828, %r804, %r801;
	mov.b32 	%r809, 4;
	// begin inline asm
	{
    .reg .pred p;
    and.b32 %r807, %r823, %r809;    setp.ne.u32 p, %r807, 0;
    vote.ballot.sync.b32 %r807, p, 0xffffffff;
    @!p not.b32 %r807, %r807;
}

	// end inline asm
	and.b32  	%r829, %r807, %r828;
	mov.b32 	%r812, 8;
	// begin inline asm
	{
    .reg .pred p;
    and.b32 %r810, %r823, %r812;    setp.ne.u32 p, %r810, 0;
    vote.ballot.sync.b32 %r810, p, 0xffffffff;
    @!p not.b32 %r810, %r810;
}

	// end inline asm
	and.b32  	%r830, %r810, %r829;
	mov.b32 	%r815, 16;
	// begin inline asm
	{
    .reg .pred p;
    and.b32 %r813, %r823, %r815;    setp.ne.u32 p, %r813, 0;
    vote.ballot.sync.b32 %r813, p, 0xffffffff;
    @!p not.b32 %r813, %r813;
}

	// end inline asm
	and.b32  	%r831, %r813, %r830;
	mov.b32 	%r818, 32;
	// begin inline asm
	{
    .reg .pred p;
    and.b32 %r816, %r823, %r818;    setp.ne.u32 p, %r816, 0;
    vote.ballot.sync.b32 %r816, p, 0xffffffff;
    @!p not.b32 %r816, %r816;
}

	// end inline asm
	and.b32  	%r832, %r816, %r831;
	mov.b32 	%r821, 64;
	// begin inline asm
	{
    .reg .pred p;
    and.b32 %r819, %r823, %r821;    setp.ne.u32 p, %r819, 0;
    vote.ballot.sync.b32 %r819, p, 0xffffffff;
    @!p not.b32 %r819, %r819;
}

	// end inline asm
	and.b32  	%r833, %r819, %r832;
	mov.b32 	%r824, 128;
	// begin inline asm
	{
    .reg .pred p;
    and.b32 %r822, %r823, %r824;    setp.ne.u32 p, %r822, 0;
    vote.ballot.sync.b32 %r822, p, 0xffffffff;
    @!p not.b32 %r822, %r822;
}

	// end inline asm
	and.b32  	%r834, %r822, %r833;
	clz.b32 	%r835, %r834;
	sub.s32 	%r191, 31, %r835;
	and.b32  	%r836, %r646, %r834;
	popc.b32 	%r192, %r836;
	setp.ne.s32 	%p80, %r295, %r191;
	mov.b32 	%r1787, 0;
	@%p80 bra 	$L__BB7_125;
	shl.b32 	%r837, %r823, 2;
	add.s32 	%r838, %r164, %r837;
	atom.shared.add.u32 	%r1787, [%r838], %r192;
$L__BB7_125:
	shfl.sync.idx.b32	%r864|%p81, %r1787, %r191, 31, -1;
	add.s32 	%r195, %r192, %r864;
	shr.u32 	%r865, %r1769, %r293;
	and.b32  	%r861, %r865, %r82;
	mov.b32 	%r841, 1;
	// begin inline asm
	{
    .reg .pred p;
    and.b32 %r839, %r861, %r841;    setp.ne.u32 p, %r839, 0;
    vote.ballot.sync.b32 %r839, p, 0xffffffff;
    @!p not.b32 %r839, %r839;
}

	// end inline asm
	mov.b32 	%r844, 2;
	// begin inline asm
	{
    .reg .pred p;
    and.b32 %r842, %r861, %r844;    setp.ne.u32 p, %r842, 0;
    vote.ballot.sync.b32 %r842, p, 0xffffffff;
    @!p not.b32 %r842, %r842;
}

	// end inline asm
	and.b32  	%r866, %r842, %r839;
	mov.b32 	%r847, 4;
	// begin inline asm
	{
    .reg .pred p;
    and.b32 %r845, %r861, %r847;    setp.ne.u32 p, %r845, 0;
    vote.ballot.sync.b32 %r845, p, 0xffffffff;
    @!p not.b32 %r845, %r845;
}

	// end inline asm
	and.b32  	%r867, %r845, %r866;
	mov.b32 	%r850, 8;
	// begin inline asm
	{
    .reg .pred p;
    and.b32 %r848, %r861, %r850;    setp.ne.u32 p, %r848, 0;
    vote.ballot.sync.b32 %r848, p, 0xffffffff;
    @!p not.b32 %r848, %r848;
}

	// end inline asm
	and.b32  	%r868, %r848, %r867;
	mov.b32 	%r853, 16;
	// begin inline asm
	{
    .reg .pred p;
    and.b32 %r851, %r861, %r853;    setp.ne.u32 p, %r851, 0;
    vote.ballot.sync.b32 %r851, p, 0xffffffff;
    @!p not.b32 %r851, %r851;
}

	// end inline asm
	and.b32  	%r869, %r851, %r868;
	mov.b32 	%r856, 32;
	// begin inline asm
	{
    .reg .pred p;
    and.b32 %r854, %r861, %r856;    setp.ne.u32 p, %r854, 0;
    vote.ballot.sync.b32 %r854, p, 0xffffffff;
    @!p not.b32 %r854, %r854;
}

	// end inline asm
	and.b32  	%r870, %r854, %r869;
	mov.b32 	%r859, 64;
	// begin inline asm
	{
    .reg .pred p;
    and.b32 %r857, %r861, %r859;    setp.ne.u32 p, %r857, 0;
    vote.ballot.sync.b32 %r857, p, 0xffffffff;
    @!p not.b32 %r857, %r857;
}

	// end inline asm
	and.b32  	%r871, %r857, %r870;
	mov.b32 	%r862, 128;
	// begin inline asm
	{
    .reg .pred p;
    and.b32 %r860, %r861, %r862;    setp.ne.u32 p, %r860, 0;
    vote.ballot.sync.b32 %r860, p, 0xffffffff;
    @!p not.b32 %r860, %r860;
}

	// end inline asm
	and.b32  	%r872, %r860, %r871;
	clz.b32 	%r873, %r872;
	sub.s32 	%r197, 31, %r873;
	and.b32  	%r874, %r646, %r872;
	popc.b32 	%r198, %r874;
	setp.ne.s32 	%p82, %r295, %r197;
	mov.b32 	%r1788, 0;
	@%p82 bra 	$L__BB7_127;
	shl.b32 	%r875, %r861, 2;
	add.s32 	%r876, %r164, %r875;
	atom.shared.add.u32 	%r1788, [%r876], %r198;
$L__BB7_127:
	shfl.sync.idx.b32	%r902|%p83, %r1788, %r197, 31, -1;
	add.s32 	%r201, %r198, %r902;
	shr.u32 	%r903, %r1770, %r293;
	and.b32  	%r899, %r903, %r82;
	mov.b32 	%r879, 1;
	// begin inline asm
	{
    .reg .pred p;
    and.b32 %r877, %r899, %r879;    setp.ne.u32 p, %r877, 0;
    vote.ballot.sync.b32 %r877, p, 0xffffffff;
    @!p not.b32 %r877, %r877;
}

	// end inline asm
	mov.b32 	%r882, 2;
	// begin inline asm
	{
    .reg .pred p;
    and.b32 %r880, %r899, %r882;    setp.ne.u32 p, %r880, 0;
    vote.ballot.sync.b32 %r880, p, 0xffffffff;
    @!p not.b32 %r880, %r880;
}

	// end inline asm
	and.b32  	%r904, %r880, %r877;
	mov.b32 	%r885, 4;
	// begin inline asm
	{
    .reg .pred p;
    and.b32 %r883, %r899, %r885;    setp.ne.u32 p, %r883, 0;
    vote.ballot.sync.b32 %r883, p, 0xffffffff;
    @!p not.b32 %r883, %r883;
}

	// end inline asm
	and.b32  	%r905, %r883, %r904;
	mov.b32 	%r888, 8;
	// begin inline asm
	{
    .reg .pred p;
    and.b32 %r886, %r899, %r888;    setp.ne.u32 p, %r886, 0;
    vote.ballot.sync.b32 %r886, p, 0xffffffff;
    @!p not.b32 %r886, %r886;
}

	// end inline asm
	and.b32  	%r906, %r886, %r905;
	mov.b32 	%r891, 16;
	// begin inline asm
	{
    .reg .pred p;
    and.b32 %r889, %r899, %r891;    setp.ne.u32 p, %r889, 0;
    vote.ballot.sync.b32 %r889, p, 0xffffffff;
    @!p not.b32 %r889, %r889;
}

	// end inline asm
	and.b32  	%r907, %r889, %r906;
	mov.b32 	%r894, 32;
	// begin inline asm
	{
    .reg .pred p;
    and.b32 %r892, %r899, %r894;    setp.ne.u32 p, %r892, 0;
    vote.ballot.sync.b32 %r892, p, 0xffffffff;
    @!p not.b32 %r892, %r892;
}

	// end inline asm
	and.b32  	%r908, %r892, %r907;
	mov.b32 	%r897, 64;
	// begin inline asm
	{
    .reg .pred p;
    and.b32 %r895, %r899, %r897;    setp.ne.u32 p, %r895, 0;
    vote.ballot.sync.b32 %r895, p, 0xffffffff;
    @!p not.b32 %r895, %r895;
}

	// end inline asm
	and.b32  	%r909, %r895, %r908;
	mov.b32 	%r900, 128;
	// begin inline asm
	{
    .reg .pred p;
    and.b32 %r898, %r899, %r900;    setp.ne.u32 p, %r898, 0;
    vote.ballot.sync.b32 %r898, p, 0xffffffff;
    @!p not.b32 %r898, %r898;
}

	// end inline asm
	and.b32  	%r910, %r898, %r909;
	clz.b32 	%r911, %r910;
	sub.s32 	%r203, 31, %r911;
	and.b32  	%r912, %r646, %r910;
	popc.b32 	%r204, %r912;
	setp.ne.s32 	%p84, %r295, %r203;
	mov.b32 	%r1789, 0;
	@%p84 bra 	$L__BB7_129;
	shl.b32 	%r913, %r899, 2;
	add.s32 	%r914, %r164, %r913;
	atom.shared.add.u32 	%r1789, [%r914], %r204;
$L__BB7_129:
	shfl.sync.idx.b32	%r940|%p85, %r1789, %r203, 31, -1;
	add.s32 	%r207, %r204, %r940;
	shr.u32 	%r941, %r1771, %r293;
	and.b32  	%r937, %r941, %r82;
	mov.b32 	%r917, 1;
	// begin inline asm
	{
    .reg .pred p;
    and.b32 %r915, %r937, %r917;    setp.ne.u32 p, %r915, 0;
    vote.ballot.sync.b32 %r915, p, 0xffffffff;
    @!p not.b32 %r915, %r915;
}

	// end inline asm
	mov.b32 	%r920, 2;
	// begin inline asm
	{
    .reg .pred p;
    and.b32 %r918, %r937, %r920;    setp.ne.u32 p, %r918, 0;
    vote.ballot.sync.b32 %r918, p, 0xffffffff;
    @!p not.b32 %r918, %r918;
}

	// end inline asm
	and.b32  	%r942, %r918, %r915;
	mov.b32 	%r923, 4;
	// begin inline asm
	{
    .reg .pred p;
    and.b32 %r921, %r937, %r923;    setp.ne.u32 p, %r921, 0;
    vote.ballot.sync.b32 %r921, p, 0xffffffff;
    @!p not.b32 %r921, %r921;
}

	// end inline asm
	and.b32  	%r943, %r921, %r942;
	mov.b32 	%r926, 8;
	// begin inline asm
	{
    .reg .pred p;
    and.b32 %r924, %r937, %r926;    setp.ne.u32 p, %r924, 0;
    vote.ballot.sync.b32 %r924, p, 0xffffffff;
    @!p not.b32 %r924, %r924;
}

	// end inline asm
	and.b32  	%r944, %r924, %r943;
	mov.b32 	%r929, 16;
	// begin inline asm
	{
    .reg .pred p;
    and.b32 %r927, %r937, %r929;    setp.ne.u32 p, %r927, 0;
    vote.ballot.sync.b32 %r927, p, 0xffffffff;
    @!p not.b32 %r927, %r927;
}

	// end inline asm
	and.b32  	%r945, %r927, %r944;
	mov.b32 	%r932, 32;
	// begin inline asm
	{
    .reg .pred p;
    and.b32 %r930, %r937, %r932;    setp.ne.u32 p, %r930, 0;
    vote.ballot.sync.b32 %r930, p, 0xffffffff;
    @!p not.b32 %r930, %r930;
}

	// end inline asm
	and.b32  	%r946, %r930, %r945;
	mov.b32 	%r935, 64;
	// begin inline asm
	{
    .reg .pred p;
    and.b32 %r933, %r937, %r935;    setp.ne.u32 p, %r933, 0;
    vote.ballot.sync.b32 %r933, p, 0xffffffff;
    @!p not.b32 %r933, %r933;
}

	// end inline asm
	and.b32  	%r947, %r933, %r946;
	mov.b32 	%r938, 128;
	// begin inline asm
	{
    .reg .pred p;
    and.b32 %r936, %r937, %r938;    setp.ne.u32 p, %r936, 0;
    vote.ballot.sync.b32 %r936, p, 0xffffffff;
    @!p not.b32 %r936, %r936;
}

	// end inline asm
	and.b32  	%r948, %r936, %r947;
	clz.b32 	%r949, %r948;
	sub.s32 	%r209, 31, %r949;
	and.b32  	%r950, %r646, %r948;
	popc.b32 	%r210, %r950;
	setp.ne.s32 	%p86, %r295, %r209;
	mov.b32 	%r1790, 0;
	@%p86 bra 	$L__BB7_131;
	shl.b32 	%r951, %r937, 2;
	add.s32 	%r952, %r164, %r951;
	atom.shared.add.u32 	%r1790, [%r952], %r210;
$L__BB7_131:
	shfl.sync.idx.b32	%r978|%p87, %r1790, %r209, 31, -1;
	add.s32 	%r213, %r210, %r978;
	shr.u32 	%r979, %r1772, %r293;
	and.b32  	%r975, %r979, %r82;
	mov.b32 	%r955, 1;
	// begin inline asm
	{
    .reg .pred p;
    and.b32 %r953, %r975, %r955;    setp.ne.u32 p, %r953, 0;
    vote.ballot.sync.b32 %r953, p, 0xffffffff;
    @!p not.b32 %r953, %r953;
}

	// end inline asm
	mov.b32 	%r958, 2;
	// begin inline asm
	{
    .reg .pred p;
    and.b32 %r956, %r975, %r958;    setp.ne.u32 p, %r956, 0;
    vote.ballot.sync.b32 %r956, p, 0xffffffff;
    @!p not.b32 %r956, %r956;
}

	// end inline asm
	and.b32  	%r980, %r956, %r953;
	mov.b32 	%r961, 4;
	// begin inline asm
	{
    .reg .pred p;
    and.b32 %r959, %r975, %r961;    setp.ne.u32 p, %r959, 0;
    vote.ballot.sync.b32 %r959, p, 0xffffffff;
    @!p not.b32 %r959, %r959;
}

	// end inline asm
	and.b32  	%r981, %r959, %r980;
	mov.b32 	%r964, 8;
	// begin inline asm
	{
    .reg .pred p;
    and.b32 %r962, %r975, %r964;    setp.ne.u32 p, %r962, 0;
    vote.ballot.sync.b32 %r962, p, 0xffffffff;
    @!p not.b32 %r962, %r962;
}

	// end inline asm
	and.b32  	%r982, %r962, %r981;
	mov.b32 	%r967, 16;
	// begin inline asm
	{
    .reg .pred p;
    and.b32 %r965, %r975, %r967;    setp.ne.u32 p, %r965, 0;
    vote.ballot.sync.b32 %r965, p, 0xffffffff;
    @!p not.b32 %r965, %r965;
}

	// end inline asm
	and.b32  	%r983, %r965, %r982;
	mov.b32 	%r970, 32;
	// begin inline asm
	{
    .reg .pred p;
    and.b32 %r968, %r975, %r970;    setp.ne.u32 p, %r968, 0;
    vote.ballot.sync.b32 %r968, p, 0xffffffff;
    @!p not.b32 %r968, %r968;
}

	// end inline asm
	and.b32  	%r984, %r968, %r983;
	mov.b32 	%r973, 64;
	// begin inline asm
	{
    .reg .pred p;
    and.b32 %r971, %r975, %r973;    setp.ne.u32 p, %r971, 0;
    vote.ballot.sync.b32 %r971, p, 0xffffffff;
    @!p not.b32 %r971, %r971;
}

	// end inline asm
	and.b32  	%r985, %r971, %r984;
	mov.b32 	%r976, 128;
	// begin inline asm
	{
    .reg .pred p;
    and.b32 %r974, %r975, %r976;    setp.ne.u32 p, %r974, 0;
    vote.ballot.sync.b32 %r974, p, 0xffffffff;
    @!p not.b32 %r974, %r974;
}

	// end inline asm
	and.b32  	%r986, %r974, %r985;
	clz.b32 	%r987, %r986;
	sub.s32 	%r215, 31, %r987;
	and.b32  	%r988, %r646, %r986;
	popc.b32 	%r216, %r988;
	setp.ne.s32 	%p88, %r295, %r215;
	mov.b32 	%r1791, 0;
	@%p88 bra 	$L__BB7_133;
	shl.b32 	%r989, %r975, 2;
	add.s32 	%r990, %r164, %r989;
	atom.shared.add.u32 	%r1791, [%r990], %r216;
$L__BB7_133:
	shfl.sync.idx.b32	%r1016|%p89, %r1791, %r215, 31, -1;
	add.s32 	%r219, %r216, %r1016;
	shr.u32 	%r1017, %r1773, %r293;
	and.b32  	%r1013, %r1017, %r82;
	mov.b32 	%r993, 1;
	// begin inline asm
	{
    .reg .pred p;
    and.b32 %r991, %r1013, %r993;    setp.ne.u32 p, %r991, 0;
    vote.ballot.sync.b32 %r991, p, 0xffffffff;
    @!p not.b32 %r991, %r991;
}

	// end inline asm
	mov.b32 	%r996, 2;
	// begin inline asm
	{
    .reg .pred p;
    and.b32 %r994, %r1013, %r996;    setp.ne.u32 p, %r994, 0;
    vote.ballot.sync.b32 %r994, p, 0xffffffff;
    @!p not.b32 %r994, %r994;
}

	// end inline asm
	and.b32  	%r1018, %r994, %r991;
	mov.b32 	%r999, 4;
	// begin inline asm
	{
    .reg .pred p;
    and.b32 %r997, %r1013, %r999;    setp.ne.u32 p, %r997, 0;
    vote.ballot.sync.b32 %r997, p, 0xffffffff;
    @!p not.b32 %r997, %r997;
}

	// end inline asm
	and.b32  	%r1019, %r997, %r1018;
	mov.b32 	%r1002, 8;
	// begin inline asm
	{
    .reg .pred p;
    and.b32 %r1000, %r1013, %r1002;    setp.ne.u32 p, %r1000, 0;
    vote.ballot.sync.b32 %r1000, p, 0xffffffff;
    @!p not.b32 %r1000, %r1000;
}

	// end inline asm
	and.b32  	%r1020, %r1000, %r1019;
	mov.b32 	%r1005, 16;
	// begin inline asm
	{
    .reg .pred p;
    and.b32 %r1003, %r1013, %r1005;    setp.ne.u32 p, %r1003, 0;
    vote.ballot.sync.b32 %r1003, p, 0xffffffff;
    @!p not.b32 %r1003, %r1003;
}

	// end inline asm
	and.b32  	%r1021, %r1003, %r1020;
	mov.b32 	%r1008, 32;
	// begin inline asm
	{
    .reg .pred p;
    and.b32 %r1006, %r1013, %r1008;    setp.ne.u32 p, %r1006, 0;
    vote.ballot.sync.b32 %r1006, p, 0xffffffff;
    @!p not.b32 %r1006, %r1006;
}

	// end inline asm
	and.b32  	%r1022, %r1006, %r1021;
	mov.b32 	%r1011, 64;
	// begin inline asm
	{
    .reg .pred p;
    and.b32 %r1009, %r1013, %r1011;    setp.ne.u32 p, %r1009, 0;
    vote.ballot.sync.b32 %r1009, p, 0xffffffff;
    @!p not.b32 %r1009, %r1009;
}

	// end inline asm
	and.b32  	%r1023, %r1009, %r1022;
	mov.b32 	%r1014, 128;
	// begin inline asm
	{
    .reg .pred p;
    and.b32 %r1012, %r1013, %r1014;    setp.ne.u32 p, %r1012, 0;
    vote.ballot.sync.b32 %r1012, p, 0xffffffff;
    @!p not.b32 %r1012, %r1012;
}

	// end inline asm
	and.b32  	%r1024, %r1012, %r1023;
	clz.b32 	%r1025, %r1024;
	sub.s32 	%r221, 31, %r1025;
	and.b32  	%r1026, %r646, %r1024;
	popc.b32 	%r222, %r1026;
	setp.ne.s32 	%p90, %r295, %r221;
	mov.b32 	%r1792, 0;
	@%p90 bra 	$L__BB7_135;
	shl.b32 	%r1027, %r1013, 2;
	add.s32 	%r1028, %r164, %r1027;
	atom.shared.add.u32 	%r1792, [%r1028], %r222;
$L__BB7_135:
	shfl.sync.idx.b32	%r1054|%p91, %r1792, %r221, 31, -1;
	add.s32 	%r225, %r222, %r1054;
	shr.u32 	%r1055, %r1774, %r293;
	and.b32  	%r1051, %r1055, %r82;
	mov.b32 	%r1031, 1;
	// begin inline asm
	{
    .reg .pred p;
    and.b32 %r1029, %r1051, %r1031;    setp.ne.u32 p, %r1029, 0;
    vote.ballot.sync.b32 %r1029, p, 0xffffffff;
    @!p not.b32 %r1029, %r1029;
}

	// end inline asm
	mov.b32 	%r1034, 2;
	// begin inline asm
	{
    .reg .pred p;
    and.b32 %r1032, %r1051, %r1034;    setp.ne.u32 p, %r1032, 0;
    vote.ballot.sync.b32 %r1032, p, 0xffffffff;
    @!p not.b32 %r1032, %r1032;
}

	// end inline asm
	and.b32  	%r1056, %r1032, %r1029;
	mov.b32 	%r1037, 4;
	// begin inline asm
	{
    .reg .pred p;
    and.b32 %r1035, %r1051, %r1037;    setp.ne.u32 p, %r1035, 0;
    vote.ballot.sync.b32 %r1035, p, 0xffffffff;
    @!p not.b32 %r1035, %r1035;
}

	// end inline asm
	and.b32  	%r1057, %r1035, %r1056;
	mov.b32 	%r1040, 8;
	// begin inline asm
	{
    .reg .pred p;
    and.b32 %r1038, %r1051, %r1040;    setp.ne.u32 p, %r1038, 0;
    vote.ballot.sync.b32 %r1038, p, 0xffffffff;
    @!p not.b32 %r1038, %r1038;
}

	// end inline asm
	and.b32  	%r1058, %r1038, %r1057;
	mov.b32 	%r1043, 16;
	// begin inline asm
	{
    .reg .pred p;
    and.b32 %r1041, %r1051, %r1043;    setp.ne.u32 p, %r1041, 0;
    vote.ballot.sync.b32 %r1041, p, 0xffffffff;
    @!p not.b32 %r1041, %r1041;
}

	// end inline asm
	and.b32  	%r1059, %r1041, %r1058;
	mov.b32 	%r1046, 32;
	// begin inline asm
	{
    .reg .pred p;
    and.b32 %r1044, %r1051, %r1046;    setp.ne.u32 p, %r1044, 0;
    vote.ballot.sync.b32 %r1044, p, 0xffffffff;
    @!p not.b32 %r1044, %r1044;
}

	// end inline asm
	and.b32  	%r1060, %r1044, %r1059;
	mov.b32 	%r1049, 64;
	// begin inline asm
	{
    .reg .pred p;
    and.b32 %r1047, %r1051, %r1049;    setp.ne.u32 p, %r1047, 0;
    vote.ballot.sync.b32 %r1047, p, 0xffffffff;
    @!p not.b32 %r1047, %r1047;
}

	// end inline asm
	and.b32  	%r1061, %r1047, %r1060;
	mov.b32 	%r1052, 128;
	// begin inline asm
	{
    .reg .pred p;
    and.b32 %r1050, %r1051, %r1052;    setp.ne.u32 p, %r1050, 0;
    vote.ballot.sync.b32 %r1050, p, 0xffffffff;
    @!p not.b32 %r1050, %r1050;
}

	// end inline asm
	and.b32  	%r1062, %r1050, %r1061;
	clz.b32 	%r1063, %r1062;
	sub.s32 	%r227, 31, %r1063;
	and.b32  	%r1064, %r646, %r1062;
	popc.b32 	%r228, %r1064;
	setp.ne.s32 	%p92, %r295, %r227;
	mov.b32 	%r1793, 0;
	@%p92 bra 	$L__BB7_137;
	shl.b32 	%r1065, %r1051, 2;
	add.s32 	%r1066, %r164, %r1065;
	atom.shared.add.u32 	%r1793, [%r1066], %r228;
$L__BB7_137:
	shfl.sync.idx.b32	%r1092|%p93, %r1793, %r227, 31, -1;
	add.s32 	%r231, %r228, %r1092;
	shr.u32 	%r1093, %r1775, %r293;
	and.b32  	%r1089, %r1093, %r82;
	mov.b32 	%r1069, 1;
	// begin inline asm
	{
    .reg .pred p;
    and.b32 %r1067, %r1089, %r1069;    setp.ne.u32 p, %r1067, 0;
    vote.ballot.sync.b32 %r1067, p, 0xffffffff;
    @!p not.b32 %r1067, %r1067;
}

	// end inline asm
	mov.b32 	%r1072, 2;
	// begin inline asm
	{
    .reg .pred p;
    and.b32 %r1070, %r1089, %r1072;    setp.ne.u32 p, %r1070, 0;
    vote.ballot.sync.b32 %r1070, p, 0xffffffff;
    @!p not.b32 %r1070, %r1070;
}

	// end inline asm
	and.b32  	%r1094, %r1070, %r1067;
	mov.b32 	%r1075, 4;
	// begin inline asm
	{
    .reg .pred p;
    and.b32 %r1073, %r1089, %r1075;    setp.ne.u32 p, %r1073, 0;
    vote.ballot.sync.b32 %r1073, p, 0xffffffff;
    @!p not.b32 %r1073, %r1073;
}

	// end inline asm
	and.b32  	%r1095, %r1073, %r1094;
	mov.b32 	%r1078, 8;
	// begin inline asm
	{
    .reg .pred p;
    and.b32 %r1076, %r1089, %r1078;    setp.ne.u32 p, %r1076, 0;
    vote.ballot.sync.b32 %r1076, p, 0xffffffff;
    @!p not.b32 %r1076, %r1076;
}

	// end inline asm
	and.b32  	%r1096, %r1076, %r1095;
	mov.b32 	%r1081, 16;
	// begin inline asm
	{
    .reg .pred p;
    and.b32 %r1079, %r1089, %r1081;    setp.ne.u32 p, %r1079, 0;
    vote.ballot.sync.b32 %r1079, p, 0xffffffff;
    @!p not.b32 %r1079, %r1079;
}

	// end inline asm
	and.b32  	%r1097, %r1079, %r1096;
	mov.b32 	%r1084, 32;
	// begin inline asm
	{
    .reg .pred p;
    and.b32 %r1082, %r1089, %r1084;    setp.ne.u32 p, %r1082, 0;
    vote.ballot.sync.b32 %r1082, p, 0xffffffff;
    @!p not.b32 %r1082, %r1082;
}

	// end inline asm
	and.b32  	%r1098, %r1082, %r1097;
	mov.b32 	%r1087, 64;
	// begin inline asm
	{
    .reg .pred p;
    and.b32 %r1085, %r1089, %r1087;    setp.ne.u32 p, %r1085, 0;
    vote.ballot.sync.b32 %r1085, p, 0xffffffff;
    @!p not.b32 %r1085, %r1085;
}

	// end inline asm
	and.b32  	%r1099, %r1085, %r1098;
	mov.b32 	%r1090, 128;
	// begin inline asm
	{
    .reg .pred p;
    and.b32 %r1088, %r1089, %r1090;    setp.ne.u32 p, %r1088, 0;
    vote.ballot.sync.b32 %r1088, p, 0xffffffff;
    @!p not.b32 %r1088, %r1088;
}

	// end inline asm
	and.b32  	%r1100, %r1088, %r1099;
	clz.b32 	%r1101, %r1100;
	sub.s32 	%r233, 31, %r1101;
	and.b32  	%r1102, %r646, %r1100;
	popc.b32 	%r234, %r1102;
	setp.ne.s32 	%p94, %r295, %r233;
	mov.b32 	%r1794, 0;
	@%p94 bra 	$L__BB7_139;
	shl.b32 	%r1103, %r1089, 2;
	add.s32 	%r1104, %r164, %r1103;
	atom.shared.add.u32 	%r1794, [%r1104], %r234;
$L__BB7_139:
	shfl.sync.idx.b32	%r1130|%p95, %r1794, %r233, 31, -1;
	add.s32 	%r237, %r234, %r1130;
	shr.u32 	%r1131, %r1776, %r293;
	and.b32  	%r1127, %r1131, %r82;
	mov.b32 	%r1107, 1;
	// begin inline asm
	{
    .reg .pred p;
    and.b32 %r1105, %r1127, %r1107;    setp.ne.u32 p, %r1105, 0;
    vote.ballot.sync.b32 %r1105, p, 0xffffffff;
    @!p not.b32 %r1105, %r1105;
}

	// end inline asm
	mov.b32 	%r1110, 2;
	// begin inline asm
	{
    .reg .pred p;
    and.b32 %r1108, %r1127, %r1110;    setp.ne.u32 p, %r1108, 0;
    vote.ballot.sync.b32 %r1108, p, 0xffffffff;
    @!p not.b32 %r1108, %r1108;
}

	// end inline asm
	and.b32  	%r1132, %r1108, %r1105;
	mov.b32 	%r1113, 4;
	// begin inline asm
	{
    .reg .pred p;
    and.b32 %r1111, %r1127, %r1113;    setp.ne.u32 p, %r1111, 0;
    vote.ballot.sync.b32 %r1111, p, 0xffffffff;
    @!p not.b32 %r1111, %r1111;
}

	// end inline asm
	and.b32  	%r1133, %r1111, %r1132;
	mov.b32 	%r1116, 8;
	// begin inline asm
	{
    .reg .pred p;
    and.b32 %r1114, %r1127, %r1116;    setp.ne.u32 p, %r1114, 0;
    vote.ballot.sync.b32 %r1114, p, 0xffffffff;
    @!p not.b32 %r1114, %r1114;
}

	// end inline asm
	and.b32  	%r1134, %r1114, %r1133;
	mov.b32 	%r1119, 16;
	// begin inline asm
	{
    .reg .pred p;
    and.b32 %r1117, %r1127, %r1119;    setp.ne.u32 p, %r1117, 0;
    vote.ballot.sync.b32 %r1117, p, 0xffffffff;
    @!p not.b32 %r1117, %r1117;
}

	// end inline asm
	and.b32  	%r1135, %r1117, %r1134;
	mov.b32 	%r1122, 32;
	// begin inline asm
	{
    .reg .pred p;
    and.b32 %r1120, %r1127, %r1122;    setp.ne.u32 p, %r1120, 0;
    vote.ballot.sync.b32 %r1120, p, 0xffffffff;
    @!p not.b32 %r1120, %r1120;
}

	// end inline asm
	and.b32  	%r1136, %r1120, %r1135;
	mov.b32 	%r1125, 64;
	// begin inline asm
	{
    .reg .pred p;
    and.b32 %r1123, %r1127, %r1125;    setp.ne.u32 p, %r1123, 0;
    vote.ballot.sync.b32 %r1123, p, 0xffffffff;
    @!p not.b32 %r1123, %r1123;
}

	// end inline asm
	and.b32  	%r1137, %r1123, %r1136;
	mov.b32 	%r1128, 128;
	// begin inline asm
	{
    .reg .pred p;
    and.b32 %r1126, %r1127, %r1128;    setp.ne.u32 p, %r1126, 0;
    vote.ballot.sync.b32 %r1126, p, 0xffffffff;
    @!p not.b32 %r1126, %r1126;
}

	// end inline asm
	and.b32  	%r1138, %r1126, %r1137;
	clz.b32 	%r1139, %r1138;
	sub.s32 	%r239, 31, %r1139;
	and.b32  	%r1140, %r646, %r1138;
	popc.b32 	%r240, %r1140;
	setp.ne.s32 	%p96, %r295, %r239;
	mov.b32 	%r1795, 0;
	@%p96 bra 	$L__BB7_141;
	shl.b32 	%r1141, %r1127, 2;
	add.s32 	%r1142, %r164, %r1141;
	atom.shared.add.u32 	%r1795, [%r1142], %r240;
$L__BB7_141:
	shfl.sync.idx.b32	%r1168|%p97, %r1795, %r239, 31, -1;
	add.s32 	%r243, %r240, %r1168;
	shr.u32 	%r1169, %r1777, %r293;
	and.b32  	%r1165, %r1169, %r82;
	mov.b32 	%r1145, 1;
	// begin inline asm
	{
    .reg .pred p;
    and.b32 %r1143, %r1165, %r1145;    setp.ne.u32 p, %r1143, 0;
    vote.ballot.sync.b32 %r1143, p, 0xffffffff;
    @!p not.b32 %r1143, %r1143;
}

	// end inline asm
	mov.b32 	%r1148, 2;
	// begin inline asm
	{
    .reg .pred p;
    and.b32 %r1146, %r1165, %r1148;    setp.ne.u32 p, %r1146, 0;
    vote.ballot.sync.b32 %r1146, p, 0xffffffff;
    @!p not.b32 %r1146, %r1146;
}

	// end inline asm
	and.b32  	%r1170, %r1146, %r1143;
	mov.b32 	%r1151, 4;
	// begin inline asm
	{
    .reg .pred p;
    and.b32 %r1149, %r1165, %r1151;    setp.ne.u32 p, %r1149, 0;
    vote.ballot.sync.b32 %r1149, p, 0xffffffff;
    @!p not.b32 %r1149, %r1149;
}

	// end inline asm
	and.b32  	%r1171, %r1149, %r1170;
	mov.b32 	%r1154, 8;
	// begin inline asm
	{
    .reg .pred p;
    and.b32 %r1152, %r1165, %r1154;    setp.ne.u32 p, %r1152, 0;
    vote.ballot.sync.b32 %r1152, p, 0xffffffff;
    @!p not.b32 %r1152, %r1152;
}

	// end inline asm
	and.b32  	%r1172, %r1152, %r1171;
	mov.b32 	%r1157, 16;
	// begin inline asm
	{
    .reg .pred p;
    and.b32 %r1155, %r1165, %r1157;    setp.ne.u32 p, %r1155, 0;
    vote.ballot.sync.b32 %r1155, p, 0xffffffff;
    @!p not.b32 %r1155, %r1155;
}

	// end inline asm
	and.b32  	%r1173, %r1155, %r1172;
	mov.b32 	%r1160, 32;
	// begin inline asm
	{
    .reg .pred p;
    and.b32 %r1158, %r1165, %r1160;    setp.ne.u32 p, %r1158, 0;
    vote.ballot.sync.b32 %r1158, p, 0xffffffff;
    @!p not.b32 %r1158, %r1158;
}

	// end inline asm
	and.b32  	%r1174, %r1158, %r1173;
	mov.b32 	%r1163, 64;
	// begin inline asm
	{
    .reg .pred p;
    and.b32 %r1161, %r1165, %r1163;    setp.ne.u32 p, %r1161, 0;
    vote.ballot.sync.b32 %r1161, p, 0xffffffff;
    @!p not.b32 %r1161, %r1161;
}

	// end inline asm
	and.b32  	%r1175, %r1161, %r1174;
	mov.b32 	%r1166, 128;
	// begin inline asm
	{
    .reg .pred p;
    and.b32 %r1164, %r1165, %r1166;    setp.ne.u32 p, %r1164, 0;
    vote.ballot.sync.b32 %r1164, p, 0xffffffff;
    @!p not.b32 %r1164, %r1164;
}

	// end inline asm
	and.b32  	%r1176, %r1164, %r1175;
	clz.b32 	%r1177, %r1176;
	sub.s32 	%r245, 31, %r1177;
	and.b32  	%r1178, %r646, %r1176;
	popc.b32 	%r246, %r1178;
	setp.ne.s32 	%p98, %r295, %r245;
	mov.b32 	%r1796, 0;
	@%p98 bra 	$L__BB7_143;
	shl.b32 	%r1179, %r1165, 2;
	add.s32 	%r1180, %r164, %r1179;
	atom.shared.add.u32 	%r1796, [%r1180], %r246;
$L__BB7_143:
	shfl.sync.idx.b32	%r1206|%p99, %r1796, %r245, 31, -1;
	add.s32 	%r249, %r246, %r1206;
	shr.u32 	%r1207, %r1778, %r293;
	and.b32  	%r1203, %r1207, %r82;
	mov.b32 	%r1183, 1;
	// begin inline asm
	{
    .reg .pred p;
    and.b32 %r1181, %r1203, %r1183;    setp.ne.u32 p, %r1181, 0;
    vote.ballot.sync.b32 %r1181, p, 0xffffffff;
    @!p not.b32 %r1181, %r1181;
}

	// end inline asm
	mov.b32 	%r1186, 2;
	// begin inline asm
	{
    .reg .pred p;
    and.b32 %r1184, %r1203, %r1186;    setp.ne.u32 p, %r1184, 0;
    vote.ballot.sync.b32 %r1184, p, 0xffffffff;
    @!p not.b32 %r1184, %r1184;
}

	// end inline asm
	and.b32  	%r1208, %r1184, %r1181;
	mov.b32 	%r1189, 4;
	// begin inline asm
	{
    .reg .pred p;
    and.b32 %r1187, %r1203, %r1189;    setp.ne.u32 p, %r1187, 0;
    vote.ballot.sync.b32 %r1187, p, 0xffffffff;
    @!p not.b32 %r1187, %r1187;
}

	// end inline asm
	and.b32  	%r1209, %r1187, %r1208;
	mov.b32 	%r1192, 8;
	// begin inline asm
	{
    .reg .pred p;
    and.b32 %r1190, %r1203, %r1192;    setp.ne.u32 p, %r1190, 0;
    vote.ballot.sync.b32 %r1190, p, 0xffffffff;
    @!p not.b32 %r1190, %r1190;
}

	// end inline asm
	and.b32  	%r1210, %r1190, %r1209;
	mov.b32 	%r1195, 16;
	// begin inline asm
	{
    .reg .pred p;
    and.b32 %r1193, %r1203, %r1195;    setp.ne.u32 p, %r1193, 0;
    vote.ballot.sync.b32 %r1193, p, 0xffffffff;
    @!p not.b32 %r1193, %r1193;
}

	// end inline asm
	and.b32  	%r1211, %r1193, %r1210;
	mov.b32 	%r1198, 32;
	// begin inline asm
	{
    .reg .pred p;
    and.b32 %r1196, %r1203, %r1198;    setp.ne.u32 p, %r1196, 0;
    vote.ballot.sync.b32 %r1196, p, 0xffffffff;
    @!p not.b32 %r1196, %r1196;
}

	// end inline asm
	and.b32  	%r1212, %r1196, %r1211;
	mov.b32 	%r1201, 64;
	// begin inline asm
	{
    .reg .pred p;
    and.b32 %r1199, %r1203, %r1201;    setp.ne.u32 p, %r1199, 0;
    vote.ballot.sync.b32 %r1199, p, 0xffffffff;
    @!p not.b32 %r1199, %r1199;
}

	// end inline asm
	and.b32  	%r1213, %r1199, %r1212;
	mov.b32 	%r1204, 128;
	// begin inline asm
	{
    .reg .pred p;
    and.b32 %r1202, %r1203, %r1204;    setp.ne.u32 p, %r1202, 0;
    vote.ballot.sync.b32 %r1202, p, 0xffffffff;
    @!p not.b32 %r1202, %r1202;
}

	// end inline asm
	and.b32  	%r1214, %r1202, %r1213;
	clz.b32 	%r1215, %r1214;
	sub.s32 	%r251, 31, %r1215;
	and.b32  	%r1216, %r646, %r1214;
	popc.b32 	%r252, %r1216;
	setp.ne.s32 	%p100, %r295, %r251;
	mov.b32 	%r1797, 0;
	@%p100 bra 	$L__BB7_145;
	shl.b32 	%r1217, %r1203, 2;
	add.s32 	%r1218, %r164, %r1217;
	atom.shared.add.u32 	%r1797, [%r1218], %r252;
$L__BB7_145:
	shfl.sync.idx.b32	%r1244|%p101, %r1797, %r251, 31, -1;
	add.s32 	%r255, %r252, %r1244;
	shr.u32 	%r1245, %r1779, %r293;
	and.b32  	%r1241, %r1245, %r82;
	mov.b32 	%r1221, 1;
	// begin inline asm
	{
    .reg .pred p;
    and.b32 %r1219, %r1241, %r1221;    setp.ne.u32 p, %r1219, 0;
    vote.ballot.sync.b32 %r1219, p, 0xffffffff;
    @!p not.b32 %r1219, %r1219;
}

	// end inline asm
	mov.b32 	%r1224, 2;
	// begin inline asm
	{
    .reg .pred p;
    and.b32 %r1222, %r1241, %r1224;    setp.ne.u32 p, %r1222, 0;
    vote.ballot.sync.b32 %r1222, p, 0xffffffff;
    @!p not.b32 %r1222, %r1222;
}

	// end inline asm
	and.b32  	%r1246, %r1222, %r1219;
	mov.b32 	%r1227, 4;
	// begin inline asm
	{
    .reg .pred p;
    and.b32 %r1225, %r1241, %r1227;    setp.ne.u32 p, %r1225, 0;
    vote.ballot.sync.b32 %r1225, p, 0xffffffff;
    @!p not.b32 %r1225, %r1225;
}

	// end inline asm
	and.b32  	%r1247, %r1225, %r1246;
	mov.b32 	%r1230, 8;
	// begin inline asm
	{
    .reg .pred p;
    and.b32 %r1228, %r1241, %r1230;    setp.ne.u32 p, %r1228, 0;
    vote.ballot.sync.b32 %r1228, p, 0xffffffff;
    @!p not.b32 %r1228, %r1228;
}

	// end inline asm
	and.b32  	%r1248, %r1228, %r1247;
	mov.b32 	%r1233, 16;
	// begin inline asm
	{
    .reg .pred p;
    and.b32 %r1231, %r1241, %r1233;    setp.ne.u32 p, %r1231, 0;
    vote.ballot.sync.b32 %r1231, p, 0xffffffff;
    @!p not.b32 %r1231, %r1231;
}

	// end inline asm
	and.b32  	%r1249, %r1231, %r1248;
	mov.b32 	%r1236, 32;
	// begin inline asm
	{
    .reg .pred p;
    and.b32 %r1234, %r1241, %r1236;    setp.ne.u32 p, %r1234, 0;
    vote.ballot.sync.b32 %r1234, p, 0xffffffff;
    @!p not.b32 %r1234, %r1234;
}

	// end inline asm
	and.b32  	%r1250, %r1234, %r1249;
	mov.b32 	%r1239, 64;
	// begin inline asm
	{
    .reg .pred p;
    and.b32 %r1237, %r1241, %r1239;    setp.ne.u32 p, %r1237, 0;
    vote.ballot.sync.b32 %r1237, p, 0xffffffff;
    @!p not.b32 %r1237, %r1237;
}

	// end inline asm
	and.b32  	%r1251, %r1237, %r1250;
	mov.b32 	%r1242, 128;
	// begin inline asm
	{
    .reg .pred p;
    and.b32 %r1240, %r1241, %r1242;    setp.ne.u32 p, %r1240, 0;
    vote.ballot.sync.b32 %r1240, p, 0xffffffff;
    @!p not.b32 %r1240, %r1240;
}

	// end inline asm
	and.b32  	%r1252, %r1240, %r1251;
	clz.b32 	%r1253, %r1252;
	sub.s32 	%r257, 31, %r1253;
	and.b32  	%r1254, %r646, %r1252;
	popc.b32 	%r258, %r1254;
	setp.ne.s32 	%p102, %r295, %r257;
	mov.b32 	%r1798, 0;
	@%p102 bra 	$L__BB7_147;
	shl.b32 	%r1259, %r1241, 2;
	add.s32 	%r1260, %r164, %r1259;
	atom.shared.add.u32 	%r1798, [%r1260], %r258;
$L__BB7_147:
	shfl.sync.idx.b32	%r1286|%p103, %r1798, %r257, 31, -1;
	add.s32 	%r261, %r258, %r1286;
	shr.u32 	%r1287, %r1780, %r293;
	and.b32  	%r1283, %r1287, %r82;
	mov.b32 	%r1263, 1;
	// begin inline asm
	{
    .reg .pred p;
    and.b32 %r1261, %r1283, %r1263;    setp.ne.u32 p, %r1261, 0;
    vote.ballot.sync.b32 %r1261, p, 0xffffffff;
    @!p not.b32 %r1261, %r1261;
}

	// end inline asm
	mov.b32 	%r1266, 2;
	// begin inline asm
	{
    .reg .pred p;
    and.b32 %r1264, %r1283, %r1266;    setp.ne.u32 p, %r1264, 0;
    vote.ballot.sync.b32 %r1264, p, 0xffffffff;
    @!p not.b32 %r1264, %r1264;
}

	// end inline asm
	and.b32  	%r1288, %r1264, %r1261;
	mov.b32 	%r1269, 4;
	// begin inline asm
	{
    .reg .pred p;
    and.b32 %r1267, %r1283, %r1269;    setp.ne.u32 p, %r1267, 0;
    vote.ballot.sync.b32 %r1267, p, 0xffffffff;
    @!p not.b32 %r1267, %r1267;
}

	// end inline asm
	and.b32  	%r1289, %r1267, %r1288;
	mov.b32 	%r1272, 8;
	// begin inline asm
	{
    .reg .pred p;
    and.b32 %r1270, %r1283, %r1272;    setp.ne.u32 p, %r1270, 0;
    vote.ballot.sync.b32 %r1270, p, 0xffffffff;
    @!p not.b32 %r1270, %r1270;
}

	// end inline asm
	and.b32  	%r1290, %r1270, %r1289;
	mov.b32 	%r1275, 16;
	// begin inline asm
	{
    .reg .pred p;
    and.b32 %r1273, %r1283, %r1275;    setp.ne.u32 p, %r1273, 0;
    vote.ballot.sync.b32 %r1273, p, 0xffffffff;
    @!p not.b32 %r1273, %r1273;
}

	// end inline asm
	and.b32  	%r1291, %r1273, %r1290;
	mov.b32 	%r1278, 32;
	// begin inline asm
	{
    .reg .pred p;
    and.b32 %r1276, %r1283, %r1278;    setp.ne.u32 p, %r1276, 0;
    vote.ballot.sync.b32 %r1276, p, 0xffffffff;
    @!p not.b32 %r1276, %r1276;
}

	// end inline asm
	and.b32  	%r1292, %r1276, %r1291;
	mov.b32 	%r1281, 64;
	// begin inline asm
	{
    .reg .pred p;
    and.b32 %r1279, %r1283, %r1281;    setp.ne.u32 p, %r1279, 0;
    vote.ballot.sync.b32 %r1279, p, 0xffffffff;
    @!p not.b32 %r1279, %r1279;
}

	// end inline asm
	and.b32  	%r1293, %r1279, %r1292;
	mov.b32 	%r1284, 128;
	// begin inline asm
	{
    .reg .pred p;
    and.b32 %r1282, %r1283, %r1284;    setp.ne.u32 p, %r1282, 0;
    vote.ballot.sync.b32 %r1282, p, 0xffffffff;
    @!p not.b32 %r1282, %r1282;
}

	// end inline asm
	and.b32  	%r1294, %r1282, %r1293;
	clz.b32 	%r1295, %r1294;
	sub.s32 	%r263, 31, %r1295;
	and.b32  	%r1296, %r646, %r1294;
	popc.b32 	%r264, %r1296;
	setp.ne.s32 	%p104, %r295, %r263;
	mov.b32 	%r1799, 0;
	@%p104 bra 	$L__BB7_149;
	shl.b32 	%r1301, %r1283, 2;
	add.s32 	%r1302, %r164, %r1301;
	atom.shared.add.u32 	%r1799, [%r1302], %r264;
$L__BB7_149:
	shfl.sync.idx.b32	%r1328|%p105, %r1799, %r263, 31, -1;
	add.s32 	%r267, %r264, %r1328;
	shr.u32 	%r1329, %r1781, %r293;
	and.b32  	%r1325, %r1329, %r82;
	mov.b32 	%r1305, 1;
	// begin inline asm
	{
    .reg .pred p;
    and.b32 %r1303, %r1325, %r1305;    setp.ne.u32 p, %r1303, 0;
    vote.ballot.sync.b32 %r1303, p, 0xffffffff;
    @!p not.b32 %r1303, %r1303;
}

	// end inline asm
	mov.b32 	%r1308, 2;
	// begin inline asm
	{
    .reg .pred p;
    and.b32 %r1306, %r1325, %r1308;    setp.ne.u32 p, %r1306, 0;
    vote.ballot.sync.b32 %r1306, p, 0xffffffff;
    @!p not.b32 %r1306, %r1306;
}

	// end inline asm
	and.b32  	%r1330, %r1306, %r1303;
	mov.b32 	%r1311, 4;
	// begin inline asm
	{
    .reg .pred p;
    and.b32 %r1309, %r1325, %r1311;    setp.ne.u32 p, %r1309, 0;
    vote.ballot.sync.b32 %r1309, p, 0xffffffff;
    @!p not.b32 %r1309, %r1309;
}

	// end inline asm
	and.b32  	%r1331, %r1309, %r1330;
	mov.b32 	%r1314, 8;
	// begin inline asm
	{
    .reg .pred p;
    and.b32 %r1312, %r1325, %r1314;    setp.ne.u32 p, %r1312, 0;
    vote.ballot.sync.b32 %r1312, p, 0xffffffff;
    @!p not.b32 %r1312, %r1312;
}

	// end inline asm
	and.b32  	%r1332, %r1312, %r1331;
	mov.b32 	%r1317, 16;
	// begin inline asm
	{
    .reg .pred p;
    and.b32 %r1315, %r1325, %r1317;    setp.ne.u32 p, %r1315, 0;
    vote.ballot.sync.b32 %r1315, p, 0xffffffff;
    @!p not.b32 %r1315, %r1315;
}

	// end inline asm
	and.b32  	%r1333, %r1315, %r1332;
	mov.b32 	%r1320, 32;
	// begin inline asm
	{
    .reg .pred p;
    and.b32 %r1318, %r1325, %r1320;    setp.ne.u32 p, %r1318, 0;
    vote.ballot.sync.b32 %r1318, p, 0xffffffff;
    @!p not.b32 %r1318, %r1318;
}

	// end inline asm
	and.b32  	%r1334, %r1318, %r1333;
	mov.b32 	%r1323, 64;
	// begin inline asm
	{
    .reg .pred p;
    and.b32 %r1321, %r1325, %r1323;    setp.ne.u32 p, %r1321, 0;
    vote.ballot.sync.b32 %r1321, p, 0xffffffff;
    @!p not.b32 %r1321, %r1321;
}

	// end inline asm
	and.b32  	%r1335, %r1321, %r1334;
	mov.b32 	%r1326, 128;
	// begin inline asm
	{
    .reg .pred p;
    and.b32 %r1324, %r1325, %r1326;    setp.ne.u32 p, %r1324, 0;
    vote.ballot.sync.b32 %r1324, p, 0xffffffff;
    @!p not.b32 %r1324, %r1324;
}

	// end inline asm
	and.b32  	%r1336, %r1324, %r1335;
	clz.b32 	%r1337, %r1336;
	sub.s32 	%r269, 31, %r1337;
	and.b32  	%r1338, %r646, %r1336;
	popc.b32 	%r270, %r1338;
	setp.ne.s32 	%p106, %r295, %r269;
	mov.b32 	%r1800, 0;
	@%p106 bra 	$L__BB7_151;
	shl.b32 	%r1339, %r1, 5;
	and.b32  	%r1340, %r1339, 31744;
	add.s32 	%r1342, %r551, %r1340;
	shl.b32 	%r1343, %r1325, 2;
	add.s32 	%r1344, %r1342, %r1343;
	atom.shared.add.u32 	%r1800, [%r1344], %r270;
$L__BB7_151:
	shfl.sync.idx.b32	%r1370|%p107, %r1800, %r269, 31, -1;
	add.s32 	%r273, %r270, %r1370;
	shr.u32 	%r1371, %r1782, %r293;
	and.b32  	%r1367, %r1371, %r82;
	mov.b32 	%r1347, 1;
	// begin inline asm
	{
    .reg .pred p;
    and.b32 %r1345, %r1367, %r1347;    setp.ne.u32 p, %r1345, 0;
    vote.ballot.sync.b32 %r1345, p, 0xffffffff;
    @!p not.b32 %r1345, %r1345;
}

	// end inline asm
	mov.b32 	%r1350, 2;
	// begin inline asm
	{
    .reg .pred p;
    and.b32 %r1348, %r1367, %r1350;    setp.ne.u32 p, %r1348, 0;
    vote.ballot.sync.b32 %r1348, p, 0xffffffff;
    @!p not.b32 %r1348, %r1348;
}

	// end inline asm
	and.b32  	%r1372, %r1348, %r1345;
	mov.b32 	%r1353, 4;
	// begin inline asm
	{
    .reg .pred p;
    and.b32 %r1351, %r1367, %r1353;    setp.ne.u32 p, %r1351, 0;
    vote.ballot.sync.b32 %r1351, p, 0xffffffff;
    @!p not.b32 %r1351, %r1351;
}

	// end inline asm
	and.b32  	%r1373, %r1351, %r1372;
	mov.b32 	%r1356, 8;
	// begin inline asm
	{
    .reg .pred p;
    and.b32 %r1354, %r1367, %r1356;    setp.ne.u32 p, %r1354, 0;
    vote.ballot.sync.b32 %r1354, p, 0xffffffff;
    @!p not.b32 %r1354, %r1354;
}

	// end inline asm
	and.b32  	%r1374, %r1354, %r1373;
	mov.b32 	%r1359, 16;
	// begin inline asm
	{
    .reg .pred p;
    and.b32 %r1357, %r1367, %r1359;    setp.ne.u32 p, %r1357, 0;
    vote.ballot.sync.b32 %r1357, p, 0xffffffff;
    @!p not.b32 %r1357, %r1357;
}

	// end inline asm
	and.b32  	%r1375, %r1357, %r1374;
	mov.b32 	%r1362, 32;
	// begin inline asm
	{
    .reg .pred p;
    and.b32 %r1360, %r1367, %r1362;    setp.ne.u32 p, %r1360, 0;
    vote.ballot.sync.b32 %r1360, p, 0xffffffff;
    @!p not.b32 %r1360, %r1360;
}

	// end inline asm
	and.b32  	%r1376, %r1360, %r1375;
	mov.b32 	%r1365, 64;
	// begin inline asm
	{
    .reg .pred p;
    and.b32 %r1363, %r1367, %r1365;    setp.ne.u32 p, %r1363, 0;
    vote.ballot.sync.b32 %r1363, p, 0xffffffff;
    @!p not.b32 %r1363, %r1363;
}

	// end inline asm
	and.b32  	%r1377, %r1363, %r1376;
	mov.b32 	%r1368, 128;
	// begin inline asm
	{
    .reg .pred p;
    and.b32 %r1366, %r1367, %r1368;    setp.ne.u32 p, %r1366, 0;
    vote.ballot.sync.b32 %r1366, p, 0xffffffff;
    @!p not.b32 %r1366, %r1366;
}

	// end inline asm
	and.b32  	%r1378, %r1366, %r1377;
	clz.b32 	%r1379, %r1378;
	sub.s32 	%r275, 31, %r1379;
	and.b32  	%r1380, %r646, %r1378;
	popc.b32 	%r276, %r1380;
	setp.ne.s32 	%p108, %r295, %r275;
	mov.b32 	%r1801, 0;
	@%p108 bra 	$L__BB7_153;
	shl.b32 	%r1385, %r1367, 2;
	add.s32 	%r1386, %r164, %r1385;
	atom.shared.add.u32 	%r1801, [%r1386], %r276;
$L__BB7_153:
	setp.gt.u32 	%p109, %r1, 255;
	shfl.sync.idx.b32	%r1387|%p110, %r1801, %r275, 31, -1;
	add.s32 	%r1388, %r276, %r1387;
	bar.sync 	0;
	shl.b32 	%r1389, %r171, 2;
	add.s32 	%r1391, %r551, %r1389;
	st.shared.u32 	[%r1391+-4], %r1764;
	shl.b32 	%r1392, %r177, 2;
	add.s32 	%r1393, %r551, %r1392;
	st.shared.u32 	[%r1393+-4], %r1765;
	shl.b32 	%r1394, %r183, 2;
	add.s32 	%r1395, %r551, %r1394;
	st.shared.u32 	[%r1395+-4], %r1766;
	shl.b32 	%r1396, %r189, 2;
	add.s32 	%r1397, %r551, %r1396;
	st.shared.u32 	[%r1397+-4], %r1767;
	shl.b32 	%r1398, %r195, 2;
	add.s32 	%r1399, %r551, %r1398;
	st.shared.u32 	[%r1399+-4], %r1768;
	shl.b32 	%r1400, %r201, 2;
	add.s32 	%r1401, %r551, %r1400;
	st.shared.u32 	[%r1401+-4], %r1769;
	shl.b32 	%r1402, %r207, 2;
	add.s32 	%r1403, %r551, %r1402;
	st.shared.u32 	[%r1403+-4], %r1770;
	shl.b32 	%r1404, %r213, 2;
	add.s32 	%r1405, %r551, %r1404;
	st.shared.u32 	[%r1405+-4], %r1771;
	shl.b32 	%r1406, %r219, 2;
	add.s32 	%r1407, %r551, %r1406;
	st.shared.u32 	[%r1407+-4], %r1772;
	shl.b32 	%r1408, %r225, 2;
	add.s32 	%r1409, %r551, %r1408;
	st.shared.u32 	[%r1409+-4], %r1773;
	shl.b32 	%r1410, %r231, 2;
	add.s32 	%r1411, %r551, %r1410;
	st.shared.u32 	[%r1411+-4], %r1774;
	shl.b32 	%r1412, %r237, 2;
	add.s32 	%r1413, %r551, %r1412;
	st.shared.u32 	[%r1413+-4], %r1775;
	shl.b32 	%r1414, %r243, 2;
	add.s32 	%r1415, %r551, %r1414;
	st.shared.u32 	[%r1415+-4], %r1776;
	shl.b32 	%r1416, %r249, 2;
	add.s32 	%r1417, %r551, %r1416;
	st.shared.u32 	[%r1417+-4], %r1777;
	shl.b32 	%r1418, %r255, 2;
	add.s32 	%r1419, %r551, %r1418;
	st.shared.u32 	[%r1419+-4], %r1778;
	shl.b32 	%r1420, %r261, 2;
	add.s32 	%r1421, %r551, %r1420;
	st.shared.u32 	[%r1421+-4], %r1779;
	shl.b32 	%r1422, %r267, 2;
	add.s32 	%r1423, %r551, %r1422;
	st.shared.u32 	[%r1423+-4], %r1780;
	shl.b32 	%r1424, %r273, 2;
	add.s32 	%r1425, %r551, %r1424;
	st.shared.u32 	[%r1425+-4], %r1781;
	shl.b32 	%r1426, %r1388, 2;
	add.s32 	%r1427, %r551, %r1426;
	st.shared.u32 	[%r1427+-4], %r1782;
	shl.b32 	%r1428, %r1, 3;
	add.s32 	%r1429, %r551, %r1428;
	add.s32 	%r279, %r1429, 29184;
	@%p109 bra 	$L__BB7_161;
	ld.param.u64 	%rd236, [_ZN3cub18CUB_300001_SM_10006detail10radix_sort29DeviceRadixSortOnesweepKernelINS1_5radix10policy_hubIiNS0_8NullTypeEyE10Policy1000ELNS0_9SortOrderE0EiS6_yiiNS1_21identity_decomposer_tEEEvPT5_SC_PT3_PKSD_PT1_PKSH_PT2_PKSL_T4_iiT6__param_3];
	cvta.to.global.u64 	%rd57, %rd236;
	shl.b64 	%rd58, %rd7, 3;
	add.s64 	%rd59, %rd57, %rd58;
	ld.global.u64 	%rd60, [%rd59];
	cvt.s64.s32 	%rd61, %r163;
	sub.s64 	%rd238, %rd60, %rd61;
	st.shared.u64 	[%r279], %rd238;
	setp.lt.s32 	%p111, %r3, 1;
	mov.u32 	%r1805, %r1759;
	@%p111 bra 	$L__BB7_160;
	mov.b32 	%r1803, -1;
	mov.u32 	%r1802, %r3;
	mov.u32 	%r1805, %r1759;
$L__BB7_156:
	ld.param.u64 	%rd229, [_ZN3cub18CUB_300001_SM_10006detail10radix_sort29DeviceRadixSortOnesweepKernelINS1_5radix10policy_hubIiNS0_8NullTypeEyE10Policy1000ELNS0_9SortOrderE0EiS6_yiiNS1_21identity_decomposer_tEEEvPT5_SC_PT3_PKSD_PT1_PKSH_PT2_PKSL_T4_iiT6__param_0];
	add.s32 	%r283, %r1802, -1;
	shl.b32 	%r1431, %r283, 8;
	add.s32 	%r1432, %r1431, %r1;
	cvta.to.global.u64 	%rd62, %rd229;
	mul.wide.s32 	%rd63, %r1432, 4;
	add.s64 	%rd16, %rd62, %rd63;
$L__BB7_157:
	membar.cta;
	ld.volatile.global.u32 	%r284, [%rd16];
	setp.eq.s32 	%p112, %r284, 0;
	@%p112 bra 	$L__BB7_157;
	and.b32  	%r1433, %r284, 1073741823;
	add.s32 	%r1805, %r1433, %r1805;
	setp.gt.s32 	%p113, %r284, -1;
	vote.sync.ballot.b32 	%r1803, %p113, %r1803;
	setp.gt.u32 	%p115, %r1802, 1;
	and.pred  	%p116, %p113, %p115;
	mov.u32 	%r1802, %r283;
	@%p116 bra 	$L__BB7_156;
	ld.shared.u64 	%rd238, [%r279];
$L__BB7_160:
	ld.param.u64 	%rd230, [_ZN3cub18CUB_300001_SM_10006detail10radix_sort29DeviceRadixSortOnesweepKernelINS1_5radix10policy_hubIiNS0_8NullTypeEyE10Policy1000ELNS0_9SortOrderE0EiS6_yiiNS1_21identity_decomposer_tEEEvPT5_SC_PT3_PKSD_PT1_PKSH_PT2_PKSL_T4_iiT6__param_0];
	or.b32  	%r1434, %r1805, -2147483648;
	cvta.to.global.u64 	%rd64, %rd230;
	shl.b32 	%r1435, %r3, 8;
	add.s32 	%r1436, %r1435, %r1;
	mul.wide.s32 	%rd65, %r1436, 4;
	add.s64 	%rd66, %rd64, %rd65;
	st.volatile.global.u32 	[%rd66], %r1434;
	sub.s32 	%r1437, %r1805, %r1759;
	cvt.s64.s32 	%rd67, %r1437;
	add.s64 	%rd68, %rd238, %rd67;
	st.shared.u64 	[%r279], %rd68;
$L__BB7_161:
	ld.param.u32 	%r1711, [_ZN3cub18CUB_300001_SM_10006detail10radix_sort29DeviceRadixSortOnesweepKernelINS1_5radix10policy_hubIiNS0_8NullTypeEyE10Policy1000ELNS0_9SortOrderE0EiS6_yiiNS1_21identity_decomposer_tEEEvPT5_SC_PT3_PKSD_PT1_PKSH_PT2_PKSL_T4_iiT6__param_8];
	ld.param.u64 	%rd233, [_ZN3cub18CUB_300001_SM_10006detail10radix_sort29DeviceRadixSortOnesweepKernelINS1_5radix10policy_hubIiNS0_8NullTypeEyE10Policy1000ELNS0_9SortOrderE0EiS6_yiiNS1_21identity_decomposer_tEEEvPT5_SC_PT3_PKSD_PT1_PKSH_PT2_PKSL_T4_iiT6__param_2];
	setp.gt.u32 	%p117, %r1, 255;
	mad.lo.s32 	%r288, %r3, 7296, 7296;
	setp.lt.s32 	%p118, %r288, %r1711;
	setp.eq.s64 	%p119, %rd233, 0;
	or.pred  	%p120, %p119, %p118;
	or.pred  	%p121, %p117, %p120;
	@%p121 bra 	$L__BB7_163;
	ld.param.u64 	%rd234, [_ZN3cub18CUB_300001_SM_10006detail10radix_sort29DeviceRadixSortOnesweepKernelINS1_5radix10policy_hubIiNS0_8NullTypeEyE10Policy1000ELNS0_9SortOrderE0EiS6_yiiNS1_21identity_decomposer_tEEEvPT5_SC_PT3_PKSD_PT1_PKSH_PT2_PKSL_T4_iiT6__param_2];
	ld.shared.u64 	%rd69, [%r279];
	cvt.s64.s32 	%rd70, %r1759;
	cvt.s64.s32 	%rd71, %r163;
	add.s64 	%rd72, %rd71, %rd70;
	add.s64 	%rd73, %rd72, %rd69;
	cvta.to.global.u64 	%rd74, %rd234;
	shl.b64 	%rd75, %rd7, 3;
	add.s64 	%rd76, %rd74, %rd75;
	st.global.u64 	[%rd76], %rd73;
$L__BB7_163:
	ld.param.u32 	%r1712, [_ZN3cub18CUB_300001_SM_10006detail10radix_sort29DeviceRadixSortOnesweepKernelINS1_5radix10policy_hubIiNS0_8NullTypeEyE10Policy1000ELNS0_9SortOrderE0EiS6_yiiNS1_21identity_decomposer_tEEEvPT5_SC_PT3_PKSD_PT1_PKSH_PT2_PKSL_T4_iiT6__param_8];
	shl.b32 	%r1438, %r1, 2;
	add.s32 	%r289, %r551, %r1438;
	setp.gt.s32 	%p122, %r288, %r1712;
	bar.sync 	0;
	@%p122 bra 	$L__BB7_165;
	ld.shared.u32 	%r1440, [%r289];
	shr.u32 	%r1441, %r1440, %r293;
	and.b32  	%r1442, %r1441, %r82;
	shl.b32 	%r1443, %r1442, 3;
	add.s32 	%r1445, %r551, 29184;
	add.s32 	%r1446, %r1445, %r1443;
	ld.shared.u64 	%rd77, [%r1446];
	add.s64 	%rd78, %rd77, %rd7;
	xor.b32  	%r1447, %r1440, -2147483648;
	shl.b64 	%rd79, %rd78, 2;
	add.s64 	%rd80, %rd1, %rd79;
	st.global.u32 	[%rd80], %r1447;
	bar.warp.sync 	-1;
	ld.shared.u32 	%r1448, [%r289+1536];
	shr.u32 	%r1449, %r1448, %r293;
	and.b32  	%r1450, %r1449, %r82;
	shl.b32 	%r1451, %r1450, 3;
	add.s32 	%r1452, %r1445, %r1451;
	ld.shared.u64 	%rd81, [%r1452];
	add.s64 	%rd82, %rd81, %rd7;
	xor.b32  	%r1453, %r1448, -2147483648;
	shl.b64 	%rd83, %rd82, 2;
	add.s64 	%rd84, %rd1, %rd83;
	st.global.u32 	[%rd84+1536], %r1453;
	bar.warp.sync 	-1;
	ld.shared.u32 	%r1454, [%r289+3072];
	shr.u32 	%r1455, %r1454, %r293;
	and.b32  	%r1456, %r1455, %r82;
	shl.b32 	%r1457, %r1456, 3;
	add.s32 	%r1458, %r1445, %r1457;
	ld.shared.u64 	%rd85, [%r1458];
	add.s64 	%rd86, %rd85, %rd7;
	xor.b32  	%r1459, %r1454, -2147483648;
	shl.b64 	%rd87, %rd86, 2;
	add.s64 	%rd88, %rd1, %rd87;
	st.global.u32 	[%rd88+3072], %r1459;
	bar.warp.sync 	-1;
	ld.shared.u32 	%r1460, [%r289+4608];
	shr.u32 	%r1461, %r1460, %r293;
	and.b32  	%r1462, %r1461, %r82;
	shl.b32 	%r1463, %r1462, 3;
	add.s32 	%r1464, %r1445, %r1463;
	ld.shared.u64 	%rd89, [%r1464];
	add.s64 	%rd90, %rd89, %rd7;
	xor.b32  	%r1465, %r1460, -2147483648;
	shl.b64 	%rd91, %rd90, 2;
	add.s64 	%rd92, %rd1, %rd91;
	st.global.u32 	[%rd92+4608], %r1465;
	bar.warp.sync 	-1;
	ld.shared.u32 	%r1466, [%r289+6144];
	shr.u32 	%r1467, %r1466, %r293;
	and.b32  	%r1468, %r1467, %r82;
	shl.b32 	%r1469, %r1468, 3;
	add.s32 	%r1470, %r1445, %r1469;
	ld.shared.u64 	%rd93, [%r1470];
	add.s64 	%rd94, %rd93, %rd7;
	xor.b32  	%r1471, %r1466, -2147483648;
	shl.b64 	%rd95, %rd94, 2;
	add.s64 	%rd96, %rd1, %rd95;
	st.global.u32 	[%rd96+6144], %r1471;
	bar.warp.sync 	-1;
	ld.shared.u32 	%r1472, [%r289+7680];
	shr.u32 	%r1473, %r1472, %r293;
	and.b32  	%r1474, %r1473, %r82;
	shl.b32 	%r1475, %r1474, 3;
	add.s32 	%r1476, %r1445, %r1475;
	ld.shared.u64 	%rd97, [%r1476];
	add.s64 	%rd98, %rd97, %rd7;
	xor.b32  	%r1477, %r1472, -2147483648;
	shl.b64 	%rd99, %rd98, 2;
	add.s64 	%rd100, %rd1, %rd99;
	st.global.u32 	[%rd100+7680], %r1477;
	bar.warp.sync 	-1;
	ld.shared.u32 	%r1478, [%r289+9216];
	shr.u32 	%r1479, %r1478, %r293;
	and.b32  	%r1480, %r1479, %r82;
	shl.b32 	%r1481, %r1480, 3;
	add.s32 	%r1482, %r1445, %r1481;
	ld.shared.u64 	%rd101, [%r1482];
	add.s64 	%rd102, %rd101, %rd7;
	xor.b32  	%r1483, %r1478, -2147483648;
	shl.b64 	%rd103, %rd102, 2;
	add.s64 	%rd104, %rd1, %rd103;
	st.global.u32 	[%rd104+9216], %r1483;
	bar.warp.sync 	-1;
	ld.shared.u32 	%r1484, [%r289+10752];
	shr.u32 	%r1485, %r1484, %r293;
	and.b32  	%r1486, %r1485, %r82;
	shl.b32 	%r1487, %r1486, 3;
	add.s32 	%r1488, %r1445, %r1487;
	ld.shared.u64 	%rd105, [%r1488];
	add.s64 	%rd106, %rd105, %rd7;
	xor.b32  	%r1489, %r1484, -2147483648;
	shl.b64 	%rd107, %rd106, 2;
	add.s64 	%rd108, %rd1, %rd107;
	st.global.u32 	[%rd108+10752], %r1489;
	bar.warp.sync 	-1;
	ld.shared.u32 	%r1490, [%r289+12288];
	shr.u32 	%r1491, %r1490, %r293;
	and.b32  	%r1492, %r1491, %r82;
	shl.b32 	%r1493, %r1492, 3;
	add.s32 	%r1494, %r1445, %r1493;
	ld.shared.u64 	%rd109, [%r1494];
	add.s64 	%rd110, %rd109, %rd7;
	xor.b32  	%r1495, %r1490, -2147483648;
	shl.b64 	%rd111, %rd110, 2;
	add.s64 	%rd112, %rd1, %rd111;
	st.global.u32 	[%rd112+12288], %r1495;
	bar.warp.sync 	-1;
	ld.shared.u32 	%r1496, [%r289+13824];
	shr.u32 	%r1497, %r1496, %r293;
	and.b32  	%r1498, %r1497, %r82;
	shl.b32 	%r1499, %r1498, 3;
	add.s32 	%r1500, %r1445, %r1499;
	ld.shared.u64 	%rd113, [%r1500];
	add.s64 	%rd114, %rd113, %rd7;
	xor.b32  	%r1501, %r1496, -2147483648;
	shl.b64 	%rd115, %rd114, 2;
	add.s64 	%rd116, %rd1, %rd115;
	st.global.u32 	[%rd116+13824], %r1501;
	bar.warp.sync 	-1;
	ld.shared.u32 	%r1502, [%r289+15360];
	shr.u32 	%r1503, %r1502, %r293;
	and.b32  	%r1504, %r1503, %r82;
	shl.b32 	%r1505, %r1504, 3;
	add.s32 	%r1506, %r1445, %r1505;
	ld.shared.u64 	%rd117, [%r1506];
	add.s64 	%rd118, %rd117, %rd7;
	xor.b32  	%r1507, %r1502, -2147483648;
	shl.b64 	%rd119, %rd118, 2;
	add.s64 	%rd120, %rd1, %rd119;
	st.global.u32 	[%rd120+15360], %r1507;
	bar.warp.sync 	-1;
	ld.shared.u32 	%r1508, [%r289+16896];
	shr.u32 	%r1509, %r1508, %r293;
	and.b32  	%r1510, %r1509, %r82;
	shl.b32 	%r1511, %r1510, 3;
	add.s32 	%r1512, %r1445, %r1511;
	ld.shared.u64 	%rd121, [%r1512];
	add.s64 	%rd122, %rd121, %rd7;
	xor.b32  	%r1513, %r1508, -2147483648;
	shl.b64 	%rd123, %rd122, 2;
	add.s64 	%rd124, %rd1, %rd123;
	st.global.u32 	[%rd124+16896], %r1513;
	bar.warp.sync 	-1;
	ld.shared.u32 	%r1514, [%r289+18432];
	shr.u32 	%r1515, %r1514, %r293;
	and.b32  	%r1516, %r1515, %r82;
	shl.b32 	%r1517, %r1516, 3;
	add.s32 	%r1518, %r1445, %r1517;
	ld.shared.u64 	%rd125, [%r1518];
	add.s64 	%rd126, %rd125, %rd7;
	xor.b32  	%r1519, %r1514, -2147483648;
	shl.b64 	%rd127, %rd126, 2;
	add.s64 	%rd128, %rd1, %rd127;
	st.global.u32 	[%rd128+18432], %r1519;
	bar.warp.sync 	-1;
	ld.shared.u32 	%r1520, [%r289+19968];
	shr.u32 	%r1521, %r1520, %r293;
	and.b32  	%r1522, %r1521, %r82;
	shl.b32 	%r1523, %r1522, 3;
	add.s32 	%r1524, %r1445, %r1523;
	ld.shared.u64 	%rd129, [%r1524];
	add.s64 	%rd130, %rd129, %rd7;
	xor.b32  	%r1525, %r1520, -2147483648;
	shl.b64 	%rd131, %rd130, 2;
	add.s64 	%rd132, %rd1, %rd131;
	st.global.u32 	[%rd132+19968], %r1525;
	bar.warp.sync 	-1;
	ld.shared.u32 	%r1526, [%r289+21504];
	shr.u32 	%r1527, %r1526, %r293;
	and.b32  	%r1528, %r1527, %r82;
	shl.b32 	%r1529, %r1528, 3;
	add.s32 	%r1530, %r1445, %r1529;
	ld.shared.u64 	%rd133, [%r1530];
	add.s64 	%rd134, %rd133, %rd7;
	xor.b32  	%r1531, %r1526, -2147483648;
	shl.b64 	%rd135, %rd134, 2;
	add.s64 	%rd136, %rd1, %rd135;
	st.global.u32 	[%rd136+21504], %r1531;
	bar.warp.sync 	-1;
	ld.shared.u32 	%r1532, [%r289+23040];
	shr.u32 	%r1533, %r1532, %r293;
	and.b32  	%r1534, %r1533, %r82;
	shl.b32 	%r1535, %r1534, 3;
	add.s32 	%r1536, %r1445, %r1535;
	ld.shared.u64 	%rd137, [%r1536];
	add.s64 	%rd138, %rd137, %rd7;
	xor.b32  	%r1537, %r1532, -2147483648;
	shl.b64 	%rd139, %rd138, 2;
	add.s64 	%rd140, %rd1, %rd139;
	st.global.u32 	[%rd140+23040], %r1537;
	bar.warp.sync 	-1;
	ld.shared.u32 	%r1538, [%r289+24576];
	shr.u32 	%r1539, %r1538, %r293;
	and.b32  	%r1540, %r1539, %r82;
	shl.b32 	%r1541, %r1540, 3;
	add.s32 	%r1542, %r1445, %r1541;
	ld.shared.u64 	%rd141, [%r1542];
	add.s64 	%rd142, %rd141, %rd7;
	xor.b32  	%r1543, %r1538, -2147483648;
	shl.b64 	%rd143, %rd142, 2;
	add.s64 	%rd144, %rd1, %rd143;
	st.global.u32 	[%rd144+24576], %r1543;
	bar.warp.sync 	-1;
	ld.shared.u32 	%r1544, [%r289+26112];
	shr.u32 	%r1545, %r1544, %r293;
	and.b32  	%r1546, %r1545, %r82;
	shl.b32 	%r1547, %r1546, 3;
	add.s32 	%r1548, %r1445, %r1547;
	ld.shared.u64 	%rd145, [%r1548];
	add.s64 	%rd146, %rd145, %rd7;
	xor.b32  	%r1549, %r1544, -2147483648;
	shl.b64 	%rd147, %rd146, 2;
	add.s64 	%rd148, %rd1, %rd147;
	st.global.u32 	[%rd148+26112], %r1549;
	bar.warp.sync 	-1;
	ld.shared.u32 	%r1550, [%r289+27648];
	shr.u32 	%r1551, %r1550, %r293;
	and.b32  	%r1552, %r1551, %r82;
	shl.b32 	%r1553, %r1552, 3;
	add.s32 	%r1554, %r1445, %r1553;
	ld.shared.u64 	%rd149, [%r1554];
	add.s64 	%rd150, %rd149, %rd7;
	xor.b32  	%r1555, %r1550, -2147483648;
	shl.b64 	%rd151, %rd150, 2;
	add.s64 	%rd152, %rd1, %rd151;
	st.global.u32 	[%rd152+27648], %r1555;
	bar.warp.sync 	-1;
	bra.uni 	$L__BB7_204;
$L__BB7_165:
	ld.param.u32 	%r1713, [_ZN3cub18CUB_300001_SM_10006detail10radix_sort29DeviceRadixSortOnesweepKernelINS1_5radix10policy_hubIiNS0_8NullTypeEyE10Policy1000ELNS0_9SortOrderE0EiS6_yiiNS1_21identity_decomposer_tEEEvPT5_SC_PT3_PKSD_PT1_PKSH_PT2_PKSL_T4_iiT6__param_8];
	mad.lo.s32 	%r290, %r3, -7296, %r1713;
	setp.ge.s32 	%p123, %r1, %r290;
	@%p123 bra 	$L__BB7_167;
	ld.shared.u32 	%r1556, [%r289];
	shr.u32 	%r1557, %r1556, %r293;
	and.b32  	%r1558, %r1557, %r82;
	shl.b32 	%r1559, %r1558, 3;
	add.s32 	%r1561, %r551, %r1559;
	ld.shared.u64 	%rd153, [%r1561+29184];
	xor.b32  	%r1562, %r1556, -2147483648;
	add.s64 	%rd154, %rd153, %rd7;
	shl.b64 	%rd155, %rd154, 2;
	add.s64 	%rd156, %rd1, %rd155;
	st.global.u32 	[%rd156], %r1562;
$L__BB7_167:
	bar.warp.sync 	-1;
	add.s32 	%r1563, %r1, 384;
	setp.ge.s32 	%p124, %r1563, %r290;
	@%p124 bra 	$L__BB7_169;
	ld.shared.u32 	%r1564, [%r289+1536];
	shr.u32 	%r1565, %r1564, %r293;
	and.b32  	%r1566, %r1565, %r82;
	shl.b32 	%r1567, %r1566, 3;
	add.s32 	%r1569, %r551, %r1567;
	ld.shared.u64 	%rd157, [%r1569+29184];
	xor.b32  	%r1570, %r1564, -2147483648;
	add.s64 	%rd158, %rd157, %rd7;
	shl.b64 	%rd159, %rd158, 2;
	add.s64 	%rd160, %rd1, %rd159;
	st.global.u32 	[%rd160+1536], %r1570;
$L__BB7_169:
	bar.warp.sync 	-1;
	add.s32 	%r1571, %r1, 768;
	setp.ge.s32 	%p125, %r1571, %r290;
	@%p125 bra 	$L__BB7_171;
	ld.shared.u32 	%r1572, [%r289+3072];
	shr.u32 	%r1573, %r1572, %r293;
	and.b32  	%r1574, %r1573, %r82;
	shl.b32 	%r1575, %r1574, 3;
	add.s32 	%r1577, %r551, %r1575;
	ld.shared.u64 	%rd161, [%r1577+29184];
	xor.b32  	%r1578, %r1572, -2147483648;
	add.s64 	%rd162, %rd161, %rd7;
	shl.b64 	%rd163, %rd162, 2;
	add.s64 	%rd164, %rd1, %rd163;
	st.global.u32 	[%rd164+3072], %r1578;
$L__BB7_171:
	bar.warp.sync 	-1;
	add.s32 	%r1579, %r1, 1152;
	setp.ge.s32 	%p126, %r1579, %r290;
	@%p126 bra 	$L__BB7_173;
	ld.shared.u32 	%r1580, [%r289+4608];
	shr.u32 	%r1581, %r1580, %r293;
	and.b32  	%r1582, %r1581, %r82;
	shl.b32 	%r1583, %r1582, 3;
	add.s32 	%r1585, %r551, %r1583;
	ld.shared.u64 	%rd165, [%r1585+29184];
	xor.b32  	%r1586, %r1580, -2147483648;
	add.s64 	%rd166, %rd165, %rd7;
	shl.b64 	%rd167, %rd166, 2;
	add.s64 	%rd168, %rd1, %rd167;
	st.global.u32 	[%rd168+4608], %r1586;
$L__BB7_173:
	bar.warp.sync 	-1;
	add.s32 	%r1587, %r1, 1536;
	setp.ge.s32 	%p127, %r1587, %r290;
	@%p127 bra 	$L__BB7_175;
	ld.shared.u32 	%r1588, [%r289+6144];
	shr.u32 	%r1589, %r1588, %r293;
	and.b32  	%r1590, %r1589, %r82;
	shl.b32 	%r1591, %r1590, 3;
	add.s32 	%r1593, %r551, %r1591;
	ld.shared.u64 	%rd169, [%r1593+29184];
	xor.b32  	%r1594, %r1588, -2147483648;
	add.s64 	%rd170, %rd169, %rd7;
	shl.b64 	%rd171, %rd170, 2;
	add.s64 	%rd172, %rd1, %rd171;
	st.global.u32 	[%rd172+6144], %r1594;
$L__BB7_175:
	bar.warp.sync 	-1;
	add.s32 	%r1595, %r1, 1920;
	setp.ge.s32 	%p128, %r1595, %r290;
	@%p128 bra 	$L__BB7_177;
	ld.shared.u32 	%r1596, [%r289+7680];
	shr.u32 	%r1597, %r1596, %r293;
	and.b32  	%r1598, %r1597, %r82;
	shl.b32 	%r1599, %r1598, 3;
	add.s32 	%r1601, %r551, %r1599;
	ld.shared.u64 	%rd173, [%r1601+29184];
	xor.b32  	%r1602, %r1596, -2147483648;
	add.s64 	%rd174, %rd173, %rd7;
	shl.b64 	%rd175, %rd174, 2;
	add.s64 	%rd176, %rd1, %rd175;
	st.global.u32 	[%rd176+7680], %r1602;
$L__BB7_177:
	bar.warp.sync 	-1;
	add.s32 	%r1603, %r1, 2304;
	setp.ge.s32 	%p129, %r1603, %r290;
	@%p129 bra 	$L__BB7_179;
	ld.shared.u32 	%r1604, [%r289+9216];
	shr.u32 	%r1605, %r1604, %r293;
	and.b32  	%r1606, %r1605, %r82;
	shl.b32 	%r1607, %r1606, 3;
	add.s32 	%r1609, %r551, %r1607;
	ld.shared.u64 	%rd177, [%r1609+29184];
	xor.b32  	%r1610, %r1604, -2147483648;
	add.s64 	%rd178, %rd177, %rd7;
	shl.b64 	%rd179, %rd178, 2;
	add.s64 	%rd180, %rd1, %rd179;
	st.global.u32 	[%rd180+9216], %r1610;
$L__BB7_179:
	bar.warp.sync 	-1;
	add.s32 	%r1611, %r1, 2688;
	setp.ge.s32 	%p130, %r1611, %r290;
	@%p130 bra 	$L__BB7_181;
	ld.shared.u32 	%r1612, [%r289+10752];
	shr.u32 	%r1613, %r1612, %r293;
	and.b32  	%r1614, %r1613, %r82;
	shl.b32 	%r1615, %r1614, 3;
	add.s32 	%r1617, %r551, %r1615;
	ld.shared.u64 	%rd181, [%r1617+29184];
	xor.b32  	%r1618, %r1612, -2147483648;
	add.s64 	%rd182, %rd181, %rd7;
	shl.b64 	%rd183, %rd182, 2;
	add.s64 	%rd184, %rd1, %rd183;
	st.global.u32 	[%rd184+10752], %r1618;
$L__BB7_181:
	bar.warp.sync 	-1;
	or.b32  	%r1619, %r1, 3072;
	setp.ge.s32 	%p131, %r1619, %r290;
	@%p131 bra 	$L__BB7_183;
	ld.shared.u32 	%r1620, [%r289+12288];
	shr.u32 	%r1621, %r1620, %r293;
	and.b32  	%r1622, %r1621, %r82;
	shl.b32 	%r1623, %r1622, 3;
	add.s32 	%r1625, %r551, %r1623;
	ld.shared.u64 	%rd185, [%r1625+29184];
	xor.b32  	%r1626, %r1620, -2147483648;
	add.s64 	%rd186, %rd185, %rd7;
	shl.b64 	%rd187, %rd186, 2;
	add.s64 	%rd188, %rd1, %rd187;
	st.global.u32 	[%rd188+12288], %r1626;
$L__BB7_183:
	bar.warp.sync 	-1;
	add.s32 	%r1627, %r1, 3456;
	setp.ge.s32 	%p132, %r1627, %r290;
	@%p132 bra 	$L__BB7_185;
	ld.shared.u32 	%r1628, [%r289+13824];
	shr.u32 	%r1629, %r1628, %r293;
	and.b32  	%r1630, %r1629, %r82;
	shl.b32 	%r1631, %r1630, 3;
	add.s32 	%r1633, %r551, %r1631;
	ld.shared.u64 	%rd189, [%r1633+29184];
	xor.b32  	%r1634, %r1628, -2147483648;
	add.s64 	%rd190, %rd189, %rd7;
	shl.b64 	%rd191, %rd190, 2;
	add.s64 	%rd192, %rd1, %rd191;
	st.global.u32 	[%rd192+13824], %r1634;
$L__BB7_185:
	bar.warp.sync 	-1;
	add.s32 	%r1635, %r1, 3840;
	setp.ge.s32 	%p133, %r1635, %r290;
	@%p133 bra 	$L__BB7_187;
	ld.shared.u32 	%r1636, [%r289+15360];
	shr.u32 	%r1637, %r1636, %r293;
	and.b32  	%r1638, %r1637, %r82;
	shl.b32 	%r1639, %r1638, 3;
	add.s32 	%r1641, %r551, %r1639;
	ld.shared.u64 	%rd193, [%r1641+29184];
	xor.b32  	%r1642, %r1636, -2147483648;
	add.s64 	%rd194, %rd193, %rd7;
	shl.b64 	%rd195, %rd194, 2;
	add.s64 	%rd196, %rd1, %rd195;
	st.global.u32 	[%rd196+15360], %r1642;
$L__BB7_187:
	bar.warp.sync 	-1;
	add.s32 	%r1643, %r1, 4224;
	setp.ge.s32 	%p134, %r1643, %r290;
	@%p134 bra 	$L__BB7_189;
	ld.shared.u32 	%r1644, [%r289+16896];
	shr.u32 	%r1645, %r1644, %r293;
	and.b32  	%r1646, %r1645, %r82;
	shl.b32 	%r1647, %r1646, 3;
	add.s32 	%r1649, %r551, %r1647;
	ld.shared.u64 	%rd197, [%r1649+29184];
	xor.b32  	%r1650, %r1644, -2147483648;
	add.s64 	%rd198, %rd197, %rd7;
	shl.b64 	%rd199, %rd198, 2;
	add.s64 	%rd200, %rd1, %rd199;
	st.global.u32 	[%rd200+16896], %r1650;
$L__BB7_189:
	bar.warp.sync 	-1;
	add.s32 	%r1651, %r1, 4608;
	setp.ge.s32 	%p135, %r1651, %r290;
	@%p135 bra 	$L__BB7_191;
	ld.shared.u32 	%r1652, [%r289+18432];
	shr.u32 	%r1653, %r1652, %r293;
	and.b32  	%r1654, %r1653, %r82;
	shl.b32 	%r1655, %r1654, 3;
	add.s32 	%r1657, %r551, %r1655;
	ld.shared.u64 	%rd201, [%r1657+29184];
	xor.b32  	%r1658, %r1652, -2147483648;
	add.s64 	%rd202, %rd201, %rd7;
	shl.b64 	%rd203, %rd202, 2;
	add.s64 	%rd204, %rd1, %rd203;
	st.global.u32 	[%rd204+18432], %r1658;
$L__BB7_191:
	bar.warp.sync 	-1;
	add.s32 	%r1659, %r1, 4992;
	setp.ge.s32 	%p136, %r1659, %r290;
	@%p136 bra 	$L__BB7_193;
	ld.shared.u32 	%r1660, [%r289+19968];
	shr.u32 	%r1661, %r1660, %r293;
	and.b32  	%r1662, %r1661, %r82;
	shl.b32 	%r1663, %r1662, 3;
	add.s32 	%r1665, %r551, %r1663;
	ld.shared.u64 	%rd205, [%r1665+29184];
	xor.b32  	%r1666, %r1660, -2147483648;
	add.s64 	%rd206, %rd205, %rd7;
	shl.b64 	%rd207, %rd206, 2;
	add.s64 	%rd208, %rd1, %rd207;
	st.global.u32 	[%rd208+19968], %r1666;
$L__BB7_193:
	bar.warp.sync 	-1;
	add.s32 	%r1667, %r1, 5376;
	setp.ge.s32 	%p137, %r1667, %r290;
	@%p137 bra 	$L__BB7_195;
	ld.shared.u32 	%r1668, [%r289+21504];
	shr.u32 	%r1669, %r1668, %r293;
	and.b32  	%r1670, %r1669, %r82;
	shl.b32 	%r1671, %r1670, 3;
	add.s32 	%r1673, %r551, %r1671;
	ld.shared.u64 	%rd209, [%r1673+29184];
	xor.b32  	%r1674, %r1668, -2147483648;
	add.s64 	%rd210, %rd209, %rd7;
	shl.b64 	%rd211, %rd210, 2;
	add.s64 	%rd212, %rd1, %rd211;
	st.global.u32 	[%rd212+21504], %r1674;
$L__BB7_195:
	bar.warp.sync 	-1;
	add.s32 	%r1675, %r1, 5760;
	setp.ge.s32 	%p138, %r1675, %r290;
	@%p138 bra 	$L__BB7_197;
	ld.shared.u32 	%r1676, [%r289+23040];
	shr.u32 	%r1677, %r1676, %r293;
	and.b32  	%r1678, %r1677, %r82;
	shl.b32 	%r1679, %r1678, 3;
	add.s32 	%r1681, %r551, %r1679;
	ld.shared.u64 	%rd213, [%r1681+29184];
	xor.b32  	%r1682, %r1676, -2147483648;
	add.s64 	%rd214, %rd213, %rd7;
	shl.b64 	%rd215, %rd214, 2;
	add.s64 	%rd216, %rd1, %rd215;
	st.global.u32 	[%rd216+23040], %r1682;
$L__BB7_197:
	bar.warp.sync 	-1;
	or.b32  	%r1683, %r1, 6144;
	setp.ge.s32 	%p139, %r1683, %r290;
	@%p139 bra 	$L__BB7_199;
	ld.shared.u32 	%r1684, [%r289+24576];
	shr.u32 	%r1685, %r1684, %r293;
	and.b32  	%r1686, %r1685, %r82;
	shl.b32 	%r1687, %r1686, 3;
	add.s32 	%r1689, %r551, %r1687;
	ld.shared.u64 	%rd217, [%r1689+29184];
	xor.b32  	%r1690, %r1684, -2147483648;
	add.s64 	%rd218, %rd217, %rd7;
	shl.b64 	%rd219, %rd218, 2;
	add.s64 	%rd220, %rd1, %rd219;
	st.global.u32 	[%rd220+24576], %r1690;
$L__BB7_199:
	bar.warp.sync 	-1;
	add.s32 	%r1691, %r1, 6528;
	setp.ge.s32 	%p140, %r1691, %r290;
	@%p140 bra 	$L__BB7_201;
	ld.shared.u32 	%r1692, [%r289+26112];
	shr.u32 	%r1693, %r1692, %r293;
	and.b32  	%r1694, %r1693, %r82;
	shl.b32 	%r1695, %r1694, 3;
	add.s32 	%r1697, %r551, %r1695;
	ld.shared.u64 	%rd221, [%r1697+29184];
	xor.b32  	%r1698, %r1692, -2147483648;
	add.s64 	%rd222, %rd221, %rd7;
	shl.b64 	%rd223, %rd222, 2;
	add.s64 	%rd224, %rd1, %rd223;
	st.global.u32 	[%rd224+26112], %r1698;
$L__BB7_201:
	bar.warp.sync 	-1;
	add.s32 	%r1699, %r1, 6912;
	ld.shared.u32 	%r291, [%r289+27648];
	shr.u32 	%r1700, %r291, %r293;
	and.b32  	%r1701, %r1700, %r82;
	shl.b32 	%r1702, %r1701, 3;
	add.s32 	%r1704, %r551, %r1702;
	ld.shared.u64 	%rd225, [%r1704+29184];
	add.s64 	%rd19, %rd225, %rd7;
	setp.ge.s32 	%p141, %r1699, %r290;
	@%p141 bra 	$L__BB7_203;
	xor.b32  	%r1705, %r291, -2147483648;
	shl.b64 	%rd226, %rd19, 2;
	add.s64 	%rd227, %rd1, %rd226;
	st.global.u32 	[%rd227+27648], %r1705;
$L__BB7_203:
	bar.warp.sync 	-1;
$L__BB7_204:
	ret;

}


// ===== COMPILED SASS (sm_100) =====

	.target	sm_100

	.elftype	@"ET_EXEC"


//--------------------- .note.nv.tkinfo           --------------------------
	.section	.note.nv.tkinfo,"",@"SHT_NOTE"
	.sectionflags	@"SHF_NOTE_NV_TKINFO"
	.tkinfo
        /*0018*/ 	.word	0x00000002
        /*0030*/ 	.string	""
        /*0030*/ 	.string	"ptxas"
        /*0030*/ 	.string	"Cuda compilation tools, release 13.0, V13.0.88"
        /*0030*/ 	.string	"Build cuda_13.0.r13.0/compiler.36424714_0"
        /*0030*/ 	.string	"-arch sm_100 -m 64 "



//--------------------- .note.nv.cuinfo           --------------------------
	.section	.note.nv.cuinfo,"",@"SHT_NOTE"
	.sectionflags	@"SHF_NOTE_NV_CUINFO"
        /*0018*/ 	.short	0x0002
        /*001a*/ 	.short	0x0064
        /*001c*/ 	.short	0x0082
	.zero		2


//--------------------- .nv.info                  --------------------------
	.section	.nv.info,"",@"SHT_CUDA_INFO"
	.align	4


	//----- nvinfo : EIATTR_REGCOUNT
	.align		4
        /*0000*/ 	.byte	0x04, 0x2f
        /*0002*/ 	.short	(.L_46 - .L_45)
	.align		4
.L_45:
        /*0004*/ 	.word	index@(_Z16histogram_kernelPiS_ii)
        /*0008*/ 	.word	0x0000000a


	//----- nvinfo : EIATTR_FRAME_SIZE
	.align		4
.L_46:
        /*000c*/ 	.byte	0x04, 0x11
        /*000e*/ 	.short	(.L_48 - .L_47)
	.align		4
.L_47:
        /*0010*/ 	.word	index@(_Z16histogram_kernelPiS_ii)
        /*0014*/ 	.word	0x00000000


	//----- nvinfo : EIATTR_REGCOUNT
	.align		4
.L_48:
        /*0018*/ 	.byte	0x04, 0x2f
        /*001a*/ 	.short	(.L_50 - .L_49)
	.align		4
.L_49:
        /*001c*/ 	.word	index@(_Z11scan_kernelPiS_i)
        /*0020*/ 	.word	0x0000000a


	//----- nvinfo : EIATTR_FRAME_SIZE
	.align		4
.L_50:
        /*0024*/ 	.byte	0x04, 0x11
        /*0026*/ 	.short	(.L_52 - .L_51)
	.align		4
.L_51:
        /*0028*/ 	.word	index@(_Z11scan_kernelPiS_i)
        /*002c*/ 	.word	0x00000000


	//----- nvinfo : EIATTR_REGCOUNT
	.align		4
.L_52:
        /*0030*/ 	.byte	0x04, 0x2f
        /*0032*/ 	.short	(.L_54 - .L_53)
	.align		4
.L_53:
        /*0034*/ 	.word	index@(_Z14scatter_kernelPiS_S_ii)
        /*0038*/ 	.word	0x00000017


	//----- nvinfo : EIATTR_FRAME_SIZE
	.align		4
.L_54:
        /*003c*/ 	.byte	0x04, 0x11
        /*003e*/ 	.short	(.L_56 - .L_55)
	.align		4
.L_55:
        /*0040*/ 	.word	index@(_Z14scatter_kernelPiS_S_ii)
        /*0044*/ 	.word	0x00000000


	//----- nvinfo : EIATTR_REGCOUNT
	.align		4
.L_56:
        /*0048*/ 	.byte	0x04, 0x2f
        /*004a*/ 	.short	(.L_58 - .L_57)
	.align		4
.L_57:
        /*004c*/ 	.word	index@(_ZN3cub18CUB_300001_SM_10006detail11EmptyKernelIvEEvv)
        /*0050*/ 	.word	0x00000004


	//----- nvinfo : EIATTR_FRAME_SIZE
	.align		4
.L_58:
        /*0054*/ 	.byte	0x04, 0x11
        /*0056*/ 	.short	(.L_60 - .L_59)
	.align		4
.L_59:
        /*0058*/ 	.word	index@(_ZN3cub18CUB_300001_SM_10006detail11EmptyKernelIvEEvv)
        /*005c*/ 	.word	0x00000000


	//----- nvinfo : EIATTR_REGCOUNT
	.align		4
.L_60:
        /*0060*/ 	.byte	0x04, 0x2f
        /*0062*/ 	.short	(.L_62 - .L_61)
	.align		4
.L_61:
        /*0064*/ 	.word	index@(_ZN3cub18CUB_300001_SM_10006detail10radix_sort31DeviceRadixSortSingleTileKernelINS1_5radix10policy_hubIiNS0_8NullTypeEyE10Policy1000ELNS0_9SortOrderE0EiS6_yNS1_21identity_decomposer_tEEEvPKT1_PSB_PKT2_PSF_T3_iiT4_)
        /*0068*/ 	.word	0x0000007f


	//----- nvinfo : EIATTR_FRAME_SIZE
	.align		4
.L_62:
        /*006c*/ 	.byte	0x04, 0x11
        /*006e*/ 	.short	(.L_64 - .L_63)
	.align		4
.L_63:
        /*0070*/ 	.word	index@(_ZN3cub18CUB_300001_SM_10006detail10radix_sort31DeviceRadixSortSingleTileKernelINS1_5radix10policy_hubIiNS0_8NullTypeEyE10Policy1000ELNS0_9SortOrderE0EiS6_yNS1_21identity_decomposer_tEEEvPKT1_PSB_PKT2_PSF_T3_iiT4_)
        /*0074*/ 	.word	0x00000000


	//----- nvinfo : EIATTR_REGCOUNT
	.align		4
.L_64:
        /*0078*/ 	.byte	0x04, 0x2f
        /*007a*/ 	.short	(.L_66 - .L_65)
	.align		4
.L_65:
        /*007c*/ 	.word	index@(_ZN3cub18CUB_300001_SM_10006detail10radix_sort30DeviceRadixSortHistogramKernelINS1_5radix10policy_hubIiNS0_8NullTypeEyE10Policy1000ELNS0_9SortOrderE0EiyNS1_21identity_decomposer_tEEEvPT2_PKT1_SB_iiT3_)
        /*0080*/ 	.word	0x00000020


	//----- nvinfo : EIATTR_FRAME_SIZE
	.align		4
.L_66:
        /*0084*/ 	.byte	0x04, 0x11
        /*0086*/ 	.short	(.L_68 - .L_67)
	.align		4
.L_67:
        /*0088*/ 	.word	index@(_ZN3cub18CUB_300001_SM_10006detail10radix_sort30DeviceRadixSortHistogramKernelINS1_5radix10policy_hubIiNS0_8NullTypeEyE10Policy1000ELNS0_9SortOrderE0EiyNS1_21identity_decomposer_tEEEvPT2_PKT1_SB_iiT3_)
        /*008c*/ 	.word	0x00000000


	//----- nvinfo : EIATTR_REGCOUNT
	.align		4
.L_68:
        /*0090*/ 	.byte	0x04, 0x2f
        /*0092*/ 	.short	(.L_70 - .L_69)
	.align		4
.L_69:
        /*0094*/ 	.word	index@(_ZN3cub18CUB_300001_SM_10006detail10radix_sort33DeviceRadixSortExclusiveSumKernelINS1_5radix10policy_hubIiNS0_8NullTypeEyE10Policy1000EyEEvPT0_)
        /*0098*/ 	.word	0x00000020


	//----- nvinfo : EIATTR_FRAME_SIZE
	.align		4
.L_70:
        /*009c*/ 	.byte	0x04, 0x11
        /*009e*/ 	.short	(.L_72 - .L_71)
	.align		4
.L_71:
        /*00a0*/ 	.word	index@(_ZN3cub18CUB_300001_SM_10006detail10radix_sort33DeviceRadixSortExclusiveSumKernelINS1_5radix10policy_hubIiNS0_8NullTypeEyE10Policy1000EyEEvPT0_)
        /*00a4*/ 	.word	0x00000000


	//----- nvinfo : EIATTR_REGCOUNT
	.align		4
.L_72:
        /*00a8*/ 	.byte	0x04, 0x2f
        /*00aa*/ 	.short	(.L_74 - .L_73)
	.align		4
.L_73:
        /*00ac*/ 	.word	index@(_ZN3cub18CUB_300001_SM_10006detail10radix_sort29DeviceRadixSortOnesweepKernelINS1_5radix10policy_hubIiNS0_8NullTypeEyE10Policy1000ELNS0_9SortOrderE0EiS6_yiiNS1_21identity_decomposer_tEEEvPT5_SC_PT3_PKSD_PT1_PKSH_PT2_PKSL_T4_iiT6_)
        /*00b0*/ 	.word	0x00000038


	//----- nvinfo : EIATTR_FRAME_SIZE
	.align		4
.L_74:
        /*00b4*/ 	.byte	0x04, 0x11
        /*00b6*/ 	.short	(.L_76 - .L_75)
	.align		4
.L_75:
        /*00b8*/ 	.word	index@(_ZN3cub18CUB_300001_SM_10006detail10radix_sort29DeviceRadixSortOnesweepKernelINS1_5radix10policy_hubIiNS0_8NullTypeEyE10Policy1000ELNS0_9SortOrderE0EiS6_yiiNS1_21identity_decomposer_tEEEvPT5_SC_PT3_PKSD_PT1_PKSH_PT2_PKSL_T4_iiT6_)
        /*00bc*/ 	.word	0x00000000


	//----- nvinfo : EIATTR_MIN_STACK_SIZE
	.align		4
.L_76:
        /*00c0*/ 	.byte	0x04, 0x12
        /*00c2*/ 	.short	(.L_78 - .L_77)
	.align		4
.L_77:
        /*00c4*/ 	.word	index@(_ZN3cub18CUB_300001_SM_10006detail10radix_sort29DeviceRadixSortOnesweepKernelINS1_5radix10policy_hubIiNS0_8NullTypeEyE10Policy1000ELNS0_9SortOrderE0EiS6_yiiNS1_21identity_decomposer_tEEEvPT5_SC_PT3_PKSD_PT1_PKSH_PT2_PKSL_T4_iiT6_)
        /*00c8*/ 	.word	0x00000000


	//----- nvinfo : EIATTR_MIN_STACK_SIZE
	.align		4
.L_78:
        /*00cc*/ 	.byte	0x04, 0x12
        /*00ce*/ 	.short	(.L_80 - .L_79)
	.align		4
.L_79:
        /*00d0*/ 	.word	index@(_ZN3cub18CUB_300001_SM_10006detail10radix_sort33DeviceRadixSortExclusiveSumKernelINS1_5radix10policy_hubIiNS0_8NullTypeEyE10Policy1000EyEEvPT0_)
        /*00d4*/ 	.word	0x00000000


	//----- nvinfo : EIATTR_MIN_STACK_SIZE
	.align		4
.L_80:
        /*00d8*/ 	.byte	0x04, 0x12
        /*00da*/ 	.short	(.L_82 - .L_81)
	.align		4
.L_81:
        /*00dc*/ 	.word	index@(_ZN3cub18CUB_300001_SM_10006detail10radix_sort30DeviceRadixSortHistogramKernelINS1_5radix10policy_hubIiNS0_8NullTypeEyE10Policy1000ELNS0_9SortOrderE0EiyNS1_21identity_decomposer_tEEEvPT2_PKT1_SB_iiT3_)
        /*00e0*/ 	.word	0x00000000


	//----- nvinfo : EIATTR_MIN_STACK_SIZE
	.align		4
.L_82:
        /*00e4*/ 	.byte	0x04, 0x12
        /*00e6*/ 	.short	(.L_84 - .L_83)
	.align		4
.L_83:
        /*00e8*/ 	.word	index@(_ZN3cub18CUB_300001_SM_10006detail10radix_sort31DeviceRadixSortSingleTileKernelINS1_5radix10policy_hubIiNS0_8NullTypeEyE10Policy1000ELNS0_9SortOrderE0EiS6_yNS1_21identity_decomposer_tEEEvPKT1_PSB_PKT2_PSF_T3_iiT4_)
        /*00ec*/ 	.word	0x00000000


	//----- nvinfo : EIATTR_MIN_STACK_SIZE
	.align		4
.L_84:
        /*00f0*/ 	.byte	0x04, 0x12
        /*00f2*/ 	.short	(.L_86 - .L_85)
	.align		4
.L_85:
        /*00f4*/ 	.word	index@(_ZN3cub18CUB_300001_SM_10006detail11EmptyKernelIvEEvv)
        /*00f8*/ 	.word	0x00000000


	//----- nvinfo : EIATTR_MIN_STACK_SIZE
	.align		4
.L_86:
        /*00fc*/ 	.byte	0x04, 0x12
        /*00fe*/ 	.short	(.L_88 - .L_87)
	.align		4
.L_87:
        /*0100*/ 	.word	index@(_Z14scatter_kernelPiS_S_ii)
        /*0104*/ 	.word	0x00000000


	//----- nvinfo : EIATTR_MIN_STACK_SIZE
	.align		4
.L_88:
        /*0108*/ 	.byte	0x04, 0x12
        /*010a*/ 	.short	(.L_90 - .L_89)
	.align		4
.L_89:
        /*010c*/ 	.word	index@(_Z11scan_kernelPiS_i)
        /*0110*/ 	.word	0x00000000


	//----- nvinfo : EIATTR_MIN_STACK_SIZE
	.align		4
.L_90:
        /*0114*/ 	.byte	0x04, 0x12
        /*0116*/ 	.short	(.L_92 - .L_91)
	.align		4
.L_91:
        /*0118*/ 	.word	index@(_Z16histogram_kernelPiS_ii)
        /*011c*/ 	.word	0x00000000
.L_92:


//--------------------- .nv.compat                --------------------------
	.section	.nv.compat,"",@"SHT_CUDA_COMPAT_INFO"
	.align	4
        /*0000*/ 	.byte	0x02, 0x09, 0x00, 0x00, 0x02, 0x02, 0x01, 0x00, 0x02, 0x05, 0x05, 0x00, 0x03, 0x07, 0x01, 0x01
        /*0010*/ 	.byte	0x02, 0x03, 0x00, 0x00, 0x02, 0x06, 0x01, 0x00, 0x04, 0x0b, 0x08, 0x00, 0x09, 0x00, 0x00, 0x00
        /*0020*/ 	.byte	0x00, 0x00, 0x00, 0x00


//--------------------- .nv.info._ZN3cub18CUB_300001_SM_10006detail10radix_sort29DeviceRadixSortOnesweepKernelINS1_5radix10policy_hubIiNS0_8NullTypeEyE10Policy1000ELNS0_9SortOrderE0EiS6_yiiNS1_21identity_decomposer_tEEEvPT5_SC_PT3_PKSD_PT1_PKSH_PT2_PKSL_T4_iiT6_ --------------------------
	.section	.nv.info._ZN3cub18CUB_300001_SM_10006detail10radix_sort29DeviceRadixSortOnesweepKernelINS1_5radix10policy_hubIiNS0_8NullTypeEyE10Policy1000ELNS0_9SortOrderE0EiS6_yiiNS1_21identity_decomposer_tEEEvPT5_SC_PT3_PKSD_PT1_PKSH_PT2_PKSL_T4_iiT6_,"",@"SHT_CUDA_INFO"
	.sectionflags	@""
	.align	4


	//----- nvinfo : EIATTR_CUDA_API_VERSION
	.align		4
        /*0000*/ 	.byte	0x04, 0x37
        /*0002*/ 	.short	(.L_94 - .L_93)
.L_93:
        /*0004*/ 	.word	0x00000082


	//----- nvinfo : EIATTR_KPARAM_INFO
	.align		4
.L_94:
        /*0008*/ 	.byte	0x04, 0x17
        /*000a*/ 	.short	(.L_96 - .L_95)
.L_95:
        /*000c*/ 	.word	0x00000000
        /*0010*/ 	.short	0x000b
        /*0012*/ 	.short	0x004c
        /*0014*/ 	.byte	0x00, 0xf0, 0x05, 0x00


	//----- nvinfo : EIATTR_KPARAM_INFO
	.align		4
.L_96:
        /*0018*/ 	.byte	0x04, 0x17
        /*001a*/ 	.short	(.L_98 - .L_97)
.L_97:
        /*001c*/ 	.word	0x00000000
        /*0020*/ 	.short	0x000a
        /*0022*/ 	.short	0x0048
        /*0024*/ 	.byte	0x00, 0xf0, 0x11, 0x00


	//----- nvinfo : EIATTR_KPARAM_INFO
	.align		4
.L_98:
        /*0028*/ 	.byte	0x04, 0x17
        /*002a*/ 	.short	(.L_100 - .L_99)
.L_99:
        /*002c*/ 	.word	0x00000000
        /*0030*/ 	.short	0x0009
        /*0032*/ 	.short	0x0044
        /*0034*/ 	.byte	0x00, 0xf0, 0x11, 0x00


	//----- nvinfo : EIATTR_KPARAM_INFO
	.align		4
.L_100:
        /*0038*/ 	.byte	0x04, 0x17
        /*003a*/ 	.short	(.L_102 - .L_101)
.L_101:
        /*003c*/ 	.word	0x00000000
        /*0040*/ 	.short	0x0008
        /*0042*/ 	.short	0x0040
        /*0044*/ 	.byte	0x00, 0xf0, 0x11, 0x00


	//----- nvinfo : EIATTR_KPARAM_INFO
	.align		4
.L_102:
        /*0048*/ 	.byte	0x04, 0x17
        /*004a*/ 	.short	(.L_104 - .L_103)
.L_103:
        /*004c*/ 	.word	0x00000000
        /*0050*/ 	.short	0x0007
        /*0052*/ 	.short	0x0038
        /*0054*/ 	.byte	0x00, 0xf5, 0x21, 0x00


	//----- nvinfo : EIATTR_KPARAM_INFO
	.align		4
.L_104:
        /*0058*/ 	.byte	0x04, 0x17
        /*005a*/ 	.short	(.L_106 - .L_105)
.L_105:
        /*005c*/ 	.word	0x00000000
        /*0060*/ 	.short	0x0006
        /*0062*/ 	.short	0x0030
        /*0064*/ 	.byte	0x00, 0xf5, 0x21, 0x00


	//----- nvinfo : EIATTR_KPARAM_INFO
	.align		4
.L_106:
        /*0068*/ 	.byte	0x04, 0x17
        /*006a*/ 	.short	(.L_108 - .L_107)
.L_107:
        /*006c*/ 	.word	0x00000000
        /*0070*/ 	.short	0x0005
        /*0072*/ 	.short	0x0028
        /*0074*/ 	.byte	0x00, 0xf5, 0x21, 0x00


	//----- nvinfo : EIATTR_KPARAM_INFO
	.align		4
.L_108:
        /*0078*/ 	.byte	0x04, 0x17
        /*007a*/ 	.short	(.L_110 - .L_109)
.L_109:
        /*007c*/ 	.word	0x00000000
        /*0080*/ 	.short	0x0004
        /*0082*/ 	.short	0x0020
        /*0084*/ 	.byte	0x00, 0xf5, 0x21, 0x00


	//----- nvinfo : EIATTR_KPARAM_INFO
	.align		4
.L_110:
        /*0088*/ 	.byte	0x04, 0x17
        /*008a*/ 	.short	(.L_112 - .L_111)
.L_111:
        /*008c*/ 	.word	0x00000000
        /*0090*/ 	.short	0x0003
        /*0092*/ 	.short	0x0018
        /*0094*/ 	.byte	0x00, 0xf5, 0x21, 0x00


	//----- nvinfo : EIATTR_KPARAM_INFO
	.align		4
.L_112:
        /*0098*/ 	.byte	0x04, 0x17
        /*009a*/ 	.short	(.L_114 - .L_113)
.L_113:
        /*009c*/ 	.word	0x00000000
        /*00a0*/ 	.short	0x0002
        /*00a2*/ 	.short	0x0010
        /*00a4*/ 	.byte	0x00, 0xf5, 0x21, 0x00


	//----- nvinfo : EIATTR_KPARAM_INFO
	.align		4
.L_114:
        /*00a8*/ 	.byte	0x04, 0x17
        /*00aa*/ 	.short	(.L_116 - .L_115)
.L_115:
        /*00ac*/ 	.word	0x00000000
        /*00b0*/ 	.short	0x0001
        /*00b2*/ 	.short	0x0008
        /*00b4*/ 	.byte	0x00, 0xf5, 0x21, 0x00


	//----- nvinfo : EIATTR_KPARAM_INFO
	.align		4
.L_116:
        /*00b8*/ 	.byte	0x04, 0x17
        /*00ba*/ 	.short	(.L_118 - .L_117)
.L_117:
        /*00bc*/ 	.word	0x00000000
        /*00c0*/ 	.short	0x0000
        /*00c2*/ 	.short	0x0000
        /*00c4*/ 	.byte	0x00, 0xf5, 0x21, 0x00


	//----- nvinfo : EIATTR_SPARSE_MMA_MASK
	.align		4
.L_118:
        /*00c8*/ 	.byte	0x03, 0x50
        /*00ca*/ 	.short	0x0000


	//----- nvinfo : EIATTR_MAXREG_COUNT
	.align		4
        /*00cc*/ 	.byte	0x03, 0x1b
        /*00ce*/ 	.short	0x00a8


	//----- nvinfo : EIATTR_NUM_BARRIERS
	.align		4
        /*00d0*/ 	.byte	0x02, 0x4c
        /*00d2*/ 	.byte	0x01
	.zero		1


	//----- nvinfo : EIATTR_MERCURY_ISA_VERSION
	.align		4
        /*00d4*/ 	.byte	0x03, 0x5f
        /*00d6*/ 	.short	0x0101


	//----- nvinfo : EIATTR_COOP_GROUP_MASK_REGIDS
	.align		4
        /*00d8*/ 	.byte	0x04, 0x29
        /*00da*/ 	.short	(.L_120 - .L_119)


	//   ....[0]....
.L_119:
        /*00dc*/ 	.word	0xffffffff


	//   ....[1]....
        /*00e0*/ 	.word	0x05000019


	//   ....[2]....
        /*00e4*/ 	.word	0xffffffff


	//   ....[3]....
        /*00e8*/ 	.word	0xffffffff


	//   ....[4]....
        /*00ec*/ 	.word	0xffffffff


	//   ....[5]....
        /*00f0*/ 	.word	0xffffffff


	//   ....[6]....
        /*00f4*/ 	.word	0xffffffff


	//   ....[7]....
        /*00f8*/ 	.word	0xffffffff


	//   ....[8]....
        /*00fc*/ 	.word	0xffffffff


	//   ....[9]....
        /*0100*/ 	.word	0xffffffff


	//   ....[10]....
        /*0104*/ 	.word	0xffffffff


	//   ....[11]....
        /*0108*/ 	.word	0xffffffff


	//   ....[12]....
        /*010c*/ 	.word	0xffffffff


	//   ....[13]....
        /*0110*/ 	.word	0xffffffff


	//   ....[14]....
        /*0114*/ 	.word	0xffffffff


	//   ....[15]....
        /*0118*/ 	.word	0xffffffff


	//   ....[16]....
        /*011c*/ 	.word	0xffffffff


	//   ....[17]....
        /*0120*/ 	.word	0xffffffff


	//   ....[18]....
        /*0124*/ 	.word	0xffffffff


	//   ....[19]....
        /*0128*/ 	.word	0xffffffff


	//   ....[20]....
        /*012c*/ 	.word	0xffffffff


	//   ....[21]....
        /*0130*/ 	.word	0xffffffff


	//   ....[22]....
        /*0134*/ 	.word	0xffffffff


	//   ....[23]....
        /*0138*/ 	.word	0xffffffff


	//   ....[24]....
        /*013c*/ 	.word	0xffffffff


	//   ....[25]....
        /*0140*/ 	.word	0xffffffff


	//   ....[26]....
        /*0144*/ 	.word	0xffffffff


	//   ....[27]....
        /*0148*/ 	.word	0xffffffff


	//   ....[28]....
        /*014c*/ 	.word	0xffffffff


	//   ....[29]....
        /*0150*/ 	.word	0xffffffff


	//   ....[30]....
        /*0154*/ 	.word	0xffffffff


	//   ....[31]....
        /*0158*/ 	.word	0xffffffff


	//   ....[32]....
        /*015c*/ 	.word	0xffffffff


	//   ....[33]....
        /*0160*/ 	.word	0xffffffff


	//   ....[34]....
        /*0164*/ 	.word	0xffffffff


	//   ....[35]....
        /*0168*/ 	.word	0xffffffff


	//   ....[36]....
        /*016c*/ 	.word	0xffffffff


	//   ....[37]....
        /*0170*/ 	.word	0xffffffff


	//   ....[38]....
        /*0174*/ 	.word	0xffffffff


	//   ....[39]....
        /*0178*/ 	.word	0xffffffff


	//   ....[40]....
        /*017c*/ 	.word	0xffffffff


	//   ....[41]....
        /*0180*/ 	.word	0xffffffff


	//   ....[42]....
        /*0184*/ 	.word	0xffffffff


	//   ....[43]....
        /*0188*/ 	.word	0xffffffff


	//   ....[44]....
        /*018c*/ 	.word	0xffffffff


	//   ....[45]....
        /*0190*/ 	.word	0xffffffff


	//   ....[46]....
        /*0194*/ 	.word	0xffffffff


	//   ....[47]....
        /*0198*/ 	.word	0xffffffff


	//   ....[48]....
        /*019c*/ 	.word	0xffffffff


	//   ....[49]....
        /*01a0*/ 	.word	0xffffffff


	//   ....[50]....
        /*01a4*/ 	.word	0xffffffff


	//   ....[51]....
        /*01a8*/ 	.word	0xffffffff


	//   ....[52]....
        /*01ac*/ 	.word	0xffffffff


	//   ....[53]....
        /*01b0*/ 	.word	0xffffffff


	//   ....[54]....
        /*01b4*/ 	.word	0xffffffff


	//   ....[55]....
        /*01b8*/ 	.word	0xffffffff


	//   ....[56]....
        /*01bc*/ 	.word	0xffffffff


	//   ....[57]....
        /*01c0*/ 	.word	0xffffffff


	//   ....[58]....
        /*01c4*/ 	.word	0xffffffff


	//   ....[59]....
        /*01c8*/ 	.word	0xffffffff


	//   ....[60]....
        /*01cc*/ 	.word	0xffffffff


	//   ....[61]....
        /*01d0*/ 	.word	0xffffffff


	//   ....[62]....
        /*01d4*/ 	.word	0xffffffff


	//   ....[63]....
        /*01d8*/ 	.word	0xffffffff


	//   ....[64]....
        /*01dc*/ 	.word	0xffffffff


	//   ....[65]....
        /*01e0*/ 	.word	0xffffffff


	//   ....[66]....
        /*01e4*/ 	.word	0xffffffff


	//   ....[67]....
        /*01e8*/ 	.word	0xffffffff


	//   ....[68]....
        /*01ec*/ 	.word	0xffffffff


	//   ....[69]....
        /*01f0*/ 	.word	0xffffffff


	//   ....[70]....
        /*01f4*/ 	.word	0xffffffff


	//   ....[71]....
        /*01f8*/ 	.word	0xffffffff


	//   ....[72]....
        /*01fc*/ 	.word	0xffffffff


	//   ....[73]....
        /*0200*/ 	.word	0xffffffff


	//   ....[74]....
        /*0204*/ 	.word	0xffffffff


	//   ....[75]....
        /*0208*/ 	.word	0xffffffff


	//   ....[76]....
        /*020c*/ 	.word	0xffffffff


	//   ....[77]....
        /*0210*/ 	.word	0xffffffff


	//   ....[78]....
        /*0214*/ 	.word	0xffffffff


	//   ....[79]....
        /*0218*/ 	.word	0xffffffff


	//   ....[80]....
        /*021c*/ 	.word	0xffffffff


	//   ....[81]....
        /*0220*/ 	.word	0xffffffff


	//   ....[82]....
        /*0224*/ 	.word	0xffffffff


	//   ....[83]....
        /*0228*/ 	.word	0xffffffff


	//   ....[84]....
        /*022c*/ 	.word	0xffffffff


	//   ....[85]....
        /*0230*/ 	.word	0xffffffff


	//   ....[86]....
        /*0234*/ 	.word	0xffffffff


	//   ....[87]....
        /*0238*/ 	.word	0xffffffff


	//   ....[88]....
        /*023c*/ 	.word	0xffffffff


	//   ....[89]....
        /*0240*/ 	.word	0xffffffff


	//   ....[90]....
        /*0244*/ 	.word	0xffffffff


	//   ....[91]....
        /*0248*/ 	.word	0xffffffff


	//   ....[92]....
        /*024c*/ 	.word	0xffffffff


	//   ....[93]....
        /*0250*/ 	.word	0xffffffff


	//   ....[94]....
        /*0254*/ 	.word	0xffffffff


	//   ....[95]....
        /*0258*/ 	.word	0xffffffff


	//   ....[96]....
        /*025c*/ 	.word	0xffffffff


	//   ....[97]....
        /*0260*/ 	.word	0xffffffff


	//   ....[98]....
        /*0264*/ 	.word	0xffffffff


	//   ....[99]....
        /*0268*/ 	.word	0xffffffff


	//   ....[100]....
        /*026c*/ 	.word	0xffffffff


	//   ....[101]....
        /*0270*/ 	.word	0xffffffff


	//   ....[102]....
        /*0274*/ 	.word	0xffffffff


	//   ....[103]....
        /*0278*/ 	.word	0xffffffff


	//   ....[104]....
        /*027c*/ 	.word	0xffffffff


	//   ....[105]....
        /*0280*/ 	.word	0xffffffff


	//   ....[106]....
        /*0284*/ 	.word	0xffffffff


	//   ....[107]....
        /*0288*/ 	.word	0xffffffff


	//   ....[108]....
        /*028c*/ 	.word	0xffffffff


	//   ....[109]....
        /*0290*/ 	.word	0xffffffff


	//   ....[110]....
        /*0294*/ 	.word	0xffffffff


	//   ....[111]....
        /*0298*/ 	.word	0xffffffff


	//   ....[112]....
        /*029c*/ 	.word	0xffffffff


	//   ....[113]....
        /*02a0*/ 	.word	0xffffffff


	//   ....[114]....
        /*02a4*/ 	.word	0xffffffff


	//   ....[115]....
        /*02a8*/ 	.word	0xffffffff


	//   ....[116]....
        /*02ac*/ 	.word	0xffffffff


	//   ....[117]....
        /*02b0*/ 	.word	0xffffffff


	//   ....[118]....
        /*02b4*/ 	.word	0xffffffff


	//   ....[119]....
        /*02b8*/ 	.word	0xffffffff


	//   ....[120]....
        /*02bc*/ 	.word	0xffffffff


	//   ....[121]....
        /*02c0*/ 	.word	0xffffffff


	//   ....[122]....
        /*02c4*/ 	.word	0xffffffff


	//   ....[123]....
        /*02c8*/ 	.word	0xffffffff


	//   ....[124]....
        /*02cc*/ 	.word	0xffffffff


	//   ....[125]....
        /*02d0*/ 	.word	0xffffffff


	//   ....[126]....
        /*02d4*/ 	.word	0xffffffff


	//   ....[127]....
        /*02d8*/ 	.word	0xffffffff


	//   ....[128]....
        /*02dc*/ 	.word	0xffffffff


	//   ....[129]....
        /*02e0*/ 	.word	0xffffffff


	//   ....[130]....
        /*02e4*/ 	.word	0xffffffff


	//   ....[131]....
        /*02e8*/ 	.word	0xffffffff


	//   ....[132]....
        /*02ec*/ 	.word	0xffffffff


	//   ....[133]....
        /*02f0*/ 	.word	0xffffffff


	//   ....[134]....
        /*02f4*/ 	.word	0xffffffff


	//   ....[135]....
        /*02f8*/ 	.word	0xffffffff


	//   ....[136]....
        /*02fc*/ 	.word	0xffffffff


	//   ....[137]....
        /*0300*/ 	.word	0xffffffff


	//   ....[138]....
        /*0304*/ 	.word	0xffffffff


	//   ....[139]....
        /*0308*/ 	.word	0xffffffff


	//   ....[140]....
        /*030c*/ 	.word	0xffffffff


	//   ....[141]....
        /*0310*/ 	.word	0xffffffff


	//   ....[142]....
        /*0314*/ 	.word	0xffffffff


	//   ....[143]....
        /*0318*/ 	.word	0xffffffff


	//   ....[144]....
        /*031c*/ 	.word	0xffffffff


	//   ....[145]....
        /*0320*/ 	.word	0xffffffff


	//   ....[146]....
        /*0324*/ 	.word	0xffffffff


	//   ....[147]....
        /*0328*/ 	.word	0xffffffff


	//   ....[148]....
        /*032c*/ 	.word	0xffffffff


	//   ....[149]....
        /*0330*/ 	.word	0xffffffff


	//   ....[150]....
        /*0334*/ 	.word	0xffffffff


	//   ....[151]....
        /*0338*/ 	.word	0xffffffff


	//   ....[152]....
        /*033c*/ 	.word	0xffffffff


	//   ....[153]....
        /*0340*/ 	.word	0xffffffff


	//   ....[154]....
        /*0344*/ 	.word	0xffffffff


	//   ....[155]....
        /*0348*/ 	.word	0xffffffff


	//   ....[156]....
        /*034c*/ 	.word	0xffffffff


	//   ....[157]....
        /*0350*/ 	.word	0xffffffff


	//   ....[158]....
        /*0354*/ 	.word	0xffffffff


	//   ....[159]....
        /*0358*/ 	.word	0xffffffff


	//   ....[160]....
        /*035c*/ 	.word	0xffffffff


	//   ....[161]....
        /*0360*/ 	.word	0xffffffff


	//   ....[162]....
        /*0364*/ 	.word	0xffffffff


	//   ....[163]....
        /*0368*/ 	.word	0xffffffff


	//   ....[164]....
        /*036c*/ 	.word	0xffffffff


	//   ....[165]....
        /*0370*/ 	.word	0xffffffff


	//   ....[166]....
        /*0374*/ 	.word	0xffffffff


	//   ....[167]....
        /*0378*/ 	.word	0xffffffff


	//   ....[168]....
        /*037c*/ 	.word	0xffffffff


	//   ....[169]....
        /*0380*/ 	.word	0xffffffff


	//   ....[170]....
        /*0384*/ 	.word	0xffffffff


	//   ....[171]....
        /*0388*/ 	.word	0xffffffff


	//   ....[172]....
        /*038c*/ 	.word	0xffffffff


	//   ....[173]....
        /*0390*/ 	.word	0xffffffff


	//   ....[174]....
        /*0394*/ 	.word	0xffffffff


	//   ....[175]....
        /*0398*/ 	.word	0xffffffff


	//   ....[176]....
        /*039c*/ 	.word	0xffffffff


	//   ....[177]....
        /*03a0*/ 	.word	0xffffffff


	//   ....[178]....
        /*03a4*/ 	.word	0x05000006


	//   ....[179]....
        /*03a8*/ 	.word	0xffffffff


	//   ....[180]....
        /*03ac*/ 	.word	0xffffffff


	//   ....[181]....
        /*03b0*/ 	.word	0xffffffff


	//   ....[182]....
        /*03b4*/ 	.word	0xffffffff


	//   ....[183]....
        /*03b8*/ 	.word	0xffffffff


	//   ....[184]....
        /*03bc*/ 	.word	0xffffffff


	//   ....[185]....
        /*03c0*/ 	.word	0xffffffff


	//   ....[186]....
        /*03c4*/ 	.word	0xffffffff


	//   ....[187]....
        /*03c8*/ 	.word	0xffffffff


	//   ....[188]....
        /*03cc*/ 	.word	0xffffffff


	//   ....[189]....
        /*03d0*/ 	.word	0xffffffff


	//   ....[190]....
        /*03d4*/ 	.word	0xffffffff


	//   ....[191]....
        /*03d8*/ 	.word	0xffffffff


	//   ....[192]....
        /*03dc*/ 	.word	0xffffffff


	//   ....[193]....
        /*03e0*/ 	.word	0xffffffff


	//   ....[194]....
        /*03e4*/ 	.word	0xffffffff


	//   ....[195]....
        /*03e8*/ 	.word	0xffffffff


	//   ....[196]....
        /*03ec*/ 	.word	0xffffffff


	//   ....[197]....
        /*03f0*/ 	.word	0xffffffff


	//   ....[198]....
        /*03f4*/ 	.word	0xffffffff


	//   ....[199]....
        /*03f8*/ 	.word	0xffffffff


	//   ....[200]....
        /*03fc*/ 	.word	0xffffffff


	//   ....[201]....
        /*0400*/ 	.word	0xffffffff


	//   ....[202]....
        /*0404*/ 	.word	0xffffffff


	//   ....[203]....
        /*0408*/ 	.word	0xffffffff


	//   ....[204]....
        /*040c*/ 	.word	0xffffffff


	//   ....[205]....
        /*0410*/ 	.word	0xffffffff


	//   ....[206]....
        /*0414*/ 	.word	0xffffffff


	//   ....[207]....
        /*0418*/ 	.word	0xffffffff


	//   ....[208]....
        /*041c*/ 	.word	0xffffffff


	//   ....[209]....
        /*0420*/ 	.word	0xffffffff


	//   ....[210]....
        /*0424*/ 	.word	0xffffffff


	//   ....[211]....
        /*0428*/ 	.word	0xffffffff


	//   ....[212]....
        /*042c*/ 	.word	0xffffffff


	//   ....[213]....
        /*0430*/ 	.word	0xffffffff


	//   ....[214]....
        /*0434*/ 	.word	0xffffffff


	//   ....[215]....
        /*0438*/ 	.word	0xffffffff


	//   ....[216]....
        /*043c*/ 	.word	0xffffffff


	//   ....[217]....
        /*0440*/ 	.word	0x0500002f


	//   ....[218]....
        /*0444*/ 	.word	0x0500002f


	//   ....[219]....
        /*0448*/ 	.word	0x0500002f


	//   ....[220]....
        /*044c*/ 	.word	0x0500002f


	//   ....[221]....
        /*0450*/ 	.word	0x0500002f


	//----- nvinfo : EIATTR_COOP_GROUP_INSTR_OFFSETS
	.align		4
.L_120:
        /*0454*/ 	.byte	0x04, 0x28
        /*0456*/ 	.short	(.L_122 - .L_121)


	//   ....[0]....
.L_121:
        /*0458*/ 	.word	0x00000ee0


	//   ....[1]....
        /*045c*/ 	.word	0x00001970


	//   ....[2]....
        /*0460*/ 	.word	0x00002370


	//   ....[3]....
        /*0464*/ 	.word	0x00002390


	//   ....[4]....
        /*0468*/ 	.word	0x000023b0


	//   ....[5]....
        /*046c*/ 	.word	0x000023d0


	//   ....[6]....
        /*0470*/ 	.word	0x000023f0


	//   ....[7]....
        /*0474*/ 	.word	0x000028c0


	//   ....[8]....
        /*0478*/ 	.word	0x000028d0


	//   ....[9]....
        /*047c*/ 	.word	0x000028f0


	//   ....[10]....
        /*0480*/ 	.word	0x00002910


	//   ....[11]....
        /*0484*/ 	.word	0x00002960


	//   ....[12]....
        /*0488*/ 	.word	0x00002990


	//   ....[13]....
        /*048c*/ 	.word	0x000029d0


	//   ....[14]....
        /*0490*/ 	.word	0x000029f0


	//   ....[15]....
        /*0494*/ 	.word	0x00002b20


	//   ....[16]....
        /*0498*/ 	.word	0x00002b50


	//   ....[17]....
        /*049c*/ 	.word	0x00002b60


	//   ....[18]....
        /*04a0*/ 	.word	0x00002b80


	//   ....[19]....
        /*04a4*/ 	.word	0x00002bc0


	//   ....[20]....
        /*04a8*/ 	.word	0x00002bf0


	//   ....[21]....
        /*04ac*/ 	.word	0x00002c30


	//   ....[22]....
        /*04b0*/ 	.word	0x00002c50


	//   ....[23]....
        /*04b4*/ 	.word	0x00002c70


	//   ....[24]....
        /*04b8*/ 	.word	0x00002d80


	//   ....[25]....
        /*04bc*/ 	.word	0x00002da0


	//   ....[26]....
        /*04c0*/ 	.word	0x00002db0


	//   ....[27]....
        /*04c4*/ 	.word	0x00002dd0


	//   ....[28]....
        /*04c8*/ 	.word	0x00002e10


	//   ....[29]....
        /*04cc*/ 	.word	0x00002e40


	//   ....[30]....
        /*04d0*/ 	.word	0x00002e80


	//   ....[31]....
        /*04d4*/ 	.word	0x00002ea0


	//   ....[32]....
        /*04d8*/ 	.word	0x00002ec0


	//   ....[33]....
        /*04dc*/ 	.word	0x00002fe0


	//   ....[34]....
        /*04e0*/ 	.word	0x00003000


	//   ....[35]....
        /*04e4*/ 	.word	0x00003010


	//   ....[36]....
        /*04e8*/ 	.word	0x00003030


	//   ....[37]....
        /*04ec*/ 	.word	0x00003070


	//   ....[38]....
        /*04f0*/ 	.word	0x000030a0


	//   ....[39]....
        /*04f4*/ 	.word	0x000030e0


	//   ....[40]....
        /*04f8*/ 	.word	0x00003100


	//   ....[41]....
        /*04fc*/ 	.word	0x00003120


	//   ....[42]....
        /*0500*/ 	.word	0x00003240


	//   ....[43]....
        /*0504*/ 	.word	0x00003270


	//   ....[44]....
        /*0508*/ 	.word	0x00003280


	//   ....[45]....
        /*050c*/ 	.word	0x000032a0


	//   ....[46]....
        /*0510*/ 	.word	0x000032e0


	//   ....[47]....
        /*0514*/ 	.word	0x00003310


	//   ....[48]....
        /*0518*/ 	.word	0x00003350


	//   ....[49]....
        /*051c*/ 	.word	0x00003370


	//   ....[50]....
        /*0520*/ 	.word	0x00003390


	//   ....[51]....
        /*0524*/ 	.word	0x000034a0


	//   ....[52]....
        /*0528*/ 	.word	0x000034c0


	//   ....[53]....
        /*052c*/ 	.word	0x000034d0


	//   ....[54]....
        /*0530*/ 	.word	0x000034f0


	//   ....[55]....
        /*0534*/ 	.word	0x00003530


	//   ....[56]....
        /*0538*/ 	.word	0x00003560


	//   ....[57]....
        /*053c*/ 	.word	0x000035a0


	//   ....[58]....
        /*0540*/ 	.word	0x000035c0


	//   ....[59]....
        /*0544*/ 	.word	0x000035e0


	//   ....[60]....
        /*0548*/ 	.word	0x00003700


	//   ....[61]....
        /*054c*/ 	.word	0x00003720


	//   ....[62]....
        /*0550*/ 	.word	0x00003730


	//   ....[63]....
        /*0554*/ 	.word	0x00003750


	//   ....[64]....
        /*0558*/ 	.word	0x00003790


	//   ....[65]....
        /*055c*/ 	.word	0x000037c0


	//   ....[66]....
        /*0560*/ 	.word	0x00003800


	//   ....[67]....
        /*0564*/ 	.word	0x00003820


	//   ....[68]....
        /*0568*/ 	.word	0x00003840


	//   ....[69]....
        /*056c*/ 	.word	0x00003940


	//   ....[70]....
        /*0570*/ 	.word	0x00003970


	//   ....[71]....
        /*0574*/ 	.word	0x00003980


	//   ....[72]....
        /*0578*/ 	.word	0x000039a0


	//   ....[73]....
        /*057c*/ 	.word	0x000039e0


	//   ....[74]....
        /*0580*/ 	.word	0x00003a10


	//   ....[75]....
        /*0584*/ 	.word	0x00003a50


	//   ....[76]....
        /*0588*/ 	.word	0x00003a70


	//   ....[77]....
        /*058c*/ 	.word	0x00003a90


	//   ....[78]....
        /*0590*/ 	.word	0x00003b80


	//   ....[79]....
        /*0594*/ 	.word	0x00003bb0


	//   ....[80]....
        /*0598*/ 	.word	0x00003bc0


	//   ....[81]....
        /*059c*/ 	.word	0x00003bf0


	//   ....[82]....
        /*05a0*/ 	.word	0x00003c10


	//   ....[83]....
        /*05a4*/ 	.word	0x00003c60


	//   ....[84]....
        /*05a8*/ 	.word	0x00003c80


	//   ....[85]....
        /*05ac*/ 	.word	0x00003cc0


	//   ....[86]....
        /*05b0*/ 	.word	0x00003ce0


	//   ....[87]....
        /*05b4*/ 	.word	0x00003de0


	//   ....[88]....
        /*05b8*/ 	.word	0x00003e30


	//   ....[89]....
        /*05bc*/ 	.word	0x00003e40


	//   ....[90]....
        /*05c0*/ 	.word	0x00003e90


	//   ....[91]....
        /*05c4*/ 	.word	0x00003ec0


	//   ....[92]....
        /*05c8*/ 	.word	0x00003ef0


	//   ....[93]....
        /*05cc*/ 	.word	0x00003f20


	//   ....[94]....
        /*05d0*/ 	.word	0x00003f50


	//   ....[95]....
        /*05d4*/ 	.word	0x00003f80


	//   ....[96]....
        /*05d8*/ 	.word	0x00004040


	//   ....[97]....
        /*05dc*/ 	.word	0x00004060


	//   ....[98]....
        /*05e0*/ 	.word	0x00004070


	//   ....[99]....
        /*05e4*/ 	.word	0x000040c0


	//   ....[100]....
        /*05e8*/ 	.word	0x000040f0


	//   ....[101]....
        /*05ec*/ 	.word	0x00004120


	//   ....[102]....
        /*05f0*/ 	.word	0x00004150


	//   ....[103]....
        /*05f4*/ 	.word	0x00004180


	//   ....[104]....
        /*05f8*/ 	.word	0x000041b0


	//   ....[105]....
        /*05fc*/ 	.word	0x000042d0


	//   ....[106]....
        /*0600*/ 	.word	0x000042e0


	//   ....[107]....
        /*0604*/ 	.word	0x000042f0


	//   ....[108]....
        /*0608*/ 	.word	0x00004350


	//   ....[109]....
        /*060c*/ 	.word	0x00004380


	//   ....[110]....
        /*0610*/ 	.word	0x000043b0


	//   ....[111]....
        /*0614*/ 	.word	0x000043e0


	//   ....[112]....
        /*0618*/ 	.word	0x00004410


	//   ....[113]....
        /*061c*/ 	.word	0x00004440


	//   ....[114]....
        /*0620*/ 	.word	0x00004530


	//   ....[115]....
        /*0624*/ 	.word	0x00004570


	//   ....[116]....
        /*0628*/ 	.word	0x00004580


	//   ....[117]....
        /*062c*/ 	.word	0x000045d0


	//   ....[118]....
        /*0630*/ 	.word	0x00004600


	//   ....[119]....
        /*0634*/ 	.word	0x00004630


	//   ....[120]....
        /*0638*/ 	.word	0x00004660


	//   ....[121]....
        /*063c*/ 	.word	0x00004690


	//   ....[122]....
        /*0640*/ 	.word	0x000046c0


	//   ....[123]....
        /*0644*/ 	.word	0x000047b0


	//   ....[124]....
        /*0648*/ 	.word	0x00004800


	//   ....[125]....
        /*064c*/ 	.word	0x00004810


	//   ....[126]....
        /*0650*/ 	.word	0x00004860


	//   ....[127]....
        /*0654*/ 	.word	0x00004890


	//   ....[128]....
        /*0658*/ 	.word	0x000048a0


	//   ....[129]....
        /*065c*/ 	.word	0x000048e0


	//   ....[130]....
        /*0660*/ 	.word	0x00004910


	//   ....[131]....
        /*0664*/ 	.word	0x00004940


	//   ....[132]....
        /*0668*/ 	.word	0x00004a30


	//   ....[133]....
        /*066c*/ 	.word	0x00004a90


	//   ....[134]....
        /*0670*/ 	.word	0x00004aa0


	//   ....[135]....
        /*0674*/ 	.word	0x00004af0


	//   ....[136]....
        /*0678*/ 	.word	0x00004b20


	//   ....[137]....
        /*067c*/ 	.word	0x00004b30


	//   ....[138]....
        /*0680*/ 	.word	0x00004b70


	//   ....[139]....
        /*0684*/ 	.word	0x00004ba0


	//   ....[140]....
        /*0688*/ 	.word	0x00004bd0


	//   ....[141]....
        /*068c*/ 	.word	0x00004cb0


	//   ....[142]....
        /*0690*/ 	.word	0x00004d10


	//   ....[143]....
        /*0694*/ 	.word	0x00004d20


	//   ....[144]....
        /*0698*/ 	.word	0x00004d70


	//   ....[145]....
        /*069c*/ 	.word	0x00004da0


	//   ....[146]....
        /*06a0*/ 	.word	0x00004db0


	//   ....[147]....
        /*06a4*/ 	.word	0x00004df0


	//   ....[148]....
        /*06a8*/ 	.word	0x00004e20


	//   ....[149]....
        /*06ac*/ 	.word	0x00004e50


	//   ....[150]....
        /*06b0*/ 	.word	0x00004f30


	//   ....[151]....
        /*06b4*/ 	.word	0x00004f90


	//   ....[152]....
        /*06b8*/ 	.word	0x00004fa0


	//   ....[153]....
        /*06bc*/ 	.word	0x00004ff0


	//   ....[154]....
        /*06c0*/ 	.word	0x00005020


	//   ....[155]....
        /*06c4*/ 	.word	0x00005050


	//   ....[156]....
        /*06c8*/ 	.word	0x00005080


	//   ....[157]....
        /*06cc*/ 	.word	0x000050b0


	//   ....[158]....
        /*06d0*/ 	.word	0x000050e0


	//   ....[159]....
        /*06d4*/ 	.word	0x000051b0


	//   ....[160]....
        /*06d8*/ 	.word	0x00005200


	//   ....[161]....
        /*06dc*/ 	.word	0x00005210


	//   ....[162]....
        /*06e0*/ 	.word	0x00005260


	//   ....[163]....
        /*06e4*/ 	.word	0x00005290


	//   ....[164]....
        /*06e8*/ 	.word	0x000052a0


	//   ....[165]....
        /*06ec*/ 	.word	0x000052e0


	//   ....[166]....
        /*06f0*/ 	.word	0x00005310


	//   ....[167]....
        /*06f4*/ 	.word	0x00005340


	//   ....[168]....
        /*06f8*/ 	.word	0x00005420


	//   ....[169]....
        /*06fc*/ 	.word	0x00005440


	//   ....[170]....
        /*0700*/ 	.word	0x00005450


	//   ....[171]....
        /*0704*/ 	.word	0x00005480


	//   ....[172]....
        /*0708*/ 	.word	0x000054a0


	//   ....[173]....
        /*070c*/ 	.word	0x000054f0


	//   ....[174]....
        /*0710*/ 	.word	0x00005520


	//   ....[175]....
        /*0714*/ 	.word	0x00005560


	//   ....[176]....
        /*0718*/ 	.word	0x00005590


	//   ....[177]....
        /*071c*/ 	.word	0x00005650


	//   ....[178]....
        /*0720*/ 	.word	0x00005b80


	//   ....[179]....
        /*0724*/ 	.word	0x00005ee0


	//   ....[180]....
        /*0728*/ 	.word	0x00005fa0


	//   ....[181]....
        /*072c*/ 	.word	0x00006060


	//   ....[182]....
        /*0730*/ 	.word	0x00006120


	//   ....[183]....
        /*0734*/ 	.word	0x000061e0


	//   ....[184]....
        /*0738*/ 	.word	0x000062a0


	//   ....[185]....
        /*073c*/ 	.word	0x00006360


	//   ....[186]....
        /*0740*/ 	.word	0x00006420


	//   ....[187]....
        /*0744*/ 	.word	0x000064e0


	//   ....[188]....
        /*0748*/ 	.word	0x000065a0


	//   ....[189]....
        /*074c*/ 	.word	0x00006660


	//   ....[190]....
        /*0750*/ 	.word	0x00006720


	//   ....[191]....
        /*0754*/ 	.word	0x000067e0


	//   ....[192]....
        /*0758*/ 	.word	0x000068a0


	//   ....[193]....
        /*075c*/ 	.word	0x00006960


	//   ....[194]....
        /*0760*/ 	.word	0x00006a20


	//   ....[195]....
        /*0764*/ 	.word	0x00006ae0


	//   ....[196]....
        /*0768*/ 	.word	0x00006ba0


	//   ....[197]....
        /*076c*/ 	.word	0x00006c60


	//   ....[198]....
        /*0770*/ 	.word	0x00006e80


	//   ....[199]....
        /*0774*/ 	.word	0x00006fb0


	//   ....[200]....
        /*0778*/ 	.word	0x000070e0


	//   ....[201]....
        /*077c*/ 	.word	0x00007210


	//   ....[202]....
        /*0780*/ 	.word	0x00007340


	//   ....[203]....
        /*0784*/ 	.word	0x00007470


	//   ....[204]....
        /*0788*/ 	.word	0x000075a0


	//   ....[205]....
        /*078c*/ 	.word	0x000076d0


	//   ....[206]....
        /*0790*/ 	.word	0x00007800


	//   ....[207]....
        /*0794*/ 	.word	0x00007930


	//   ....[208]....
        /*0798*/ 	.word	0x00007a60


	//   ....[209]....
        /*079c*/ 	.word	0x00007b80


	//   ....[210]....
        /*07a0*/ 	.word	0x00007c90


	//   ....[211]....
        /*07a4*/ 	.word	0x00007da0


	//   ....[212]....
        /*07a8*/ 	.word	0x00007eb0


	//   ....[213]....
        /*07ac*/ 	.word	0x00007fc0


	//   ....[214]....
        /*07b0*/ 	.word	0x000080d0


	//   ....[215]....
        /*07b4*/ 	.word	0x000081e0


	//   ....[216]....
        /*07b8*/ 	.word	0x000082e0


	//   ....[217]....
        /*07bc*/ 	.word	0x00008350


	//   ....[218]....
        /*07c0*/ 	.word	0x000083c0


	//   ....[219]....
        /*07c4*/ 	.word	0x00008430


	//   ....[220]....
        /*07c8*/ 	.word	0x000084a0


	//   ....[221]....
        /*07cc*/ 	.word	0x00008510


	//----- nvinfo : EIATTR_VRC_CTA_INIT_COUNT
	.align		4
.L_122:
        /*07d0*/ 	.byte	0x02, 0x4a
	.zero		1
	.zero		1


	//----- nvinfo : EIATTR_EXIT_INSTR_OFFSETS
	.align		4
        /*07d4*/ 	.byte	0x04, 0x1c
        /*07d6*/ 	.short	(.L_124 - .L_123)


	//   ....[0]....
.L_123:
        /*07d8*/ 	.word	0x00001d40


	//   ....[1]....
        /*07dc*/ 	.word	0x00002160


	//   ....[2]....
        /*07e0*/ 	.word	0x00002180


	//   ....[3]....
        /*07e4*/ 	.word	0x00006c70


	//   ....[4]....
        /*07e8*/ 	.word	0x000082f0


	//----- nvinfo : EIATTR_MAX_THREADS
	.align		4
.L_124:
        /*07ec*/ 	.byte	0x04, 0x05
        /*07ee*/ 	.short	(.L_126 - .L_125)
.L_125:
        /*07f0*/ 	.word	0x00000180
        /*07f4*/ 	.word	0x00000001
        /*07f8*/ 	.word	0x00000001


	//----- nvinfo : EIATTR_CRS_STACK_SIZE
	.align		4
.L_126:
        /*07fc*/ 	.byte	0x04, 0x1e
        /*07fe*/ 	.short	(.L_128 - .L_127)
.L_127:
        /*0800*/ 	.word	0x00000000


	//----- nvinfo : EIATTR_CBANK_PARAM_SIZE
	.align		4
.L_128:
        /*0804*/ 	.byte	0x03, 0x19
        /*0806*/ 	.short	0x004d


	//----- nvinfo : EIATTR_PARAM_CBANK
	.align		4
        /*0808*/ 	.byte	0x04, 0x0a
        /*080a*/ 	.short	(.L_130 - .L_129)
	.align		4
.L_129:
        /*080c*/ 	.word	index@(.nv.constant0._ZN3cub18CUB_300001_SM_10006detail10radix_sort29DeviceRadixSortOnesweepKernelINS1_5radix10policy_hubIiNS0_8NullTypeEyE10Policy1000ELNS0_9SortOrderE0EiS6_yiiNS1_21identity_decomposer_tEEEvPT5_SC_PT3_PKSD_PT1_PKSH_PT2_PKSL_T4_iiT6_)
        /*0810*/ 	.short	0x0380
        /*0812*/ 	.short	0x004d


	//----- nvinfo : EIATTR_SW_WAR
	.align		4
.L_130:
        /*0814*/ 	.byte	0x04, 0x36
        /*0816*/ 	.short	(.L_132 - .L_131)
.L_131:
        /*0818*/ 	.word	0x00000008
.L_132:


//--------------------- .nv.info._ZN3cub18CUB_300001_SM_10006detail10radix_sort33DeviceRadixSortExclusiveSumKernelINS1_5radix10policy_hubIiNS0_8NullTypeEyE10Policy1000EyEEvPT0_ --------------------------
	.section	.nv.info._ZN3cub18CUB_300001_SM_10006detail10radix_sort33DeviceRadixSortExclusiveSumKernelINS1_5radix10policy_hubIiNS0_8NullTypeEyE10Policy1000EyEEvPT0_,"",@"SHT_CUDA_INFO"
	.sectionflags	@""
	.align	4


	//----- nvinfo : EIATTR_CUDA_API_VERSION
	.align		4
        /*0000*/ 	.byte	0x04, 0x37
        /*0002*/ 	.short	(.L_134 - .L_133)
.L_133:
        /*0004*/ 	.word	0x00000082


	//----- nvinfo : EIATTR_KPARAM_INFO
	.align		4
.L_134:
        /*0008*/ 	.byte	0x04, 0x17
        /*000a*/ 	.short	(.L_136 - .L_135)
.L_135:
        /*000c*/ 	.word	0x00000000
        /*0010*/ 	.short	0x0000
        /*0012*/ 	.short	0x0000
        /*0014*/ 	.byte	0x00, 0xf5, 0x21, 0x00


	//----- nvinfo : EIATTR_SPARSE_MMA_MASK
	.align		4
.L_136:
        /*0018*/ 	.byte	0x03, 0x50
        /*001a*/ 	.short	0x0000


	//----- nvinfo : EIATTR_MAXREG_COUNT
	.align		4
        /*001c*/ 	.byte	0x03, 0x1b
        /*001e*/ 	.short	0x00ff


	//----- nvinfo : EIATTR_NUM_BARRIERS
	.align		4
        /*0020*/ 	.byte	0x02, 0x4c
        /*0022*/ 	.byte	0x01
	.zero		1


	//----- nvinfo : EIATTR_MERCURY_ISA_VERSION
	.align		4
        /*0024*/ 	.byte	0x03, 0x5f
        /*0026*/ 	.short	0x0101


	//----- nvinfo : EIATTR_COOP_GROUP_MASK_REGIDS
	.align		4
        /*0028*/ 	.byte	0x04, 0x29
        /*002a*/ 	.short	(.L_138 - .L_137)


	//   ....[0]....
.L_137:
        /*002c*/ 	.word	0xffffffff


	//   ....[1]....
        /*0030*/ 	.word	0xffffffff


	//   ....[2]....
        /*0034*/ 	.word	0xffffffff


	//   ....[3]....
        /*0038*/ 	.word	0xffffffff


	//   ....[4]....
        /*003c*/ 	.word	0xffffffff


	//   ....[5]....
        /*0040*/ 	.word	0xffffffff


	//   ....[6]....
        /*0044*/ 	.word	0xffffffff


	//   ....[7]....
        /*0048*/ 	.word	0xffffffff


	//   ....[8]....
        /*004c*/ 	.word	0xffffffff


	//   ....[9]....
        /*0050*/ 	.word	0xffffffff


	//   ....[10]....
        /*0054*/ 	.word	0x05000015


	//   ....[11]....
        /*0058*/ 	.word	0x05000015


	//   ....[12]....
        /*005c*/ 	.word	0x05000015


	//   ....[13]....
        /*0060*/ 	.word	0x05000015


	//   ....[14]....
        /*0064*/ 	.word	0x05000015


	//   ....[15]....
        /*0068*/ 	.word	0x05000015


	//   ....[16]....
        /*006c*/ 	.word	0x05000015


	//   ....[17]....
        /*0070*/ 	.word	0x05000015


	//   ....[18]....
        /*0074*/ 	.word	0x05000015


	//   ....[19]....
        /*0078*/ 	.word	0x05000015


	//----- nvinfo : EIATTR_COOP_GROUP_INSTR_OFFSETS
	.align		4
.L_138:
        /*007c*/ 	.byte	0x04, 0x28
        /*007e*/ 	.short	(.L_140 - .L_139)


	//   ....[0]....
.L_139:
        /*0080*/ 	.word	0x00000250


	//   ....[1]....
        /*0084*/ 	.word	0x00000260


	//   ....[2]....
        /*0088*/ 	.word	0x000002a0


	//   ....[3]....
        /*008c*/ 	.word	0x000002c0


	//   ....[4]....
        /*0090*/ 	.word	0x00000310


	//   ....[5]....
        /*0094*/ 	.word	0x00000320


	//   ....[6]....
        /*0098*/ 	.word	0x00000360


	//   ....[7]....
        /*009c*/ 	.word	0x00000380


	//   ....[8]....
        /*00a0*/ 	.word	0x000003d0


	//   ....[9]....
        /*00a4*/ 	.word	0x000003e0


	//   ....[10]....
        /*00a8*/ 	.word	0x00000660


	//   ....[11]....
        /*00ac*/ 	.word	0x000006b0


	//   ....[12]....
        /*00b0*/ 	.word	0x00000740


	//   ....[13]....
        /*00b4*/ 	.word	0x00000790


	//   ....[14]....
        /*00b8*/ 	.word	0x00000820


	//   ....[15]....
        /*00bc*/ 	.word	0x00000870


	//   ....[16]....
        /*00c0*/ 	.word	0x00000900


	//   ....[17]....
        /*00c4*/ 	.word	0x00000950


	//   ....[18]....
        /*00c8*/ 	.word	0x000009e0


	//   ....[19]....
        /*00cc*/ 	.word	0x00000a30


	//----- nvinfo : EIATTR_VRC_CTA_INIT_COUNT
	.align		4
.L_140:
        /*00d0*/ 	.byte	0x02, 0x4a
	.zero		1
	.zero		1


	//----- nvinfo : EIATTR_EXIT_INSTR_OFFSETS
	.align		4
        /*00d4*/ 	.byte	0x04, 0x1c
        /*00d6*/ 	.short	(.L_142 - .L_141)


	//   ....[0]....
.L_141:
        /*00d8*/ 	.word	0x000005d0


	//   ....[1]....
        /*00dc*/ 	.word	0x00000600


	//----- nvinfo : EIATTR_CRS_STACK_SIZE
	.align		4
.L_142:
        /*00e0*/ 	.byte	0x04, 0x1e
        /*00e2*/ 	.short	(.L_144 - .L_143)
.L_143:
        /*00e4*/ 	.word	0x00000000


	//----- nvinfo : EIATTR_CBANK_PARAM_SIZE
	.align		4
.L_144:
        /*00e8*/ 	.byte	0x03, 0x19
        /*00ea*/ 	.short	0x0008


	//----- nvinfo : EIATTR_PARAM_CBANK
	.align		4
        /*00ec*/ 	.byte	0x04, 0x0a
        /*00ee*/ 	.short	(.L_146 - .L_145)
	.align		4
.L_145:
        /*00f0*/ 	.word	index@(.nv.constant0._ZN3cub18CUB_300001_SM_10006detail10radix_sort33DeviceRadixSortExclusiveSumKernelINS1_5radix10policy_hubIiNS0_8NullTypeEyE10Policy1000EyEEvPT0_)
        /*00f4*/ 	.short	0x0380
        /*00f6*/ 	.short	0x0008


	//----- nvinfo : EIATTR_SW_WAR
	.align		4
.L_146:
        /*00f8*/ 	.byte	0x04, 0x36
        /*00fa*/ 	.short	(.L_148 - .L_147)
.L_147:
        /*00fc*/ 	.word	0x00000008
.L_148:


//--------------------- .nv.info._ZN3cub18CUB_300001_SM_10006detail10radix_sort30DeviceRadixSortHistogramKernelINS1_5radix10policy_hubIiNS0_8NullTypeEyE10Policy1000ELNS0_9SortOrderE0EiyNS1_21identity_decomposer_tEEEvPT2_PKT1_SB_iiT3_ --------------------------
	.section	.nv.info._ZN3cub18CUB_300001_SM_10006detail10radix_sort30DeviceRadixSortHistogramKernelINS1_5radix10policy_hubIiNS0_8NullTypeEyE10Policy1000ELNS0_9SortOrderE0EiyNS1_21identity_decomposer_tEEEvPT2_PKT1_SB_iiT3_,"",@"SHT_CUDA_INFO"
	.sectionflags	@""
	.align	4


	//----- nvinfo : EIATTR_CUDA_API_VERSION
	.align		4
        /*0000*/ 	.byte	0x04, 0x37
        /*0002*/ 	.short	(.L_150 - .L_149)
.L_149:
        /*0004*/ 	.word	0x00000082


	//----- nvinfo : EIATTR_KPARAM_INFO
	.align		4
.L_150:
        /*0008*/ 	.byte	0x04, 0x17
        /*000a*/ 	.short	(.L_152 - .L_151)
.L_151:
        /*000c*/ 	.word	0x00000000
        /*0010*/ 	.short	0x0005
        /*0012*/ 	.short	0x0020
        /*0014*/ 	.byte	0x00, 0xf0, 0x05, 0x00


	//----- nvinfo : EIATTR_KPARAM_INFO
	.align		4
.L_152:
        /*0018*/ 	.byte	0x04, 0x17
        /*001a*/ 	.short	(.L_154 - .L_153)
.L_153:
        /*001c*/ 	.word	0x00000000
        /*0020*/ 	.short	0x0004
        /*0022*/ 	.short	0x001c
        /*0024*/ 	.byte	0x00, 0xf0, 0x11, 0x00


	//----- nvinfo : EIATTR_KPARAM_INFO
	.align		4
.L_154:
        /*0028*/ 	.byte	0x04, 0x17
        /*002a*/ 	.short	(.L_156 - .L_155)
.L_155:
        /*002c*/ 	.word	0x00000000
        /*0030*/ 	.short	0x0003
        /*0032*/ 	.short	0x0018
        /*0034*/ 	.byte	0x00, 0xf0, 0x11, 0x00


	//----- nvinfo : EIATTR_KPARAM_INFO
	.align		4
.L_156:
        /*0038*/ 	.byte	0x04, 0x17
        /*003a*/ 	.short	(.L_158 - .L_157)
.L_157:
        /*003c*/ 	.word	0x00000000
        /*0040*/ 	.short	0x0002
        /*0042*/ 	.short	0x0010
        /*0044*/ 	.byte	0x00, 0xf0, 0x21, 0x00


	//----- nvinfo : EIATTR_KPARAM_INFO
	.align		4
.L_158:
        /*0048*/ 	.byte	0x04, 0x17
        /*004a*/ 	.short	(.L_160 - .L_159)
.L_159:
        /*004c*/ 	.word	0x00000000
        /*0050*/ 	.short	0x0001
        /*0052*/ 	.short	0x0008
        /*0054*/ 	.byte	0x00, 0xf5, 0x21, 0x00


	//----- nvinfo : EIATTR_KPARAM_INFO
	.align		4
.L_160:
        /*0058*/ 	.byte	0x04, 0x17
        /*005a*/ 	.short	(.L_162 - .L_161)
.L_161:
        /*005c*/ 	.word	0x00000000
        /*0060*/ 	.short	0x0000
        /*0062*/ 	.short	0x0000
        /*0064*/ 	.byte	0x00, 0xf5, 0x21, 0x00


	//----- nvinfo : EIATTR_SPARSE_MMA_MASK
	.align		4
.L_162:
        /*0068*/ 	.byte	0x03, 0x50
        /*006a*/ 	.short	0x0000


	//----- nvinfo : EIATTR_MAXREG_COUNT
	.align		4
        /*006c*/ 	.byte	0x03, 0x1b
        /*006e*/ 	.short	0x00ff


	//----- nvinfo : EIATTR_NUM_BARRIERS
	.align		4
        /*0070*/ 	.byte	0x02, 0x4c
        /*0072*/ 	.byte	0x01
	.zero		1


	//----- nvinfo : EIATTR_MERCURY_ISA_VERSION
	.align		4
        /*0074*/ 	.byte	0x03, 0x5f
        /*0076*/ 	.short	0x0101


	//----- nvinfo : EIATTR_VRC_CTA_INIT_COUNT
	.align		4
        /*0078*/ 	.byte	0x02, 0x4a
	.zero		1
	.zero		1


	//----- nvinfo : EIATTR_EXIT_INSTR_OFFSETS
	.align		4
        /*007c*/ 	.byte	0x04, 0x1c
        /*007e*/ 	.short	(.L_164 - .L_163)


	//   ....[0]....
.L_163:
        /*0080*/ 	.word	0x00000040


	//   ....[1]....
        /*0084*/ 	.word	0x00002ee0


	//----- nvinfo : EIATTR_MAX_THREADS
	.align		4
.L_164:
        /*0088*/ 	.byte	0x04, 0x05
        /*008a*/ 	.short	(.L_166 - .L_165)
.L_165:
        /*008c*/ 	.word	0x00000080
        /*0090*/ 	.word	0x00000001
        /*0094*/ 	.word	0x00000001


	//----- nvinfo : EIATTR_CRS_STACK_SIZE
	.align		4
.L_166:
        /*0098*/ 	.byte	0x04, 0x1e
        /*009a*/ 	.short	(.L_168 - .L_167)
.L_167:
        /*009c*/ 	.word	0x00000000


	//----- nvinfo : EIATTR_CBANK_PARAM_SIZE
	.align		4
.L_168:
        /*00a0*/ 	.byte	0x03, 0x19
        /*00a2*/ 	.short	0x0021


	//----- nvinfo : EIATTR_PARAM_CBANK
	.align		4
        /*00a4*/ 	.byte	0x04, 0x0a
        /*00a6*/ 	.short	(.L_170 - .L_169)
	.align		4
.L_169:
        /*00a8*/ 	.word	index@(.nv.constant0._ZN3cub18CUB_300001_SM_10006detail10radix_sort30DeviceRadixSortHistogramKernelINS1_5radix10policy_hubIiNS0_8NullTypeEyE10Policy1000ELNS0_9SortOrderE0EiyNS1_21identity_decomposer_tEEEvPT2_PKT1_SB_iiT3_)
        /*00ac*/ 	.short	0x0380
        /*00ae*/ 	.short	0x0021


	//----- nvinfo : EIATTR_SW_WAR
	.align		4
.L_170:
        /*00b0*/ 	.byte	0x04, 0x36
        /*00b2*/ 	.short	(.L_172 - .L_171)
.L_171:
        /*00b4*/ 	.word	0x00000008
.L_172:


//--------------------- .nv.info._ZN3cub18CUB_300001_SM_10006detail10radix_sort31DeviceRadixSortSingleTileKernelINS1_5radix10policy_hubIiNS0_8NullTypeEyE10Policy1000ELNS0_9SortOrderE0EiS6_yNS1_21identity_decomposer_tEEEvPKT1_PSB_PKT2_PSF_T3_iiT4_ --------------------------
	.section	.nv.info._ZN3cub18CUB_300001_SM_10006detail10radix_sort31DeviceRadixSortSingleTileKernelINS1_5radix10policy_hubIiNS0_8NullTypeEyE10Policy1000ELNS0_9SortOrderE0EiS6_yNS1_21identity_decomposer_tEEEvPKT1_PSB_PKT2_PSF_T3_iiT4_,"",@"SHT_CUDA_INFO"
	.sectionflags	@""
	.align	4


	//----- nvinfo : EIATTR_CUDA_API_VERSION
	.align		4
        /*0000*/ 	.byte	0x04, 0x37
        /*0002*/ 	.short	(.L_174 - .L_173)
.L_173:
        /*0004*/ 	.word	0x00000082


	//----- nvinfo : EIATTR_KPARAM_INFO
	.align		4
.L_174:
        /*0008*/ 	.byte	0x04, 0x17
        /*000a*/ 	.short	(.L_176 - .L_175)
.L_175:
        /*000c*/ 	.word	0x00000000
        /*0010*/ 	.short	0x0007
        /*0012*/ 	.short	0x0030
        /*0014*/ 	.byte	0x00, 0xf0, 0x05, 0x00


	//----- nvinfo : EIATTR_KPARAM_INFO
	.align		4
.L_176:
        /*0018*/ 	.byte	0x04, 0x17
        /*001a*/ 	.short	(.L_178 - .L_177)
.L_177:
        /*001c*/ 	.word	0x00000000
        /*0020*/ 	.short	0x0006
        /*0022*/ 	.short	0x002c
        /*0024*/ 	.byte	0x00, 0xf0, 0x11, 0x00


	//----- nvinfo : EIATTR_KPARAM_INFO
	.align		4
.L_178:
        /*0028*/ 	.byte	0x04, 0x17
        /*002a*/ 	.short	(.L_180 - .L_179)
.L_179:
        /*002c*/ 	.word	0x00000000
        /*0030*/ 	.short	0x0005
        /*0032*/ 	.short	0x0028
        /*0034*/ 	.byte	0x00, 0xf0, 0x11, 0x00


	//----- nvinfo : EIATTR_KPARAM_INFO
	.align		4
.L_180:
        /*0038*/ 	.byte	0x04, 0x17
        /*003a*/ 	.short	(.L_182 - .L_181)
.L_181:
        /*003c*/ 	.word	0x00000000
        /*0040*/ 	.short	0x0004
        /*0042*/ 	.short	0x0020
        /*0044*/ 	.byte	0x00, 0xf0, 0x21, 0x00


	//----- nvinfo : EIATTR_KPARAM_INFO
	.align		4
.L_182:
        /*0048*/ 	.byte	0x04, 0x17
        /*004a*/ 	.short	(.L_184 - .L_183)
.L_183:
        /*004c*/ 	.word	0x00000000
        /*0050*/ 	.short	0x0003
        /*0052*/ 	.short	0x0018
        /*0054*/ 	.byte	0x00, 0xf5, 0x21, 0x00


	//----- nvinfo : EIATTR_KPARAM_INFO
	.align		4
.L_184:
        /*0058*/ 	.byte	0x04, 0x17
        /*005a*/ 	.short	(.L_186 - .L_185)
.L_185:
        /*005c*/ 	.word	0x00000000
        /*0060*/ 	.short	0x0002
        /*0062*/ 	.short	0x0010
        /*0064*/ 	.byte	0x00, 0xf5, 0x21, 0x00


	//----- nvinfo : EIATTR_KPARAM_INFO
	.align		4
.L_186:
        /*0068*/ 	.byte	0x04, 0x17
        /*006a*/ 	.short	(.L_188 - .L_187)
.L_187:
        /*006c*/ 	.word	0x00000000
        /*0070*/ 	.short	0x0001
        /*0072*/ 	.short	0x0008
        /*0074*/ 	.byte	0x00, 0xf5, 0x21, 0x00


	//----- nvinfo : EIATTR_KPARAM_INFO
	.align		4
.L_188:
        /*0078*/ 	.byte	0x04, 0x17
        /*007a*/ 	.short	(.L_190 - .L_189)
.L_189:
        /*007c*/ 	.word	0x00000000
        /*0080*/ 	.short	0x0000
        /*0082*/ 	.short	0x0000
        /*0084*/ 	.byte	0x00, 0xf5, 0x21, 0x00


	//----- nvinfo : EIATTR_SPARSE_MMA_MASK
	.align		4
.L_190:
        /*0088*/ 	.byte	0x03, 0x50
        /*008a*/ 	.short	0x0000


	//----- nvinfo : EIATTR_MAXREG_COUNT
	.align		4
        /*008c*/ 	.byte	0x03, 0x1b
        /*008e*/ 	.short	0x00ff


	//----- nvinfo : EIATTR_NUM_BARRIERS
	.align		4
        /*0090*/ 	.byte	0x02, 0x4c
        /*0092*/ 	.byte	0x01
	.zero		1


	//----- nvinfo : EIATTR_MERCURY_ISA_VERSION
	.align		4
        /*0094*/ 	.byte	0x03, 0x5f
        /*0096*/ 	.short	0x0101


	//----- nvinfo : EIATTR_COOP_GROUP_MASK_REGIDS
	.align		4
        /*0098*/ 	.byte	0x04, 0x29
        /*009a*/ 	.short	(.L_192 - .L_191)


	//   ....[0]....
.L_191:
        /*009c*/ 	.word	0xffffffff


	//   ....[1]....
        /*00a0*/ 	.word	0xffffffff


	//   ....[2]....
        /*00a4*/ 	.word	0xffffffff


	//   ....[3]....
        /*00a8*/ 	.word	0xffffffff


	//   ....[4]....
        /*00ac*/ 	.word	0xffffffff


	//----- nvinfo : EIATTR_COOP_GROUP_INSTR_OFFSETS
	.align		4
.L_192:
        /*00b0*/ 	.byte	0x04, 0x28
        /*00b2*/ 	.short	(.L_194 - .L_193)


	//   ....[0]....
.L_193:
        /*00b4*/ 	.word	0x000019f0


	//   ....[1]....
        /*00b8*/ 	.word	0x00001a10


	//   ....[2]....
        /*00bc*/ 	.word	0x00001a30


	//   ....[3]....
        /*00c0*/ 	.word	0x00001a50


	//   ....[4]....
        /*00c4*/ 	.word	0x00001a70


	//----- nvinfo : EIATTR_VRC_CTA_INIT_COUNT
	.align		4
.L_194:
        /*00c8*/ 	.byte	0x02, 0x4a
	.zero		1
	.zero		1


	//----- nvinfo : EIATTR_EXIT_INSTR_OFFSETS
	.align		4
        /*00cc*/ 	.byte	0x04, 0x1c
        /*00ce*/ 	.short	(.L_196 - .L_195)


	//   ....[0]....
.L_195:
        /*00d0*/ 	.word	0x000030e0


	//   ....[1]....
        /*00d4*/ 	.word	0x00003120


	//----- nvinfo : EIATTR_MAX_THREADS
	.align		4
.L_196:
        /*00d8*/ 	.byte	0x04, 0x05
        /*00da*/ 	.short	(.L_198 - .L_197)
.L_197:
        /*00dc*/ 	.word	0x00000100
        /*00e0*/ 	.word	0x00000001
        /*00e4*/ 	.word	0x00000001


	//----- nvinfo : EIATTR_CBANK_PARAM_SIZE
	.align		4
.L_198:
        /*00e8*/ 	.byte	0x03, 0x19
        /*00ea*/ 	.short	0x0031


	//----- nvinfo : EIATTR_PARAM_CBANK
	.align		4
        /*00ec*/ 	.byte	0x04, 0x0a
        /*00ee*/ 	.short	(.L_200 - .L_199)
	.align		4
.L_199:
        /*00f0*/ 	.word	index@(.nv.constant0._ZN3cub18CUB_300001_SM_10006detail10radix_sort31DeviceRadixSortSingleTileKernelINS1_5radix10policy_hubIiNS0_8NullTypeEyE10Policy1000ELNS0_9SortOrderE0EiS6_yNS1_21identity_decomposer_tEEEvPKT1_PSB_PKT2_PSF_T3_iiT4_)
        /*00f4*/ 	.short	0x0380
        /*00f6*/ 	.short	0x0031


	//----- nvinfo : EIATTR_SW_WAR
	.align		4
.L_200:
        /*00f8*/ 	.byte	0x04, 0x36
        /*00fa*/ 	.short	(.L_202 - .L_201)
.L_201:
        /*00fc*/ 	.word	0x00000008
.L_202:


//--------------------- .nv.info._ZN3cub18CUB_300001_SM_10006detail11EmptyKernelIvEEvv --------------------------
	.section	.nv.info._ZN3cub18CUB_300001_SM_10006detail11EmptyKernelIvEEvv,"",@"SHT_CUDA_INFO"
	.sectionflags	@""
	.align	4


	//----- nvinfo : EIATTR_CUDA_API_VERSION
	.align		4
        /*0000*/ 	.byte	0x04, 0x37
        /*0002*/ 	.short	(.L_204 - .L_203)
.L_203:
        /*0004*/ 	.word	0x00000082


	//----- nvinfo : EIATTR_SPARSE_MMA_MASK
	.align		4
.L_204:
        /*0008*/ 	.byte	0x03, 0x50
        /*000a*/ 	.short	0x0000


	//----- nvinfo : EIATTR_MAXREG_COUNT
	.align		4
        /*000c*/ 	.byte	0x03, 0x1b
        /*000e*/ 	.short	0x00ff


	//----- nvinfo : EIATTR_MERCURY_ISA_VERSION
	.align		4
        /*0010*/ 	.byte	0x03, 0x5f
        /*0012*/ 	.short	0x0101


	//----- nvinfo : EIATTR_VRC_CTA_INIT_COUNT
	.align		4
        /*0014*/ 	.byte	0x02, 0x4a
	.zero		1
	.zero		1


	//----- nvinfo : EIATTR_EXIT_INSTR_OFFSETS
	.align		4
        /*0018*/ 	.byte	0x04, 0x1c
        /*001a*/ 	.short	(.L_206 - .L_205)


	//   ....[0]....
.L_205:
        /*001c*/ 	.word	0x00000010


	//----- nvinfo : EIATTR_SW_WAR
	.align		4
.L_206:
        /*0020*/ 	.byte	0x04, 0x36
        /*0022*/ 	.short	(.L_208 - .L_207)
.L_207:
        /*0024*/ 	.word	0x00000008
.L_208:


//--------------------- .nv.info._Z14scatter_kernelPiS_S_ii --------------------------
	.section	.nv.info._Z14scatter_kernelPiS_S_ii,"",@"SHT_CUDA_INFO"
	.sectionflags	@""
	.align	4


	//----- nvinfo : EIATTR_CUDA_API_VERSION
	.align		4
        /*0000*/ 	.byte	0x04, 0x37
        /*0002*/ 	.short	(.L_210 - .L_209)
.L_209:
        /*0004*/ 	.word	0x00000082


	//----- nvinfo : EIATTR_KPARAM_INFO
	.align		4
.L_210:
        /*0008*/ 	.byte	0x04, 0x17
        /*000a*/ 	.short	(.L_212 - .L_211)
.L_211:
        /*000c*/ 	.word	0x00000000
        /*0010*/ 	.short	0x0004
        /*0012*/ 	.short	0x001c
        /*0014*/ 	.byte	0x00, 0xf0, 0x11, 0x00


	//----- nvinfo : EIATTR_KPARAM_INFO
	.align		4
.L_212:
        /*0018*/ 	.byte	0x04, 0x17
        /*001a*/ 	.short	(.L_214 - .L_213)
.L_213:
        /*001c*/ 	.word	0x00000000
        /*0020*/ 	.short	0x0003
        /*0022*/ 	.short	0x0018
        /*0024*/ 	.byte	0x00, 0xf0, 0x11, 0x00


	//----- nvinfo : EIATTR_KPARAM_INFO
	.align		4
.L_214:
        /*0028*/ 	.byte	0x04, 0x17
        /*002a*/ 	.short	(.L_216 - .L_215)
.L_215:
        /*002c*/ 	.word	0x00000000
        /*0030*/ 	.short	0x0002
        /*0032*/ 	.short	0x0010
        /*0034*/ 	.byte	0x00, 0xf5, 0x21, 0x00


	//----- nvinfo : EIATTR_KPARAM_INFO
	.align		4
.L_216:
        /*0038*/ 	.byte	0x04, 0x17
        /*003a*/ 	.short	(.L_218 - .L_217)
.L_217:
        /*003c*/ 	.word	0x00000000
        /*0040*/ 	.short	0x0001
        /*0042*/ 	.short	0x0008
        /*0044*/ 	.byte	0x00, 0xf5, 0x21, 0x00


	//----- nvinfo : EIATTR_KPARAM_INFO
	.align		4
.L_218:
        /*0048*/ 	.byte	0x04, 0x17
        /*004a*/ 	.short	(.L_220 - .L_219)
.L_219:
        /*004c*/ 	.word	0x00000000
        /*0050*/ 	.short	0x0000
        /*0052*/ 	.short	0x0000
        /*0054*/ 	.byte	0x00, 0xf5, 0x21, 0x00


	//----- nvinfo : EIATTR_SPARSE_MMA_MASK
	.align		4
.L_220:
        /*0058*/ 	.byte	0x03, 0x50
        /*005a*/ 	.short	0x0000


	//----- nvinfo : EIATTR_MAXREG_COUNT
	.align		4
        /*005c*/ 	.byte	0x03, 0x1b
        /*005e*/ 	.short	0x00ff


	//----- nvinfo : EIATTR_NUM_BARRIERS
	.align		4
        /*0060*/ 	.byte	0x02, 0x4c
        /*0062*/ 	.byte	0x01
	.zero		1


	//----- nvinfo : EIATTR_MERCURY_ISA_VERSION
	.align		4
        /*0064*/ 	.byte	0x03, 0x5f
        /*0066*/ 	.short	0x0101


	//----- nvinfo : EIATTR_VRC_CTA_INIT_COUNT
	.align		4
        /*0068*/ 	.byte	0x02, 0x4a
	.zero		1
	.zero		1


	//----- nvinfo : EIATTR_EXIT_INSTR_OFFSETS
	.align		4
        /*006c*/ 	.byte	0x04, 0x1c
        /*006e*/ 	.short	(.L_222 - .L_221)


	//   ....[0]....
.L_221:
        /*0070*/ 	.word	0x000001b0


	//   ....[1]....
        /*0074*/ 	.word	0x00000a00


	//----- nvinfo : EIATTR_CRS_STACK_SIZE
	.align		4
.L_222:
        /*0078*/ 	.byte	0x04, 0x1e
        /*007a*/ 	.short	(.L_224 - .L_223)
.L_223:
        /*007c*/ 	.word	0x00000000


	//----- nvinfo : EIATTR_CBANK_PARAM_SIZE
	.align		4
.L_224:
        /*0080*/ 	.byte	0x03, 0x19
        /*0082*/ 	.short	0x0020


	//----- nvinfo : EIATTR_PARAM_CBANK
	.align		4
        /*0084*/ 	.byte	0x04, 0x0a
        /*0086*/ 	.short	(.L_226 - .L_225)
	.align		4
.L_225:
        /*0088*/ 	.word	index@(.nv.constant0._Z14scatter_kernelPiS_S_ii)
        /*008c*/ 	.short	0x0380
        /*008e*/ 	.short	0x0020


	//----- nvinfo : EIATTR_SW_WAR
	.align		4
.L_226:
        /*0090*/ 	.byte	0x04, 0x36
        /*0092*/ 	.short	(.L_228 - .L_227)
.L_227:
        /*0094*/ 	.word	0x00000008
.L_228:


//--------------------- .nv.info._Z11scan_kernelPiS_i --------------------------
	.section	.nv.info._Z11scan_kernelPiS_i,"",@"SHT_CUDA_INFO"
	.sectionflags	@""
	.align	4


	//----- nvinfo : EIATTR_CUDA_API_VERSION
	.align		4
        /*0000*/ 	.byte	0x04, 0x37
        /*0002*/ 	.short	(.L_230 - .L_229)
.L_229:
        /*0004*/ 	.word	0x00000082


	//----- nvinfo : EIATTR_KPARAM_INFO
	.align		4
.L_230:
        /*0008*/ 	.byte	0x04, 0x17
        /*000a*/ 	.short	(.L_232 - .L_231)
.L_231:
        /*000c*/ 	.word	0x00000000
        /*0010*/ 	.short	0x0002
        /*0012*/ 	.short	0x0010
        /*0014*/ 	.byte	0x00, 0xf0, 0x11, 0x00


	//----- nvinfo : EIATTR_KPARAM_INFO
	.align		4
.L_232:
        /*0018*/ 	.byte	0x04, 0x17
        /*001a*/ 	.short	(.L_234 - .L_233)
.L_233:
        /*001c*/ 	.word	0x00000000
        /*0020*/ 	.short	0x0001
        /*0022*/ 	.short	0x0008
        /*0024*/ 	.byte	0x00, 0xf5, 0x21, 0x00


	//----- nvinfo : EIATTR_KPARAM_INFO
	.align		4
.L_234:
        /*0028*/ 	.byte	0x04, 0x17
        /*002a*/ 	.short	(.L_236 - .L_235)
.L_235:
        /*002c*/ 	.word	0x00000000
        /*0030*/ 	.short	0x0000
        /*0032*/ 	.short	0x0000
        /*0034*/ 	.byte	0x00, 0xf5, 0x21, 0x00


	//----- nvinfo : EIATTR_SPARSE_MMA_MASK
	.align		4
.L_236:
        /*0038*/ 	.byte	0x03, 0x50
        /*003a*/ 	.short	0x0000


	//----- nvinfo : EIATTR_MAXREG_COUNT
	.align		4
        /*003c*/ 	.byte	0x03, 0x1b
        /*003e*/ 	.short	0x00ff


	//----- nvinfo : EIATTR_NUM_BARRIERS
	.align		4
        /*0040*/ 	.byte	0x02, 0x4c
        /*0042*/ 	.byte	0x01
	.zero		1


	//----- nvinfo : EIATTR_MERCURY_ISA_VERSION
	.align		4
        /*0044*/ 	.byte	0x03, 0x5f
        /*0046*/ 	.short	0x0101


	//----- nvinfo : EIATTR_VRC_CTA_INIT_COUNT
	.align		4
        /*0048*/ 	.byte	0x02, 0x4a
	.zero		1
	.zero		1


	//----- nvinfo : EIATTR_EXIT_INSTR_OFFSETS
	.align		4
        /*004c*/ 	.byte	0x04, 0x1c
        /*004e*/ 	.short	(.L_238 - .L_237)


	//   ....[0]....
.L_237:
        /*0050*/ 	.word	0x00000200


	//   ....[1]....
        /*0054*/ 	.word	0x00000270


	//----- nvinfo : EIATTR_CBANK_PARAM_SIZE
	.align		4
.L_238:
        /*0058*/ 	.byte	0x03, 0x19
        /*005a*/ 	.short	0x0014


	//----- nvinfo : EIATTR_PARAM_CBANK
	.align		4
        /*005c*/ 	.byte	0x04, 0x0a
        /*005e*/ 	.short	(.L_240 - .L_239)
	.align		4
.L_239:
        /*0060*/ 	.word	index@(.nv.constant0._Z11scan_kernelPiS_i)
        /*0064*/ 	.short	0x0380
        /*0066*/ 	.short	0x0014


	//----- nvinfo : EIATTR_SW_WAR
	.align		4
.L_240:
        /*0068*/ 	.byte	0x04, 0x36
        /*006a*/ 	.short	(.L_242 - .L_241)
.L_241:
        /*006c*/ 	.word	0x00000008
.L_242:


//--------------------- .nv.info._Z16histogram_kernelPiS_ii --------------------------
	.section	.nv.info._Z16histogram_kernelPiS_ii,"",@"SHT_CUDA_INFO"
	.sectionflags	@""
	.align	4


	//----- nvinfo : EIATTR_CUDA_API_VERSION
	.align		4
        /*0000*/ 	.byte	0x04, 0x37
        /*0002*/ 	.short	(.L_244 - .L_243)
.L_243:
        /*0004*/ 	.word	0x00000082


	//----- nvinfo : EIATTR_KPARAM_INFO
	.align		4
.L_244:
        /*0008*/ 	.byte	0x04, 0x17
        /*000a*/ 	.short	(.L_246 - .L_245)
.L_245:
        /*000c*/ 	.word	0x00000000
        /*0010*/ 	.short	0x0003
        /*0012*/ 	.short	0x0014
        /*0014*/ 	.byte	0x00, 0xf0, 0x11, 0x00


	//----- nvinfo : EIATTR_KPARAM_INFO
	.align		4
.L_246:
        /*0018*/ 	.byte	0x04, 0x17
        /*001a*/ 	.short	(.L_248 - .L_247)
.L_247:
        /*001c*/ 	.word	0x00000000
        /*0020*/ 	.short	0x0002
        /*0022*/ 	.short	0x0010
        /*0024*/ 	.byte	0x00, 0xf0, 0x11, 0x00


	//----- nvinfo : EIATTR_KPARAM_INFO
	.align		4
.L_248:
        /*0028*/ 	.byte	0x04, 0x17
        /*002a*/ 	.short	(.L_250 - .L_249)
.L_249:
        /*002c*/ 	.word	0x00000000
        /*0030*/ 	.short	0x0001
        /*0032*/ 	.short	0x0008
        /*0034*/ 	.byte	0x00, 0xf5, 0x21, 0x00


	//----- nvinfo : EIATTR_KPARAM_INFO
	.align		4
.L_250:
        /*0038*/ 	.byte	0x04, 0x17
        /*003a*/ 	.short	(.L_252 - .L_251)
.L_251:
        /*003c*/ 	.word	0x00000000
        /*0040*/ 	.short	0x0000
        /*0042*/ 	.short	0x0000
        /*0044*/ 	.byte	0x00, 0xf5, 0x21, 0x00


	//----- nvinfo : EIATTR_SPARSE_MMA_MASK
	.align		4
.L_252:
        /*0048*/ 	.byte	0x03, 0x50
        /*004a*/ 	.short	0x0000


	//----- nvinfo : EIATTR_MAXREG_COUNT
	.align		4
        /*004c*/ 	.byte	0x03, 0x1b
        /*004e*/ 	.short	0x00ff


	//----- nvinfo : EIATTR_NUM_BARRIERS
	.align		4
        /*0050*/ 	.byte	0x02, 0x4c
        /*0052*/ 	.byte	0x01
	.zero		1


	//----- nvinfo : EIATTR_MERCURY_ISA_VERSION
	.align		4
        /*0054*/ 	.byte	0x03, 0x5f
        /*0056*/ 	.short	0x0101


	//----- nvinfo : EIATTR_VRC_CTA_INIT_COUNT
	.align		4
        /*0058*/ 	.byte	0x02, 0x4a
	.zero		1
	.zero		1


	//----- nvinfo : EIATTR_EXIT_INSTR_OFFSETS
	.align		4
        /*005c*/ 	.byte	0x04, 0x1c
        /*005e*/ 	.short	(.L_254 - .L_253)


	//   ....[0]....
.L_253:
        /*0060*/ 	.word	0x000001b0


	//   ....[1]....
        /*0064*/ 	.word	0x00000210


	//----- nvinfo : EIATTR_CRS_STACK_SIZE
	.align		4
.L_254:
        /*0068*/ 	.byte	0x04, 0x1e
        /*006a*/ 	.short	(.L_256 - .L_255)
.L_255:
        /*006c*/ 	.word	0x00000000


	//----- nvinfo : EIATTR_CBANK_PARAM_SIZE
	.align		4
.L_256:
        /*0070*/ 	.byte	0x03, 0x19
        /*0072*/ 	.short	0x0018


	//----- nvinfo : EIATTR_PARAM_CBANK
	.align		4
        /*0074*/ 	.byte	0x04, 0x0a
        /*0076*/ 	.short	(.L_258 - .L_257)
	.align		4
.L_257:
        /*0078*/ 	.word	index@(.nv.constant0._Z16histogram_kernelPiS_ii)
        /*007c*/ 	.short	0x0380
        /*007e*/ 	.short	0x0018


	//----- nvinfo : EIATTR_SW_WAR
	.align		4
.L_258:
        /*0080*/ 	.byte	0x04, 0x36
        /*0082*/ 	.short	(.L_260 - .L_259)
.L_259:
        /*0084*/ 	.word	0x00000008
.L_260:


//--------------------- .nv.callgraph             --------------------------
	.section	.nv.callgraph,"",@"SHT_CUDA_CALLGRAPH"
	.align	4
	.sectionentsize	8
	.align		4
        /*0000*/ 	.word	0x00000000
	.align		4
        /*0004*/ 	.word	0xffffffff
	.align		4
        /*0008*/ 	.word	0x00000000
	.align		4
        /*000c*/ 	.word	0xfffffffe
	.align		4
        /*0010*/ 	.word	0x00000000
	.align		4
        /*0014*/ 	.word	0xfffffffd
	.align		4
        /*0018*/ 	.word	0x00000000
	.align		4
        /*001c*/ 	.word	0xfffffffc


//--------------------- .nv.constant4             --------------------------
	.section	.nv.constant4,"a",@progbits
	.align	8
	.align		8
.nv.constant4:
        /*0000*/ 	.dword	_ZN34_INTERNAL_2fd2b71b_4_k_cu_b6b9f4204cuda3std3__45__cpo5beginE
	.align		8
        /*0008*/ 	.dword	_ZN34_INTERNAL_2fd2b71b_4_k_cu_b6b9f4204cuda3std3__45__cpo3endE
	.align		8
        /*0010*/ 	.dword	_ZN34_INTERNAL_2fd2b71b_4_k_cu_b6b9f4204cuda3std3__45__cpo6cbeginE
	.align		8
        /*0018*/ 	.dword	_ZN34_INTERNAL_2fd2b71b_4_k_cu_b6b9f4204cuda3std3__45__cpo4cendE
	.align		8
        /*0020*/ 	.dword	_ZN34_INTERNAL_2fd2b71b_4_k_cu_b6b9f4204cuda3std3__45__cpo6rbeginE
	.align		8
        /*0028*/ 	.dword	_ZN34_INTERNAL_2fd2b71b_4_k_cu_b6b9f4204cuda3std3__45__cpo4rendE
	.align		8
        /*0030*/ 	.dword	_ZN34_INTERNAL_2fd2b71b_4_k_cu_b6b9f4204cuda3std3__45__cpo7crbeginE
	.align		8
        /*0038*/ 	.dword	_ZN34_INTERNAL_2fd2b71b_4_k_cu_b6b9f4204cuda3std3__45__cpo5crendE
	.align		8
        /*0040*/ 	.dword	_ZN34_INTERNAL_2fd2b71b_4_k_cu_b6b9f4204cuda3std3__436_GLOBAL__N__2fd2b71b_4_k_cu_b6b9f4206ignoreE
	.align		8
        /*0048*/ 	.dword	_ZN34_INTERNAL_2fd2b71b_4_k_cu_b6b9f4204cuda3std3__419piecewise_constructE
	.align		8
        /*0050*/ 	.dword	_ZN34_INTERNAL_2fd2b71b_4_k_cu_b6b9f4204cuda3std3__48in_placeE
	.align		8
        /*0058*/ 	.dword	_ZN34_INTERNAL_2fd2b71b_4_k_cu_b6b9f4204cuda3std3__420unreachable_sentinelE
	.align		8
        /*0060*/ 	.dword	_ZN34_INTERNAL_2fd2b71b_4_k_cu_b6b9f4204cuda3std3__47nulloptE
	.align		8
        /*0068*/ 	.dword	_ZN34_INTERNAL_2fd2b71b_4_k_cu_b6b9f4204cuda3std3__48unexpectE
	.align		8
        /*0070*/ 	.dword	_ZN34_INTERNAL_2fd2b71b_4_k_cu_b6b9f4204cuda3std6ranges3__45__cpo4swapE
	.align		8
        /*0078*/ 	.dword	_ZN34_INTERNAL_2fd2b71b_4_k_cu_b6b9f4204cuda3std6ranges3__45__cpo9iter_moveE
	.align		8
        /*0080*/ 	.dword	_ZN34_INTERNAL_2fd2b71b_4_k_cu_b6b9f4204cuda3std6ranges3__45__cpo5beginE
	.align		8
        /*0088*/ 	.dword	_ZN34_INTERNAL_2fd2b71b_4_k_cu_b6b9f4204cuda3std6ranges3__45__cpo3endE
	.align		8
        /*0090*/ 	.dword	_ZN34_INTERNAL_2fd2b71b_4_k_cu_b6b9f4204cuda3std6ranges3__45__cpo6cbeginE
	.align		8
        /*0098*/ 	.dword	_ZN34_INTERNAL_2fd2b71b_4_k_cu_b6b9f4204cuda3std6ranges3__45__cpo4cendE
	.align		8
        /*00a0*/ 	.dword	_ZN34_INTERNAL_2fd2b71b_4_k_cu_b6b9f4204cuda3std6ranges3__45__cpo7advanceE
	.align		8
        /*00a8*/ 	.dword	_ZN34_INTERNAL_2fd2b71b_4_k_cu_b6b9f4204cuda3std6ranges3__45__cpo9iter_swapE
	.align		8
        /*00b0*/ 	.dword	_ZN34_INTERNAL_2fd2b71b_4_k_cu_b6b9f4204cuda3std6ranges3__45__cpo4nextE
	.align		8
        /*00b8*/ 	.dword	_ZN34_INTERNAL_2fd2b71b_4_k_cu_b6b9f4204cuda3std6ranges3__45__cpo4prevE
	.align		8
        /*00c0*/ 	.dword	_ZN34_INTERNAL_2fd2b71b_4_k_cu_b6b9f4204cuda3std6ranges3__45__cpo4dataE
	.align		8
        /*00c8*/ 	.dword	_ZN34_INTERNAL_2fd2b71b_4_k_cu_b6b9f4204cuda3std6ranges3__45__cpo5cdataE
	.align		8
        /*00d0*/ 	.dword	_ZN34_INTERNAL_2fd2b71b_4_k_cu_b6b9f4204cuda3std6ranges3__45__cpo4sizeE
	.align		8
        /*00d8*/ 	.dword	_ZN34_INTERNAL_2fd2b71b_4_k_cu_b6b9f4204cuda3std6ranges3__45__cpo5ssizeE
	.align		8
        /*00e0*/ 	.dword	_ZN34_INTERNAL_2fd2b71b_4_k_cu_b6b9f4204cuda3std6ranges3__45__cpo8distanceE
	.align		8
        /*00e8*/ 	.dword	_ZN34_INTERNAL_2fd2b71b_4_k_cu_b6b9f4206thrust24THRUST_300001_SM_1000_NS8cuda_cub3parE
	.align		8
        /*00f0*/ 	.dword	_ZN34_INTERNAL_2fd2b71b_4_k_cu_b6b9f4206thrust24THRUST_300001_SM_1000_NS8cuda_cub10par_nosyncE
	.align		8
        /*00f8*/ 	.dword	_ZN34_INTERNAL_2fd2b71b_4_k_cu_b6b9f4206thrust24THRUST_300001_SM_1000_NS6system6detail10sequential3seqE
	.align		8
        /*0100*/ 	.dword	_ZN34_INTERNAL_2fd2b71b_4_k_cu_b6b9f4206thrust24THRUST_300001_SM_1000_NS6system3cpp3parE
	.align		8
        /*0108*/ 	.dword	_ZN34_INTERNAL_2fd2b71b_4_k_cu_b6b9f4206thrust24THRUST_300001_SM_1000_NS12placeholders2_1E
	.align		8
        /*0110*/ 	.dword	_ZN34_INTERNAL_2fd2b71b_4_k_cu_b6b9f4206thrust24THRUST_300001_SM_1000_NS12placeholders2_2E
	.align		8
        /*0118*/ 	.dword	_ZN34_INTERNAL_2fd2b71b_4_k_cu_b6b9f4206thrust24THRUST_300001_SM_1000_NS12placeholders2_3E
	.align		8
        /*0120*/ 	.dword	_ZN34_INTERNAL_2fd2b71b_4_k_cu_b6b9f4206thrust24THRUST_300001_SM_1000_NS12placeholders2_4E
	.align		8
        /*0128*/ 	.dword	_ZN34_INTERNAL_2fd2b71b_4_k_cu_b6b9f4206thrust24THRUST_300001_SM_1000_NS12placeholders2_5E
	.align		8
        /*0130*/ 	.dword	_ZN34_INTERNAL_2fd2b71b_4_k_cu_b6b9f4206thrust24THRUST_300001_SM_1000_NS12placeholders2_6E
	.align		8
        /*0138*/ 	.dword	_ZN34_INTERNAL_2fd2b71b_4_k_cu_b6b9f4206thrust24THRUST_300001_SM_1000_NS12placeholders2_7E
	.align		8
        /*0140*/ 	.dword	_ZN34_INTERNAL_2fd2b71b_4_k_cu_b6b9f4206thrust24THRUST_300001_SM_1000_NS12placeholders2_8E
	.align		8
        /*0148*/ 	.dword	_ZN34_INTERNAL_2fd2b71b_4_k_cu_b6b9f4206thrust24THRUST_300001_SM_1000_NS12placeholders2_9E
	.align		8
        /*0150*/ 	.dword	_ZN34_INTERNAL_2fd2b71b_4_k_cu_b6b9f4206thrust24THRUST_300001_SM_1000_NS12placeholders3_10E
	.align		8
        /*0158*/ 	.dword	_ZN34_INTERNAL_2fd2b71b_4_k_cu_b6b9f4206thrust24THRUST_300001_SM_1000_NS3seqE
	.align		8
        /*0160*/ 	.dword	_ZN34_INTERNAL_2fd2b71b_4_k_cu_b6b9f4206thrust24THRUST_300001_SM_1000_NS6deviceE


//--------------------- .text._ZN3cub18CUB_300001_SM_10006detail10radix_sort29DeviceRadixSortOnesweepKernelINS1_5radix10policy_hubIiNS0_8NullTypeEyE10Policy1000ELNS0_9SortOrderE0EiS6_yiiNS1_21identity_decomposer_tEEEvPT5_SC_PT3_PKSD_PT1_PKSH_PT2_PKSL_T4_iiT6_ --------------------------
	.section	.text._ZN3cub18CUB_300001_SM_10006detail10radix_sort29DeviceRadixSortOnesweepKernelINS1_5radix10policy_hubIiNS0_8NullTypeEyE10Policy1000ELNS0_9SortOrderE0EiS6_yiiNS1_21identity_decomposer_tEEEvPT5_SC_PT3_PKSD_PT1_PKSH_PT2_PKSL_T4_iiT6_,"ax",@progbits
	.align	128
        .global         _ZN3cub18CUB_300001_SM_10006detail10radix_sort29DeviceRadixSortOnesweepKernelINS1_5radix10policy_hubIiNS0_8NullTypeEyE10Policy1000ELNS0_9SortOrderE0EiS6_yiiNS1_21identity_decomposer_tEEEvPT5_SC_PT3_PKSD_PT1_PKSH_PT2_PKSL_T4_iiT6_
        .type           _ZN3cub18CUB_300001_SM_10006detail10radix_sort29DeviceRadixSortOnesweepKernelINS1_5radix10policy_hubIiNS0_8NullTypeEyE10Policy1000ELNS0_9SortOrderE0EiS6_yiiNS1_21identity_decomposer_tEEEvPT5_SC_PT3_PKSD_PT1_PKSH_PT2_PKSL_T4_iiT6_,@function
        .size           _ZN3cub18CUB_300001_SM_10006detail10radix_sort29DeviceRadixSortOnesweepKernelINS1_5radix10policy_hubIiNS0_8NullTypeEyE10Policy1000ELNS0_9SortOrderE0EiS6_yiiNS1_21identity_decomposer_tEEEvPT5_SC_PT3_PKSD_PT1_PKSH_PT2_PKSL_T4_iiT6_,(.L_x_239 - _ZN3cub18CUB_300001_SM_10006detail10radix_sort29DeviceRadixSortOnesweepKernelINS1_5radix10policy_hubIiNS0_8NullTypeEyE10Policy1000ELNS0_9SortOrderE0EiS6_yiiNS1_21identity_decomposer_tEEEvPT5_SC_PT3_PKSD_PT1_PKSH_PT2_PKSL_T4_iiT6_)
        .other          _ZN3cub18CUB_300001_SM_10006detail10radix_sort29DeviceRadixSortOnesweepKernelINS1_5radix10policy_hubIiNS0_8NullTypeEyE10Policy1000ELNS0_9SortOrderE0EiS6_yiiNS1_21identity_decomposer_tEEEvPT5_SC_PT3_PKSD_PT1_PKSH_PT2_PKSL_T4_iiT6_,@"STO_CUDA_ENTRY STV_DEFAULT"
_ZN3cub18CUB_300001_SM_10006detail10radix_sort29DeviceRadixSortOnesweepKernelINS1_5radix10policy_hubIiNS0_8NullTypeEyE10Policy1000ELNS0_9SortOrderE0EiS6_yiiNS1_21identity_decomposer_tEEEvPT5_SC_PT3_PKSD_PT1_PKSH_PT2_PKSL_T4_iiT6_:
.text._ZN3cub18CUB_300001_SM_10006detail10radix_sort29DeviceRadixSortOnesweepKernelINS1_5radix10policy_hubIiNS0_8NullTypeEyE10Policy1000ELNS0_9SortOrderE0EiS6_yiiNS1_21identity_decomposer_tEEEvPT5_SC_PT3_PKSD_PT1_PKSH_PT2_PKSL_T4_iiT6_:
[----:B------:R-:W-:Y:S01]  /*0000*/  LDC R1, c[0x0][0x37c] ;  /* 0x0000df00ff017b82 */ /* 0x000fe20000000800 */
[----:B------:R-:W0:Y:S01]  /*0010*/  S2R R3, SR_TID.X ;  /* 0x0000000000037919 */ /* 0x000e220000002100 */
[----:B------:R-:W1:Y:S01]  /*0020*/  LDCU.64 UR8, c[0x0][0x358] ;  /* 0x00006b00ff0877ac */ /* 0x000e620008000a00 */
[----:B------:R-:W-:Y:S01]  /*0030*/  BSSY.RECONVERGENT B0, `(.L_x_0) ;  /* 0x000000a000007945 */ /* 0x000fe20003800200 */
[----:B0-----:R-:W-:-:S13]  /*0040*/  ISETP.NE.AND P0, PT, R3, RZ, PT ;  /* 0x000000ff0300720c */ /* 0x001fda0003f05270 */
[----:B-1----:R-:W-:Y:S05]  /*0050*/  @P0 BRA `(.L_x_1) ;  /* 0x00000000001c0947 */ /* 0x002fea0003800000 */
[----:B------:R-:W0:Y:S01]  /*0060*/  LDC.64 R4, c[0x0][0x388] ;  /* 0x0000e200ff047b82 */ /* 0x000e220000000a00 */
[----:B------:R-:W-:-:S05]  /*0070*/  IMAD.MOV.U32 R7, RZ, RZ, 0x1 ;  /* 0x00000001ff077424 */ /* 0x000fca00078e00ff */
[----:B0-----:R-:W2:Y:S02]  /*0080*/  ATOMG.E.ADD.STRONG.GPU PT, R4, desc[UR8][R4.64], R7 ;  /* 0x80000007040479a8 */ /* 0x001ea400081ef108 */
[----:B------:R-:W0:Y:S01]  /*0090*/  S2UR UR5, SR_CgaCtaId ;  /* 0x00000000000579c3 */ /* 0x000e220000008800 */
[----:B------:R-:W-:Y:S02]  /*00a0*/  UMOV UR4, 0x400 ;  /* 0x0000040000047882 */ /* 0x000fe40000000000 */
[----:B0-----:R-:W-:-:S09]  /*00b0*/  ULEA UR4, UR5, UR4, 0x18 ;  /* 0x0000000405047291 */ /* 0x001fd2000f8ec0ff */
[----:B--2---:R0:W-:Y:S03]  /*00c0*/  STS [UR4+0x7200], R4 ;  /* 0x00720004ff007988 */ /* 0x0041e60008000804 */
.L_x_1:
[----:B------:R-:W-:Y:S05]  /*00d0*/  BSYNC.RECONVERGENT B0 ;  /* 0x0000000000007941 */ /* 0x000fea0003800200 */
.L_x_0:
[----:B------:R-:W1:Y:S08]  /*00e0*/  S2UR UR5, SR_CgaCtaId ;  /* 0x00000000000579c3 */ /* 0x000e700000008800 */
[----:B------:R-:W-:Y:S06]  /*00f0*/  BAR.SYNC.DEFER_BLOCKING 0x0 ;  /* 0x0000000000007b1d */ /* 0x000fec0000010000 */
[----:B------:R-:W-:Y:S01]  /*0100*/  UMOV UR4, 0x400 ;  /* 0x0000040000047882 */ /* 0x000fe20000000000 */
[----:B------:R-:W2:Y:S01]  /*0110*/  S2R R46, SR_LANEID ;  /* 0x00000000002e7919 */ /* 0x000ea20000000000 */
[----:B-1----:R-:W-:Y:S01]  /*0120*/  ULEA UR4, UR5, UR4, 0x18 ;  /* 0x0000000405047291 */ /* 0x002fe2000f8ec0ff */
[----:B------:R-:W1:Y:S08]  /*0130*/  LDCU UR5, c[0x0][0x3c0] ;  /* 0x00007800ff0577ac */ /* 0x000e700008000800 */
[----:B------:R-:W3:Y:S02]  /*0140*/  LDS R0, [UR4+0x7200] ;  /* 0x00720004ff007984 */ /* 0x000ee40008000800 */
[----:B---3--:R-:W-:-:S13]  /*0150*/  R2UR UR7, R0 ;  /* 0x00000000000772ca */ /* 0x008fda00000e0000 */
[----:B------:R-:W-:-:S04]  /*0160*/  UIMAD UR6, UR7, 0x1c80, URZ ;  /* 0x00001c80070678a4 */ /* 0x000fc8000f8e02ff */
[----:B------:R-:W-:Y:S02]  /*0170*/  UIADD3 UR10, UPT, UPT, UR6, 0x1c80, URZ ;  /* 0x00001c80060a7890 */ /* 0x000fe4000fffe0ff */
[----:B------:R-:W-:Y:S02]  /*0180*/  USHF.R.S32.HI UR11, URZ, 0x1f, UR6 ;  /* 0x0000001fff0b7899 */ /* 0x000fe40008011406 */
[----:B-1----:R-:W-:-:S09]  /*0190*/  UISETP.GT.AND UP0, UPT, UR10, UR5, UPT ;  /* 0x000000050a00728c */ /* 0x002fd2000bf04270 */
[----:B--2---:R-:W-:Y:S05]  /*01a0*/  BRA.U UP0, `(.L_x_2) ;  /* 0x0000000100707547 */ /* 0x004fea000b800000 */
[----:B------:R-:W0:Y:S01]  /*01b0*/  LDCU.64 UR12, c[0x0][0x3a8] ;  /* 0x00007500ff0c77ac */ /* 0x000e220008000a00 */
[C---:B------:R-:W-:Y:S02]  /*01c0*/  LOP3.LUT R0, R3.reuse, 0x1f, RZ, 0xc0, !PT ;  /* 0x0000001f03007812 */ /* 0x040fe400078ec0ff */
[----:B------:R-:W-:-:S05]  /*01d0*/  LOP3.LUT R5, R3, 0x3e0, RZ, 0xc0, !PT ;  /* 0x000003e003057812 */ /* 0x000fca00078ec0ff */
[----:B------:R-:W-:-:S05]  /*01e0*/  IMAD R0, R5, 0x13, R0 ;  /* 0x0000001305007824 */ /* 0x000fca00078e0200 */
[----:B------:R-:W-:-:S05]  /*01f0*/  IADD3 R0, P0, PT, R0, UR6, RZ ;  /* 0x0000000600007c10 */ /* 0x000fca000ff1e0ff */
[----:B------:R-:W-:Y:S01]  /*0200*/  IMAD.X R5, RZ, RZ, UR11, P0 ;  /* 0x0000000bff057e24 */ /* 0x000fe200080e06ff */
[----:B0-----:R-:W-:-:S04]  /*0210*/  LEA R4, P0, R0, UR12, 0x2 ;  /* 0x0000000c00047c11 */ /* 0x001fc8000f8010ff */
[----:B------:R-:W-:-:S05]  /*0220*/  LEA.HI.X R5, R0, UR13, R5, 0x2, P0 ;  /* 0x0000000d00057c11 */ /* 0x000fca00080f1405 */
[----:B------:R0:W5:Y:S04]  /*0230*/  LDG.E R44, desc[UR8][R4.64] ;  /* 0x00000008042c7981 */ /* 0x000168000c1e1900 */
        /* <DEDUP_REMOVED lines=17> */
[----:B------:R0:W5:Y:S01]  /*0350*/  LDG.E R24, desc[UR8][R4.64+0x900] ;  /* 0x0009000804187981 */ /* 0x000162000c1e1900 */
[----:B------:R-:W-:Y:S05]  /*0360*/  BRA `(.L_x_3) ;  /* 0x0000000400507947 */ /* 0x000fea0003800000 */
.L_x_2:
[C---:B------:R-:W-:Y:S01]  /*0370*/  LOP3.LUT R0, R3.reuse, 0x1f, RZ, 0xc0, !PT ;  /* 0x0000001f03007812 */ /* 0x040fe200078ec0ff */
[----:B------:R-:W1:Y:S01]  /*0380*/  LDCU.64 UR12, c[0x0][0x3a8] ;  /* 0x00007500ff0c77ac */ /* 0x000e620008000a00 */
[----:B------:R-:W-:Y:S01]  /*0390*/  LOP3.LUT R5, R3, 0x3e0, RZ, 0xc0, !PT ;  /* 0x000003e003057812 */ /* 0x000fe200078ec0ff */
[----:B------:R-:W-:Y:S01]  /*03a0*/  IMAD.MOV.U32 R44, RZ, RZ, 0x7fffffff ;  /* 0x7fffffffff2c7424 */ /* 0x000fe200078e00ff */
[----:B------:R-:W-:Y:S01]  /*03b0*/  UIADD3 UR5, UPT, UPT, -UR6, UR5, URZ ;  /* 0x0000000506057290 */ /* 0x000fe2000fffe1ff */
[----:B------:R-:W-:Y:S02]  /*03c0*/  IMAD.MOV.U32 R42, RZ, RZ, 0x7fffffff ;  /* 0x7fffffffff2a7424 */ /* 0x000fe400078e00ff */
[----:B------:R-:W-:Y:S02]  /*03d0*/  IMAD R7, R5, 0x13, R0 ;  /* 0x0000001305077824 */ /* 0x000fe400078e0200 */
[----:B------:R-:W-:Y:S02]  /*03e0*/  IMAD.MOV.U32 R43, RZ, RZ, 0x7fffffff ;  /* 0x7fffffffff2b7424 */ /* 0x000fe400078e00ff */
[C---:B------:R-:W-:Y:S01]  /*03f0*/  VIADD R0, R7.reuse, 0x20 ;  /* 0x0000002007007836 */ /* 0x040fe20000000000 */
[C---:B------:R-:W-:Y:S01]  /*0400*/  ISETP.GE.AND P1, PT, R7.reuse, UR5, PT ;  /* 0x0000000507007c0c */ /* 0x040fe2000bf26270 */
[----:B------:R-:W-:-:S02]  /*0410*/  VIADD R5, R7, 0x60 ;  /* 0x0000006007057836 */ /* 0x000fc40000000000 */
[C---:B0-----:R-:W-:Y:S01]  /*0420*/  VIADD R4, R7.reuse, 0x40 ;  /* 0x0000004007047836 */ /* 0x041fe20000000000 */
[----:B------:R-:W-:Y:S01]  /*0430*/  ISETP.GE.AND P2, PT, R0, UR5, PT ;  /* 0x0000000500007c0c */ /* 0x000fe2000bf46270 */
[C---:B------:R-:W-:Y:S01]  /*0440*/  VIADD R8, R7.reuse, 0xa0 ;  /* 0x000000a007087836 */ /* 0x040fe20000000000 */
[C---:B------:R-:W-:Y:S01]  /*0450*/  IADD3 R0, P0, PT, R7.reuse, UR6, RZ ;  /* 0x0000000607007c10 */ /* 0x040fe2000ff1e0ff */
[----:B------:R-:W-:Y:S01]  /*0460*/  VIADD R6, R7, 0x80 ;  /* 0x0000008007067836 */ /* 0x000fe20000000000 */
[----:B------:R-:W-:Y:S01]  /*0470*/  ISETP.GE.AND P4, PT, R5, UR5, PT ;  /* 0x0000000505007c0c */ /* 0x000fe2000bf86270 */
[----:B------:R-:W-:Y:S01]  /*0480*/  VIADD R9, R7, 0xc0 ;  /* 0x000000c007097836 */ /* 0x000fe20000000000 */
[----:B------:R-:W-:Y:S01]  /*0490*/  ISETP.GE.AND P3, PT, R4, UR5, PT ;  /* 0x0000000504007c0c */ /* 0x000fe2000bf66270 */
[----:B------:R-:W-:Y:S01]  /*04a0*/  IMAD.X R5, RZ, RZ, UR11, P0 ;  /* 0x0000000bff057e24 */ /* 0x000fe200080e06ff */
[----:B-1----:R-:W-:Y:S02]  /*04b0*/  LEA R4, P0, R0, UR12, 0x2 ;  /* 0x0000000c00047c11 */ /* 0x002fe4000f8010ff */
[----:B------:R-:W-:-:S02]  /*04c0*/  ISETP.GE.AND P6, PT, R8, UR5, PT ;  /* 0x0000000508007c0c */ /* 0x000fc4000bfc6270 */
[----:B------:R-:W-:Y:S01]  /*04d0*/  LEA.HI.X R5, R0, UR13, R5, 0x2, P0 ;  /* 0x0000000d00057c11 */ /* 0x000fe200080f1405 */
[----:B------:R-:W-:Y:S01]  /*04e0*/  VIADD R0, R7, 0xe0 ;  /* 0x000000e007007836 */ /* 0x000fe20000000000 */
[----:B------:R-:W-:Y:S01]  /*04f0*/  ISETP.GE.AND P5, PT, R6, UR5, PT ;  /* 0x0000000506007c0c */ /* 0x000fe2000bfa6270 */
[----:B------:R-:W-:Y:S01]  /*0500*/  IMAD.MOV.U32 R8, RZ, RZ, 0x7fffffff ;  /* 0x7fffffffff087424 */ /* 0x000fe200078e00ff */
[----:B------:R-:W-:Y:S01]  /*0510*/  ISETP.GE.AND P0, PT, R9, UR5, PT ;  /* 0x0000000509007c0c */ /* 0x000fe2000bf06270 */
[----:B------:R1:W5:Y:S01]  /*0520*/  @!P1 LDG.E R44, desc[UR8][R4.64] ;  /* 0x00000008042c9981 */ /* 0x000362000c1e1900 */
[----:B------:R-:W-:Y:S01]  /*0530*/  ISETP.GE.AND P1, PT, R0, UR5, PT ;  /* 0x0000000500007c0c */ /* 0x000fe2000bf26270 */
[C---:B------:R-:W-:Y:S02]  /*0540*/  VIADD R0, R7.reuse, 0x120 ;  /* 0x0000012007007836 */ /* 0x040fe40000000000 */
[----:B------:R1:W5:Y:S01]  /*0550*/  @!P3 LDG.E R42, desc[UR8][R4.64+0x100] ;  /* 0x00010008042ab981 */ /* 0x000362000c1e1900 */
[----:B------:R-:W-:-:S02]  /*0560*/  VIADD R6, R7, 0x100 ;  /* 0x0000010007067836 */ /* 0x000fc40000000000 */
[----:B------:R-:W-:Y:S01]  /*0570*/  ISETP.GE.AND P3, PT, R0, UR5, PT ;  /* 0x0000000500007c0c */ /* 0x000fe2000bf66270 */
[----:B------:R-:W-:Y:S01]  /*0580*/  VIADD R0, R7, 0x140 ;  /* 0x0000014007007836 */ /* 0x000fe20000000000 */
[----:B------:R1:W5:Y:S01]  /*0590*/  @!P4 LDG.E R8, desc[UR8][R4.64+0x180] ;  /* 0x000180080408c981 */ /* 0x000362000c1e1900 */
[----:B------:R-:W-:-:S03]  /*05a0*/  IMAD.MOV.U32 R10, RZ, RZ, 0x7fffffff ;  /* 0x7fffffffff0a7424 */ /* 0x000fc600078e00ff */
[----:B------:R-:W-:Y:S01]  /*05b0*/  ISETP.GE.AND P4, PT, R0, UR5, PT ;  /* 0x0000000500007c0c */ /* 0x000fe2000bf86270 */
[C---:B------:R-:W-:Y:S01]  /*05c0*/  VIADD R0, R7.reuse, 0x180 ;  /* 0x0000018007007836 */ /* 0x040fe20000000000 */
[----:B------:R1:W5:Y:S01]  /*05d0*/  @!P2 LDG.E R43, desc[UR8][R4.64+0x80] ;  /* 0x00008008042ba981 */ /* 0x000362000c1e1900 */
[----:B------:R-:W-:Y:S01]  /*05e0*/  ISETP.GE.AND P2, PT, R6, UR5, PT ;  /* 0x0000000506007c0c */ /* 0x000fe2000bf46270 */
[----:B------:R-:W-:Y:S02]  /*05f0*/  IMAD.MOV.U32 R12, RZ, RZ, 0x7fffffff ;  /* 0x7fffffffff0c7424 */ /* 0x000fe400078e00ff */
[----:B------:R1:W5:Y:S01]  /*0600*/  @!P6 LDG.E R10, desc[UR8][R4.64+0x280] ;  /* 0x00028008040ae981 */ /* 0x000362000c1e1900 */
[----:B------:R-:W-:Y:S01]  /*0610*/  ISETP.GE.AND P6, PT, R0, UR5, PT ;  /* 0x0000000500007c0c */ /* 0x000fe2000bfc6270 */
[C---:B------:R-:W-:Y:S02]  /*0620*/  VIADD R0, R7.reuse, 0x1a0 ;  /* 0x000001a007007836 */ /* 0x040fe40000000000 */
[----:B------:R-:W-:Y:S01]  /*0630*/  IMAD.MOV.U32 R9, RZ, RZ, 0x7fffffff ;  /* 0x7fffffffff097424 */ /* 0x000fe200078e00ff */
[----:B------:R1:W5:Y:S01]  /*0640*/  @!P0 LDG.E R12, desc[UR8][R4.64+0x300] ;  /* 0x00030008040c8981 */ /* 0x000362000c1e1900 */
[----:B------:R-:W-:Y:S01]  /*0650*/  VIADD R6, R7, 0x160 ;  /* 0x0000016007067836 */ /* 0x000fe20000000000 */
[----:B------:R-:W-:Y:S01]  /*0660*/  ISETP.GE.AND P0, PT, R0, UR5, PT ;  /* 0x0000000500007c0c */ /* 0x000fe2000bf06270 */
[----:B------:R-:W-:-:S02]  /*0670*/  IMAD.MOV.U32 R14, RZ, RZ, 0x7fffffff ;  /* 0x7fffffffff0e7424 */ /* 0x000fc400078e00ff */
[C---:B------:R-:W-:Y:S01]  /*0680*/  VIADD R0, R7.reuse, 0x1e0 ;  /* 0x000001e007007836 */ /* 0x040fe20000000000 */
[----:B------:R1:W5:Y:S01]  /*0690*/  @!P5 LDG.E R9, desc[UR8][R4.64+0x200] ;  /* 0x000200080409d981 */ /* 0x000362000c1e1900 */
[----:B------:R-:W-:Y:S01]  /*06a0*/  ISETP.GE.AND P5, PT, R6, UR5, PT ;  /* 0x0000000506007c0c */ /* 0x000fe2000bfa6270 */
[----:B------:R-:W-:Y:S02]  /*06b0*/  IMAD.MOV.U32 R13, RZ, RZ, 0x7fffffff ;  /* 0x7fffffffff0d7424 */ /* 0x000fe400078e00ff */
[----:B------:R1:W5:Y:S01]  /*06c0*/  @!P2 LDG.E R14, desc[UR8][R4.64+0x400] ;  /* 0x00040008040ea981 */ /* 0x000362000c1e1900 */
[----:B------:R-:W-:Y:S01]  /*06d0*/  IMAD.MOV.U32 R15, RZ, RZ, 0x7fffffff ;  /* 0x7fffffffff0f7424 */ /* 0x000fe200078e00ff */
[----:B------:R-:W-:Y:S01]  /*06e0*/  ISETP.GE.AND P2, PT, R0, UR5, PT ;  /* 0x0000000500007c0c */ /* 0x000fe2000bf46270 */
[C---:B------:R-:W-:Y:S01]  /*06f0*/  VIADD R6, R7.reuse, 0x1c0 ;  /* 0x000001c007067836 */ /* 0x040fe20000000000 */
[----:B------:R1:W5:Y:S01]  /*0700*/  @!P1 LDG.E R13, desc[UR8][R4.64+0x380] ;  /* 0x00038008040d9981 */ /* 0x000362000c1e1900 */
[----:B------:R-:W-:-:S02]  /*0710*/  VIADD R0, R7, 0x200 ;  /* 0x0000020007007836 */ /* 0x000fc40000000000 */
[----:B------:R-:W-:Y:S01]  /*0720*/  IMAD.MOV.U32 R16, RZ, RZ, 0x7fffffff ;  /* 0x7fffffffff107424 */ /* 0x000fe200078e00ff */
[----:B------:R1:W5:Y:S01]  /*0730*/  @!P3 LDG.E R15, desc[UR8][R4.64+0x480] ;  /* 0x00048008040fb981 */ /* 0x000362000c1e1900 */
[----:B------:R-:W-:Y:S01]  /*0740*/  IMAD.MOV.U32 R17, RZ, RZ, 0x7fffffff ;  /* 0x7fffffffff117424 */ /* 0x000fe200078e00ff */
[----:B------:R-:W-:Y:S01]  /*0750*/  ISETP.GE.AND P1, PT, R6, UR5, PT ;  /* 0x0000000506007c0c */ /* 0x000fe2000bf26270 */
[C---:B------:R-:W-:Y:S01]  /*0760*/  VIADD R6, R7.reuse, 0x220 ;  /* 0x0000022007067836 */ /* 0x040fe20000000000 */
[----:B------:R-:W-:Y:S01]  /*0770*/  ISETP.GE.AND P3, PT, R0, UR5, PT ;  /* 0x0000000500007c0c */ /* 0x000fe2000bf66270 */
[----:B------:R-:W-:Y:S01]  /*0780*/  VIADD R0, R7, 0x240 ;  /* 0x0000024007007836 */ /* 0x000fe20000000000 */
[----:B------:R1:W5:Y:S02]  /*0790*/  @!P4 LDG.E R16, desc[UR8][R4.64+0x500] ;  /* 0x000500080410c981 */ /* 0x000364000c1e1900 */
[----:B------:R-:W-:Y:S02]  /*07a0*/  ISETP.GE.AND P4, PT, R6, UR5, PT ;  /* 0x0000000506007c0c */ /* 0x000fe4000bf86270 */
[----:B------:R1:W5:Y:S01]  /*07b0*/  @!P5 LDG.E R17, desc[UR8][R4.64+0x580] ;  /* 0x000580080411d981 */ /* 0x000362000c1e1900 */
[----:B------:R-:W-:Y:S01]  /*07c0*/  ISETP.GE.AND P5, PT, R0, UR5, PT ;  /* 0x0000000500007c0c */ /* 0x000fe2000bfa6270 */
[----:B------:R-:W-:-:S02]  /*07d0*/  IMAD.MOV.U32 R18, RZ, RZ, 0x7fffffff ;  /* 0x7fffffffff127424 */ /* 0x000fc400078e00ff */
[----:B------:R-:W-:Y:S02]  /*07e0*/  IMAD.MOV.U32 R19, RZ, RZ, 0x7fffffff ;  /* 0x7fffffffff137424 */ /* 0x000fe400078e00ff */
[----:B------:R-:W-:Y:S02]  /*07f0*/  IMAD.MOV.U32 R20, RZ, RZ, 0x7fffffff ;  /* 0x7fffffffff147424 */ /* 0x000fe400078e00ff */
[----:B------:R-:W-:Y:S01]  /*0800*/  IMAD.MOV.U32 R21, RZ, RZ, 0x7fffffff ;  /* 0x7fffffffff157424 */ /* 0x000fe200078e00ff */
[----:B------:R1:W5:Y:S01]  /*0810*/  @!P6 LDG.E R18, desc[UR8][R4.64+0x600] ;  /* 0x000600080412e981 */ /* 0x000362000c1e1900 */
[----:B------:R-:W-:Y:S02]  /*0820*/  IMAD.MOV.U32 R22, RZ, RZ, 0x7fffffff ;  /* 0x7fffffffff167424 */ /* 0x000fe400078e00ff */
[----:B------:R-:W-:Y:S01]  /*0830*/  IMAD.MOV.U32 R23, RZ, RZ, 0x7fffffff ;  /* 0x7fffffffff177424 */ /* 0x000fe200078e00ff */
[----:B------:R1:W5:Y:S01]  /*0840*/  @!P0 LDG.E R19, desc[UR8][R4.64+0x680] ;  /* 0x0006800804138981 */ /* 0x000362000c1e1900 */
[----:B------:R-:W-:-:S03]  /*0850*/  IMAD.MOV.U32 R24, RZ, RZ, 0x7fffffff ;  /* 0x7fffffffff187424 */ /* 0x000fc600078e00ff */
[----:B------:R1:W5:Y:S04]  /*0860*/  @!P1 LDG.E R20, desc[UR8][R4.64+0x700] ;  /* 0x0007000804149981 */ /* 0x000368000c1e1900 */
[----:B------:R1:W5:Y:S04]  /*0870*/  @!P2 LDG.E R21, desc[UR8][R4.64+0x780] ;  /* 0x000780080415a981 */ /* 0x000368000c1e1900 */
[----:B------:R1:W5:Y:S04]  /*0880*/  @!P3 LDG.E R22, desc[UR8][R4.64+0x800] ;  /* 0x000800080416b981 */ /* 0x000368000c1e1900 */
[----:B------:R1:W5:Y:S04]  /*0890*/  @!P4 LDG.E R23, desc[UR8][R4.64+0x880] ;  /* 0x000880080417c981 */ /* 0x000368000c1e1900 */
[----:B------:R1:W5:Y:S02]  /*08a0*/  @!P5 LDG.E R24, desc[UR8][R4.64+0x900] ;  /* 0x000900080418d981 */ /* 0x000364000c1e1900 */
.L_x_3:
[----:B01----:R-:W-:Y:S01]  /*08b0*/  VIMNMX R5, PT, PT, R46, 0xe0, !PT ;  /* 0x000000e02e057848 */ /* 0x003fe20007fe0100 */
[----:B------:R-:W0:Y:S01]  /*08c0*/  LDCU UR5, c[0x0][0x3c8] ;  /* 0x00007900ff0577ac */ /* 0x000e220008000800 */
[----:B------:R-:W-:Y:S01]  /*08d0*/  SHF.R.U32.HI R0, RZ, 0x5, R3 ;  /* 0x00000005ff007819 */ /* 0x000fe20000011603 */
[----:B------:R-:W-:Y:S01]  /*08e0*/  BSSY.RECONVERGENT B0, `(.L_x_4) ;  /* 0x0000026000007945 */ /* 0x000fe20003800200 */
[--C-:B------:R-:W-:Y:S01]  /*08f0*/  IADD3 R5, PT, PT, R5, 0x1f, -R46.reuse ;  /* 0x0000001f05057810 */ /* 0x100fe20007ffe82e */
[----:B------:R-:W-:Y:S01]  /*0900*/  UMOV UR6, 0xffffffff ;  /* 0xffffffff00067882 */ /* 0x000fe20000000000 */
[----:B------:R-:W-:Y:S02]  /*0910*/  IMAD.MOV.U32 R7, RZ, RZ, R46 ;  /* 0x000000ffff077224 */ /* 0x000fe400078e002e */
[C---:B------:R-:W-:Y:S02]  /*0920*/  ISETP.GE.U32.AND P0, PT, R5.reuse, 0x1e0, PT ;  /* 0x000001e00500780c */ /* 0x040fe40003f06070 */
[----:B------:R-:W-:Y:S01]  /*0930*/  LEA.HI R6, R5, 0x1, RZ, 0x1b ;  /* 0x0000000105067811 */ /* 0x000fe200078fd8ff */
[----:B------:R-:W-:-:S03]  /*0940*/  IMAD.SHL.U32 R5, R0, 0x400, RZ ;  /* 0x0000040000057824 */ /* 0x000fc600078e00ff */
[----:B------:R-:W-:-:S04]  /*0950*/  LOP3.LUT R25, R6, 0xf, RZ, 0xc0, !PT ;  /* 0x0000000f06197812 */ /* 0x000fc800078ec0ff */
[----:B------:R-:W-:Y:S01]  /*0960*/  ISETP.NE.AND P1, PT, R25, RZ, PT ;  /* 0x000000ff1900720c */ /* 0x000fe20003f25270 */
[----:B0-----:R-:W-:Y:S02]  /*0970*/  USHF.L.U32 UR5, UR6, UR5, URZ ;  /* 0x0000000506057299 */ /* 0x001fe400080006ff */
[----:B------:R-:W-:Y:S10]  /*0980*/  @!P0 BRA `(.L_x_5) ;  /* 0x00000000006c8947 */ /* 0x000ff40003800000 */
[----:B------:R-:W-:Y:S01]  /*0990*/  IMAD R4, R46, 0x4, R5 ;  /* 0x000000042e047824 */ /* 0x000fe200078e0205 */
[----:B------:R-:W-:Y:S01]  /*09a0*/  LOP3.LUT R0, R6, 0xffffff0, RZ, 0xc0, !PT ;  /* 0x0ffffff006007812 */ /* 0x000fe200078ec0ff */
[----:B------:R-:W-:Y:S02]  /*09b0*/  IMAD.U32 R11, RZ, RZ, UR4 ;  /* 0x00000004ff0b7e24 */ /* 0x000fe4000f8e00ff */
[----:B------:R-:W-:Y:S02]  /*09c0*/  IMAD.MOV.U32 R7, RZ, RZ, R46 ;  /* 0x000000ffff077224 */ /* 0x000fe400078e002e */
[----:B------:R-:W-:Y:S01]  /*09d0*/  IMAD.MOV R0, RZ, RZ, -R0 ;  /* 0x000000ffff007224 */ /* 0x000fe200078e0a00 */
[----:B------:R-:W-:-:S07]  /*09e0*/  IADD3 R4, PT, PT, R4, 0x400, R11 ;  /* 0x0000040004047810 */ /* 0x000fce0007ffe00b */
.L_x_6:
[----:B------:R-:W-:Y:S01]  /*09f0*/  VIADD R0, R0, 0x10 ;  /* 0x0000001000007836 */ /* 0x000fe20000000000 */
[----:B------:R-:W-:Y:S01]  /*0a00*/  STS [R4+-0x400], RZ ;  /* 0xfffc00ff04007388 */ /* 0x000fe20000000800 */
[----:B------:R-:W-:-:S03]  /*0a10*/  VIADD R7, R7, 0x200 ;  /* 0x0000020007077836 */ /* 0x000fc60000000000 */
[----:B------:R-:W-:Y:S01]  /*0a20*/  ISETP.NE.AND P0, PT, R0, RZ, PT ;  /* 0x000000ff0000720c */ /* 0x000fe20003f05270 */
[----:B------:R-:W-:Y:S04]  /*0a30*/  STS [R4+-0x380], RZ ;  /* 0xfffc80ff04007388 */ /* 0x000fe80000000800 */
[----:B------:R-:W-:Y:S04]  /*0a40*/  STS [R4+-0x300], RZ ;  /* 0xfffd00ff04007388 */ /* 0x000fe80000000800 */
[----:B------:R-:W-:Y:S04]  /*0a50*/  STS [R4+-0x280], RZ ;  /* 0xfffd80ff04007388 */ /* 0x000fe80000000800 */
[----:B------:R-:W-:Y:S04]  /*0a60*/  STS [R4+-0x200], RZ ;  /* 0xfffe00ff04007388 */ /* 0x000fe80000000800 */
[----:B------:R-:W-:Y:S04]  /*0a70*/  STS [R4+-0x180], RZ ;  /* 0xfffe80ff04007388 */ /* 0x000fe80000000800 */
[----:B------:R-:W-:Y:S04]  /*0a80*/  STS [R4+-0x100], RZ ;  /* 0xffff00ff04007388 */ /* 0x000fe80000000800 */
[----:B------:R-:W-:Y:S04]  /*0a90*/  STS [R4+-0x80], RZ ;  /* 0xffff80ff04007388 */ /* 0x000fe80000000800 */
[----:B------:R-:W-:Y:S04]  /*0aa0*/  STS [R4], RZ ;  /* 0x000000ff04007388 */ /* 0x000fe80000000800 */
[----:B------:R-:W-:Y:S04]  /*0ab0*/  STS [R4+0x80], RZ ;  /* 0x000080ff04007388 */ /* 0x000fe80000000800 */
[----:B------:R-:W-:Y:S04]  /*0ac0*/  STS [R4+0x100], RZ ;  /* 0x000100ff04007388 */ /* 0x000fe80000000800 */
[----:B------:R-:W-:Y:S04]  /*0ad0*/  STS [R4+0x180], RZ ;  /* 0x000180ff04007388 */ /* 0x000fe80000000800 */
[----:B------:R-:W-:Y:S04]  /*0ae0*/  STS [R4+0x200], RZ ;  /* 0x000200ff04007388 */ /* 0x000fe80000000800 */
[----:B------:R-:W-:Y:S04]  /*0af0*/  STS [R4+0x280], RZ ;  /* 0x000280ff04007388 */ /* 0x000fe80000000800 */
[----:B------:R-:W-:Y:S04]  /*0b00*/  STS [R4+0x300], RZ ;  /* 0x000300ff04007388 */ /* 0x000fe80000000800 */
[----:B------:R0:W-:Y:S02]  /*0b10*/  STS [R4+0x380], RZ ;  /* 0x000380ff04007388 */ /* 0x0001e40000000800 */
[----:B0-----:R-:W-:Y:S01]  /*0b20*/  VIADD R4, R4, 0x800 ;  /* 0x0000080004047836 */ /* 0x001fe20000000000 */
[----:B------:R-:W-:Y:S06]  /*0b30*/  @P0 BRA `(.L_x_6) ;  /* 0xfffffffc00ac0947 */ /* 0x000fec000383ffff */
.L_x_5:
[----:B------:R-:W-:Y:S05]  /*0b40*/  BSYNC.RECONVERGENT B0 ;  /* 0x0000000000007941 */ /* 0x000fea0003800200 */
.L_x_4:
[----:B------:R-:W-:Y:S01]  /*0b50*/  BSSY.RECONVERGENT B0, `(.L_x_7) ;  /* 0x0000026000007945 */ /* 0x000fe20003800200 */
[----:B------:R-:W-:-:S03]  /*0b60*/  VIADD R4, R5, UR4 ;  /* 0x0000000405047c36 */ /* 0x000fc60008000000 */
[----:B------:R-:W-:Y:S05]  /*0b70*/  @!P1 BRA `(.L_x_8) ;  /* 0x00000000008c9947 */ /* 0x000fea0003800000 */
[----:B------:R-:W-:Y:S01]  /*0b80*/  ISETP.GE.U32.AND P0, PT, R25, 0x8, PT ;  /* 0x000000081900780c */ /* 0x000fe20003f06070 */
[----:B------:R-:W-:Y:S01]  /*0b90*/  BSSY.RECONVERGENT B1, `(.L_x_9) ;  /* 0x000000e000017945 */ /* 0x000fe20003800200 */
[----:B------:R-:W-:-:S04]  /*0ba0*/  LOP3.LUT R11, R6, 0x7, RZ, 0xc0, !PT ;  /* 0x00000007060b7812 */ /* 0x000fc800078ec0ff */
[----:B------:R-:W-:-:S07]  /*0bb0*/  ISETP.NE.AND P1, PT, R11, RZ, PT ;  /* 0x000000ff0b00720c */ /* 0x000fce0003f25270 */
[----:B------:R-:W-:Y:S06]  /*0bc0*/  @!P0 BRA `(.L_x_10) ;  /* 0x0000000000288947 */ /* 0x000fec0003800000 */
[C---:B------:R-:W-:Y:S02]  /*0bd0*/  IMAD R0, R7.reuse, 0x4, R4 ;  /* 0x0000000407007824 */ /* 0x040fe400078e0204 */
[----:B------:R-:W-:-:S03]  /*0be0*/  VIADD R7, R7, 0x100 ;  /* 0x0000010007077836 */ /* 0x000fc60000000000 */
[----:B------:R0:W-:Y:S04]  /*0bf0*/  STS [R0], RZ ;  /* 0x000000ff00007388 */ /* 0x0001e80000000800 */
[----:B------:R0:W-:Y:S04]  /*0c00*/  STS [R0+0x80], RZ ;  /* 0x000080ff00007388 */ /* 0x0001e80000000800 */
[----:B------:R0:W-:Y:S04]  /*0c10*/  STS [R0+0x100], RZ ;  /* 0x000100ff00007388 */ /* 0x0001e80000000800 */
[----:B------:R0:W-:Y:S04]  /*0c20*/  STS [R0+0x180], RZ ;  /* 0x000180ff00007388 */ /* 0x0001e80000000800 */
[----:B------:R0:W-:Y:S04]  /*0c30*/  STS [R0+0x200], RZ ;  /* 0x000200ff00007388 */ /* 0x0001e80000000800 */
[----:B------:R0:W-:Y:S04]  /*0c40*/  STS [R0+0x280], RZ ;  /* 0x000280ff00007388 */ /* 0x0001e80000000800 */
[----:B------:R0:W-:Y:S04]  /*0c50*/  STS [R0+0x300], RZ ;  /* 0x000300ff00007388 */ /* 0x0001e80000000800 */
[----:B------:R0:W-:Y:S02]  /*0c60*/  STS [R0+0x380], RZ ;  /* 0x000380ff00007388 */ /* 0x0001e40000000800 */
.L_x_10:
[----:B------:R-:W-:Y:S05]  /*0c70*/  BSYNC.RECONVERGENT B1 ;  /* 0x0000000000017941 */ /* 0x000fea0003800200 */
.L_x_9:
[----:B------:R-:W-:Y:S05]  /*0c80*/  @!P1 BRA `(.L_x_8) ;  /* 0x0000000000489947 */ /* 0x000fea0003800000 */
[----:B------:R-:W-:Y:S02]  /*0c90*/  ISETP.GE.U32.AND P0, PT, R11, 0x4, PT ;  /* 0x000000040b00780c */ /* 0x000fe40003f06070 */
[----:B------:R-:W-:-:S04]  /*0ca0*/  LOP3.LUT R6, R6, 0x3, RZ, 0xc0, !PT ;  /* 0x0000000306067812 */ /* 0x000fc800078ec0ff */
[----:B------:R-:W-:-:S07]  /*0cb0*/  ISETP.NE.AND P1, PT, R6, RZ, PT ;  /* 0x000000ff0600720c */ /* 0x000fce0003f25270 */
[C---:B0-----:R-:W-:Y:S02]  /*0cc0*/  @P0 IMAD R0, R7.reuse, 0x4, R4 ;  /* 0x0000000407000824 */ /* 0x041fe400078e0204 */
[----:B------:R-:W-:-:S03]  /*0cd0*/  @P0 VIADD R7, R7, 0x80 ;  /* 0x0000008007070836 */ /* 0x000fc60000000000 */
[----:B------:R1:W-:Y:S04]  /*0ce0*/  @P0 STS [R0], RZ ;  /* 0x000000ff00000388 */ /* 0x0003e80000000800 */
[----:B------:R1:W-:Y:S04]  /*0cf0*/  @P0 STS [R0+0x80], RZ ;  /* 0x000080ff00000388 */ /* 0x0003e80000000800 */
[----:B------:R1:W-:Y:S04]  /*0d00*/  @P0 STS [R0+0x100], RZ ;  /* 0x000100ff00000388 */ /* 0x0003e80000000800 */
[----:B------:R1:W-:Y:S01]  /*0d10*/  @P0 STS [R0+0x180], RZ ;  /* 0x000180ff00000388 */ /* 0x0003e20000000800 */
[----:B------:R-:W-:Y:S05]  /*0d20*/  @!P1 BRA `(.L_x_8) ;  /* 0x0000000000209947 */ /* 0x000fea0003800000 */
[----:B------:R-:W-:Y:S02]  /*0d30*/  IMAD R5, R7, 0x4, R5 ;  /* 0x0000000407057824 */ /* 0x000fe400078e0205 */
[----:B------:R-:W-:Y:S02]  /*0d40*/  IMAD.MOV R6, RZ, RZ, -R6 ;  /* 0x000000ffff067224 */ /* 0x000fe400078e0a06 */
[----:B------:R-:W-:-:S07]  /*0d50*/  VIADD R5, R5, UR4 ;  /* 0x0000000405057c36 */ /* 0x000fce0008000000 */
.L_x_11:
[----:B------:R-:W-:Y:S01]  /*0d60*/  VIADD R6, R6, 0x1 ;  /* 0x0000000106067836 */ /* 0x000fe20000000000 */
[----:B------:R0:W-:Y:S04]  /*0d70*/  STS [R5], RZ ;  /* 0x000000ff05007388 */ /* 0x0001e80000000800 */
[----:B------:R-:W-:Y:S01]  /*0d80*/  ISETP.NE.AND P0, PT, R6, RZ, PT ;  /* 0x000000ff0600720c */ /* 0x000fe20003f05270 */
[----:B0-----:R-:W-:-:S12]  /*0d90*/  VIADD R5, R5, 0x80 ;  /* 0x0000008005057836 */ /* 0x001fd80000000000 */
[----:B------:R-:W-:Y:S05]  /*0da0*/  @P0 BRA `(.L_x_11) ;  /* 0xfffffffc00ec0947 */ /* 0x000fea000383ffff */
.L_x_8:
[----:B------:R-:W-:Y:S05]  /*0db0*/  BSYNC.RECONVERGENT B0 ;  /* 0x0000000000007941 */ /* 0x000fea0003800200 */
.L_x_7:
[----:B------:R-:W2:Y:S01]  /*0dc0*/  LDCU UR6, c[0x0][0x3c4] ;  /* 0x00007880ff0677ac */ /* 0x000ea20008000800 */
[----:B-----5:R-:W-:Y:S01]  /*0dd0*/  LOP3.LUT R45, R44, 0x80000000, RZ, 0x3c, !PT ;  /* 0x800000002c2d7812 */ /* 0x020fe200078e3cff */
[----:B------:R-:W-:Y:S01]  /*0de0*/  BSSY.RECONVERGENT B0, `(.L_x_12) ;  /* 0x0000089000007945 */ /* 0x000fe20003800200 */
[----:B------:R-:W-:Y:S02]  /*0df0*/  LOP3.LUT R6, R43, 0x80000000, RZ, 0x3c, !PT ;  /* 0x800000002b067812 */ /* 0x000fe400078e3cff */
[----:B01----:R-:W-:Y:S02]  /*0e00*/  LOP3.LUT R0, R42, 0x80000000, RZ, 0x3c, !PT ;  /* 0x800000002a007812 */ /* 0x003fe400078e3cff */
[----:B------:R-:W-:Y:S02]  /*0e10*/  LOP3.LUT R41, R8, 0x80000000, RZ, 0x3c, !PT ;  /* 0x8000000008297812 */ /* 0x000fe400078e3cff */
[----:B------:R-:W-:Y:S02]  /*0e20*/  LOP3.LUT R40, R9, 0x80000000, RZ, 0x3c, !PT ;  /* 0x8000000009287812 */ /* 0x000fe400078e3cff */
[----:B------:R-:W-:-:S02]  /*0e30*/  LOP3.LUT R39, R10, 0x80000000, RZ, 0x3c, !PT ;  /* 0x800000000a277812 */ /* 0x000fc400078e3cff */
[----:B------:R-:W-:Y:S02]  /*0e40*/  LOP3.LUT R38, R13, 0x80000000, RZ, 0x3c, !PT ;  /* 0x800000000d267812 */ /* 0x000fe400078e3cff */
[----:B------:R-:W-:Y:S02]  /*0e50*/  LOP3.LUT R37, R14, 0x80000000, RZ, 0x3c, !PT ;  /* 0x800000000e257812 */ /* 0x000fe400078e3cff */
[----:B------:R-:W-:Y:S02]  /*0e60*/  LOP3.LUT R36, R15, 0x80000000, RZ, 0x3c, !PT ;  /* 0x800000000f247812 */ /* 0x000fe400078e3cff */
[----:B--2---:R-:W-:Y:S02]  /*0e70*/  SHF.R.U32.HI R47, RZ, UR6, R45 ;  /* 0x00000006ff2f7c19 */ /* 0x004fe4000801162d */
[----:B------:R-:W-:Y:S02]  /*0e80*/  SHF.R.U32.HI R7, RZ, UR6, R6 ;  /* 0x00000006ff077c19 */ /* 0x000fe40008011606 */
[----:B------:R-:W-:-:S02]  /*0e90*/  LOP3.LUT R47, R47, UR5, RZ, 0x30, !PT ;  /* 0x000000052f2f7c12 */ /* 0x000fc4000f8e30ff */
[----:B------:R-:W-:Y:S02]  /*0ea0*/  SHF.R.U32.HI R11, RZ, UR6, R0 ;  /* 0x00000006ff0b7c19 */ /* 0x000fe40008011600 */
[----:B------:R-:W-:Y:S01]  /*0eb0*/  SHF.R.U32.HI R25, RZ, UR6, R41 ;  /* 0x00000006ff197c19 */ /* 0x000fe20008011629 */
[----:B------:R-:W-:Y:S01]  /*0ec0*/  IMAD R5, R47, 0x4, R4 ;  /* 0x000000042f057824 */ /* 0x000fe200078e0204 */
[----:B------:R-:W-:Y:S01]  /*0ed0*/  LOP3.LUT R7, R7, UR5, RZ, 0x30, !PT ;  /* 0x0000000507077c12 */ /* 0x000fe2000f8e30ff */
[----:B------:R-:W-:Y:S01]  /*0ee0*/  NOP ;  /* 0x0000000000007918 */ /* 0x000fe20000000000 */
[----:B------:R-:W-:Y:S02]  /*0ef0*/  SHF.R.U32.HI R26, RZ, UR6, R40 ;  /* 0x00000006ff1a7c19 */ /* 0x000fe40008011628 */
[----:B------:R0:W-:Y:S01]  /*0f00*/  ATOMS.POPC.INC.32 RZ, [R5+URZ] ;  /* 0x0000000005ff7f8c */ /* 0x0001e2000d8000ff */
[----:B------:R-:W-:Y:S01]  /*0f10*/  LOP3.LUT R11, R11, UR5, RZ, 0x30, !PT ;  /* 0x000000050b0b7c12 */ /* 0x000fe2000f8e30ff */
[----:B------:R-:W-:Y:S01]  /*0f20*/  IMAD R7, R7, 0x4, R4 ;  /* 0x0000000407077824 */ /* 0x000fe200078e0204 */
[----:B------:R-:W-:-:S02]  /*0f30*/  SHF.R.U32.HI R27, RZ, UR6, R39 ;  /* 0x00000006ff1b7c19 */ /* 0x000fc40008011627 */
[----:B------:R-:W-:Y:S01]  /*0f40*/  LOP3.LUT R25, R25, UR5, RZ, 0x30, !PT ;  /* 0x0000000519197c12 */ /* 0x000fe2000f8e30ff */
[--C-:B------:R-:W-:Y:S01]  /*0f50*/  IMAD R11, R11, 0x4, R4.reuse ;  /* 0x000000040b0b7824 */ /* 0x100fe200078e0204 */
[----:B------:R-:W-:Y:S01]  /*0f60*/  LOP3.LUT R27, R27, UR5, RZ, 0x30, !PT ;  /* 0x000000051b1b7c12 */ /* 0x000fe2000f8e30ff */
[----:B------:R1:W-:Y:S01]  /*0f70*/  ATOMS.POPC.INC.32 RZ, [R7+URZ] ;  /* 0x0000000007ff7f8c */ /* 0x0003e2000d8000ff */
[----:B0-----:R-:W-:Y:S01]  /*0f80*/  LOP3.LUT R5, R26, UR5, RZ, 0x30, !PT ;  /* 0x000000051a057c12 */ /* 0x001fe2000f8e30ff */
[--C-:B------:R-:W-:Y:S01]  /*0f90*/  IMAD R25, R25, 0x4, R4.reuse ;  /* 0x0000000419197824 */ /* 0x100fe200078e0204 */
[----:B------:R-:W-:Y:S01]  /*0fa0*/  LOP3.LUT R26, R12, 0x80000000, RZ, 0x3c, !PT ;  /* 0x800000000c1a7812 */ /* 0x000fe200078e3cff */
[----:B------:R0:W-:Y:S01]  /*0fb0*/  ATOMS.POPC.INC.32 RZ, [R11+URZ] ;  /* 0x000000000bff7f8c */ /* 0x0001e2000d8000ff */
[----:B------:R-:W-:Y:S01]  /*0fc0*/  LOP3.LUT R35, R16, 0x80000000, RZ, 0x3c, !PT ;  /* 0x8000000010237812 */ /* 0x000fe200078e3cff */
[----:B------:R-:W-:Y:S01]  /*0fd0*/  IMAD R5, R5, 0x4, R4 ;  /* 0x0000000405057824 */ /* 0x000fe200078e0204 */
[----:B------:R-:W-:Y:S01]  /*0fe0*/  SHF.R.U32.HI R26, RZ, UR6, R26 ;  /* 0x00000006ff1a7c19 */ /* 0x000fe2000801161a */
[----:B------:R-:W-:Y:S01]  /*0ff0*/  IMAD R27, R27, 0x4, R4 ;  /* 0x000000041b1b7824 */ /* 0x000fe200078e0204 */
[----:B------:R2:W-:Y:S01]  /*1000*/  ATOMS.POPC.INC.32 RZ, [R25+URZ] ;  /* 0x0000000019ff7f8c */ /* 0x0005e2000d8000ff */
[----:B-1----:R-:W-:-:S02]  /*1010*/  SHF.R.U32.HI R7, RZ, UR6, R37 ;  /* 0x00000006ff077c19 */ /* 0x002fc40008011625 */
[----:B0-----:R-:W-:Y:S01]  /*1020*/  SHF.R.U32.HI R11, RZ, UR6, R38 ;  /* 0x00000006ff0b7c19 */ /* 0x001fe20008011626 */
[----:B------:R0:W-:Y:S01]  /*1030*/  ATOMS.POPC.INC.32 RZ, [R5+URZ] ;  /* 0x0000000005ff7f8c */ /* 0x0001e2000d8000ff */
[----:B------:R-:W-:Y:S02]  /*1040*/  SHF.R.U32.HI R28, RZ, UR6, R36 ;  /* 0x00000006ff1c7c19 */ /* 0x000fe40008011624 */
[----:B------:R-:W-:Y:S01]  /*1050*/  LOP3.LUT R11, R11, UR5, RZ, 0x30, !PT ;  /* 0x000000050b0b7c12 */ /* 0x000fe2000f8e30ff */
[----:B------:R1:W-:Y:S01]  /*1060*/  ATOMS.POPC.INC.32 RZ, [R27+URZ] ;  /* 0x000000001bff7f8c */ /* 0x0003e2000d8000ff */
[----:B--2---:R-:W-:Y:S02]  /*1070*/  LOP3.LUT R25, R26, UR5, RZ, 0x30, !PT ;  /* 0x000000051a197c12 */ /* 0x004fe4000f8e30ff */
[----:B------:R-:W-:Y:S01]  /*1080*/  SHF.R.U32.HI R26, RZ, UR6, R35 ;  /* 0x00000006ff1a7c19 */ /* 0x000fe20008011623 */
[--C-:B0-----:R-:W-:Y:S01]  /*1090*/  IMAD R5, R11, 0x4, R4.reuse ;  /* 0x000000040b057824 */ /* 0x101fe200078e0204 */
[----:B------:R-:W-:Y:S01]  /*10a0*/  LOP3.LUT R7, R7, UR5, RZ, 0x30, !PT ;  /* 0x0000000507077c12 */ /* 0x000fe2000f8e30ff */
[----:B------:R-:W-:Y:S01]  /*10b0*/  IMAD R25, R25, 0x4, R4 ;  /* 0x0000000419197824 */ /* 0x000fe200078e0204 */
[----:B------:R-:W-:-:S02]  /*10c0*/  LOP3.LUT R29, R26, UR5, RZ, 0x30, !PT ;  /* 0x000000051a1d7c12 */ /* 0x000fc4000f8e30ff */
[----:B-1----:R-:W-:Y:S01]  /*10d0*/  LOP3.LUT R27, R28, UR5, RZ, 0x30, !PT ;  /* 0x000000051c1b7c12 */ /* 0x002fe2000f8e30ff */
[--C-:B------:R-:W-:Y:S01]  /*10e0*/  IMAD R26, R7, 0x4, R4.reuse ;  /* 0x00000004071a7824 */ /* 0x100fe200078e0204 */
[----:B------:R-:W-:Y:S01]  /*10f0*/  LOP3.LUT R34, R17, 0x80000000, RZ, 0x3c, !PT ;  /* 0x8000000011227812 */ /* 0x000fe200078e3cff */
[--C-:B------:R-:W-:Y:S01]  /*1100*/  IMAD R28, R29, 0x4, R4.reuse ;  /* 0x000000041d1c7824 */ /* 0x100fe200078e0204 */
[----:B------:R-:W-:Y:S01]  /*1110*/  LOP3.LUT R48, R18, 0x80000000, RZ, 0x3c, !PT ;  /* 0x8000000012307812 */ /* 0x000fe200078e3cff */
[----:B------:R-:W-:Y:S01]  /*1120*/  IMAD R27, R27, 0x4, R4 ;  /* 0x000000041b1b7824 */ /* 0x000fe200078e0204 */
[----:B------:R-:W-:Y:S01]  /*1130*/  ATOMS.POPC.INC.32 RZ, [R25+URZ] ;  /* 0x0000000019ff7f8c */ /* 0x000fe2000d8000ff */
[----:B------:R-:W-:Y:S02]  /*1140*/  LOP3.LUT R33, R19, 0x80000000, RZ, 0x3c, !PT ;  /* 0x8000000013217812 */ /* 0x000fe400078e3cff */
[----:B------:R-:W-:Y:S01]  /*1150*/  LOP3.LUT R32, R20, 0x80000000, RZ, 0x3c, !PT ;  /* 0x8000000014207812 */ /* 0x000fe200078e3cff */
[----:B------:R-:W-:Y:S01]  /*1160*/  ATOMS.POPC.INC.32 RZ, [R5+URZ] ;  /* 0x0000000005ff7f8c */ /* 0x000fe2000d8000ff */
[----:B------:R-:W-:-:S02]  /*1170*/  LOP3.LUT R31, R21, 0x80000000, RZ, 0x3c, !PT ;  /* 0x80000000151f7812 */ /* 0x000fc400078e3cff */
[----:B------:R-:W-:Y:S01]  /*1180*/  SHF.R.U32.HI R53, RZ, UR6, R34 ;  /* 0x00000006ff357c19 */ /* 0x000fe20008011622 */
[----:B------:R-:W-:Y:S01]  /*1190*/  ATOMS.POPC.INC.32 RZ, [R26+URZ] ;  /* 0x000000001aff7f8c */ /* 0x000fe2000d8000ff */
[----:B------:R-:W-:Y:S02]  /*11a0*/  LOP3.LUT R30, R22, 0x80000000, RZ, 0x3c, !PT ;  /* 0x80000000161e7812 */ /* 0x000fe400078e3cff */
[----:B------:R-:W-:Y:S01]  /*11b0*/  SHF.R.U32.HI R48, RZ, UR6, R48 ;  /* 0x00000006ff307c19 */ /* 0x000fe20008011630 */
[----:B------:R0:W-:Y:S01]  /*11c0*/  ATOMS.POPC.INC.32 RZ, [R27+URZ] ;  /* 0x000000001bff7f8c */ /* 0x0001e2000d8000ff */
[----:B------:R-:W-:Y:S02]  /*11d0*/  LOP3.LUT R29, R23, 0x80000000, RZ, 0x3c, !PT ;  /* 0x80000000171d7812 */ /* 0x000fe400078e3cff */
[----:B------:R-:W-:Y:S01]  /*11e0*/  SHF.R.U32.HI R50, RZ, UR6, R33 ;  /* 0x00000006ff327c19 */ /* 0x000fe20008011621 */
[----:B------:R1:W-:Y:S01]  /*11f0*/  ATOMS.POPC.INC.32 RZ, [R28+URZ] ;  /* 0x000000001cff7f8c */ /* 0x0003e2000d8000ff */
[----:B------:R-:W-:-:S02]  /*1200*/  SHF.R.U32.HI R51, RZ, UR6, R32 ;  /* 0x00000006ff337c19 */ /* 0x000fc40008011620 */
[----:B------:R-:W-:Y:S02]  /*1210*/  LOP3.LUT R53, R53, UR5, RZ, 0x30, !PT ;  /* 0x0000000535357c12 */ /* 0x000fe4000f8e30ff */
[----:B0-----:R-:W-:Y:S02]  /*1220*/  SHF.R.U32.HI R27, RZ, UR6, R31 ;  /* 0x00000006ff1b7c19 */ /* 0x001fe4000801161f */
[----:B------:R-:W-:Y:S01]  /*1230*/  LOP3.LUT R48, R48, UR5, RZ, 0x30, !PT ;  /* 0x0000000530307c12 */ /* 0x000fe2000f8e30ff */
[----:B------:R-:W-:Y:S01]  /*1240*/  IMAD R26, R53, 0x4, R4 ;  /* 0x00000004351a7824 */ /* 0x000fe200078e0204 */
[----:B-1----:R-:W-:Y:S02]  /*1250*/  LOP3.LUT R28, R24, 0x80000000, RZ, 0x3c, !PT ;  /* 0x80000000181c7812 */ /* 0x002fe400078e3cff */
[----:B------:R-:W-:Y:S01]  /*1260*/  SHF.R.U32.HI R25, RZ, UR6, R30 ;  /* 0x00000006ff197c19 */ /* 0x000fe2000801161e */
[----:B------:R-:W-:Y:S01]  /*1270*/  IMAD R48, R48, 0x4, R4 ;  /* 0x0000000430307824 */ /* 0x000fe200078e0204 */
[----:B------:R-:W-:Y:S01]  /*1280*/  LOP3.LUT R50, R50, UR5, RZ, 0x30, !PT ;  /* 0x0000000532327c12 */ /* 0x000fe2000f8e30ff */
[----:B------:R0:W-:Y:S01]  /*1290*/  ATOMS.POPC.INC.32 RZ, [R26+URZ] ;  /* 0x000000001aff7f8c */ /* 0x0001e2000d8000ff */
[----:B------:R-:W-:-:S02]  /*12a0*/  SHF.R.U32.HI R5, RZ, UR6, R29 ;  /* 0x00000006ff057c19 */ /* 0x000fc4000801161d */
[----:B------:R-:W-:Y:S01]  /*12b0*/  LOP3.LUT R51, R51, UR5, RZ, 0x30, !PT ;  /* 0x0000000533337c12 */ /* 0x000fe2000f8e30ff */
[----:B------:R-:W-:Y:S01]  /*12c0*/  IMAD R50, R50, 0x4, R4 ;  /* 0x0000000432327824 */ /* 0x000fe200078e0204 */
[----:B------:R-:W-:Y:S01]  /*12d0*/  SHF.R.U32.HI R49, RZ, UR6, R28 ;  /* 0x00000006ff317c19 */ /* 0x000fe2000801161c */
[----:B------:R0:W-:Y:S01]  /*12e0*/  ATOMS.POPC.INC.32 RZ, [R48+URZ] ;  /* 0x0000000030ff7f8c */ /* 0x0001e2000d8000ff */
[----:B------:R-:W-:Y:S01]  /*12f0*/  LOP3.LUT R27, R27, UR5, RZ, 0x30, !PT ;  /* 0x000000051b1b7c12 */ /* 0x000fe2000f8e30ff */
[--C-:B------:R-:W-:Y:S01]  /*1300*/  IMAD R51, R51, 0x4, R4.reuse ;  /* 0x0000000433337824 */ /* 0x100fe200078e0204 */
[----:B------:R-:W-:Y:S01]  /*1310*/  LOP3.LUT R25, R25, UR5, RZ, 0x30, !PT ;  /* 0x0000000519197c12 */ /* 0x000fe2000f8e30ff */
[----:B------:R0:W-:Y:S01]  /*1320*/  ATOMS.POPC.INC.32 RZ, [R50+URZ] ;  /* 0x0000000032ff7f8c */ /* 0x0001e2000d8000ff */
[----:B------:R-:W-:Y:S01]  /*1330*/  LOP3.LUT R5, R5, UR5, RZ, 0x30, !PT ;  /* 0x0000000505057c12 */ /* 0x000fe2000f8e30ff */
[--C-:B------:R-:W-:Y:S01]  /*1340*/  IMAD R52, R27, 0x4, R4.reuse ;  /* 0x000000041b347824 */ /* 0x100fe200078e0204 */
[----:B------:R-:W-:Y:S01]  /*1350*/  ISETP.GT.U32.AND P1, PT, R3, 0xff, PT ;  /* 0x000000ff0300780c */ /* 0x000fe20003f24070 */
[--C-:B------:R-:W-:Y:S01]  /*1360*/  IMAD R25, R25, 0x4, R4.reuse ;  /* 0x0000000419197824 */ /* 0x100fe200078e0204 */
[----:B------:R-:W-:Y:S01]  /*1370*/  LOP3.LUT R49, R49, UR5, RZ, 0x30, !PT ;  /* 0x0000000531317c12 */ /* 0x000fe2000f8e30ff */
[----:B------:R-:W-:Y:S01]  /*1380*/  IMAD R5, R5, 0x4, R4 ;  /* 0x0000000405057824 */ /* 0x000fe200078e0204 */
[----:B------:R0:W-:Y:S01]  /*1390*/  ATOMS.POPC.INC.32 RZ, [R51+URZ] ;  /* 0x0000000033ff7f8c */ /* 0x0001e2000d8000ff */
[----:B------:R-:W-:Y:S01]  /*13a0*/  P2R R53, PR, RZ, 0x2 ;  /* 0x00000002ff357803 */ /* 0x000fe20000000000 */
[----:B------:R-:W-:-:S02]  /*13b0*/  IMAD.MOV.U32 R27, RZ, RZ, RZ ;  /* 0x000000ffff1b7224 */ /* 0x000fc400078e00ff */
[----:B------:R-:W-:Y:S01]  /*13c0*/  IMAD R49, R49, 0x4, R4 ;  /* 0x0000000431317824 */ /* 0x000fe200078e0204 */
[----:B------:R0:W-:Y:S01]  /*13d0*/  ATOMS.POPC.INC.32 RZ, [R52+URZ] ;  /* 0x0000000034ff7f8c */ /* 0x0001e2000d8000ff */
[----:B------:R-:W-:-:S03]  /*13e0*/  LEA R4, R3, UR4, 0x2 ;  /* 0x0000000403047c11 */ /* 0x000fc6000f8e10ff */
[----:B------:R0:W-:Y:S04]  /*13f0*/  ATOMS.POPC.INC.32 RZ, [R25+URZ] ;  /* 0x0000000019ff7f8c */ /* 0x0001e8000d8000ff */
[----:B------:R0:W-:Y:S04]  /*1400*/  ATOMS.POPC.INC.32 RZ, [R5+URZ] ;  /* 0x0000000005ff7f8c */ /* 0x0001e8000d8000ff */
[----:B------:R0:W-:Y:S01]  /*1410*/  ATOMS.POPC.INC.32 RZ, [R49+URZ] ;  /* 0x0000000031ff7f8c */ /* 0x0001e2000d8000ff */
[----:B------:R-:W-:Y:S06]  /*1420*/  BAR.SYNC.DEFER_BLOCKING 0x0 ;  /* 0x0000000000007b1d */ /* 0x000fec0000010000 */
[----:B------:R-:W-:Y:S05]  /*1430*/  @P1 BRA `(.L_x_13) ;  /* 0x00000000008c1947 */ /* 0x000fea0003800000 */
[----:B0-----:R-:W0:Y:S04]  /*1440*/  LDS R51, [R4] ;  /* 0x0000000004337984 */ /* 0x001e280000000800 */
[----:B------:R-:W1:Y:S04]  /*1450*/  LDS R26, [R4+0x400] ;  /* 0x00040000041a7984 */ /* 0x000e680000000800 */
[----:B------:R-:W2:Y:S04]  /*1460*/  LDS R5, [R4+0x800] ;  /* 0x0008000004057984 */ /* 0x000ea80000000800 */
[----:B------:R-:W3:Y:S04]  /*1470*/  LDS R48, [R4+0xc00] ;  /* 0x000c000004307984 */ /* 0x000ee80000000800 */
[----:B------:R-:W4:Y:S04]  /*1480*/  LDS R49, [R4+0x1000] ;  /* 0x0010000004317984 */ /* 0x000f280000000800 */
[----:B------:R-:W5:Y:S04]  /*1490*/  LDS R50, [R4+0x1400] ;  /* 0x0014000004327984 */ /* 0x000f680000000800 */
[----:B------:R-:W-:Y:S04]  /*14a0*/  LDS R27, [R4+0x2000] ;  /* 0x00200000041b7984 */ /* 0x000fe80000000800 */
[----:B------:R-:W-:Y:S04]  /*14b0*/  STS [R4], RZ ;  /* 0x000000ff04007388 */ /* 0x000fe80000000800 */
[----:B0-----:R-:W-:Y:S01]  /*14c0*/  STS [R4+0x400], R51 ;  /* 0x0004003304007388 */ /* 0x001fe20000000800 */
[----:B-1----:R-:W-:-:S03]  /*14d0*/  IMAD.IADD R52, R51, 0x1, R26 ;  /* 0x0000000133347824 */ /* 0x002fc600078e021a */
[----:B------:R-:W-:Y:S01]  /*14e0*/  LDS R26, [R4+0x2400] ;  /* 0x00240000041a7984 */ /* 0x000fe20000000800 */
[----:B--2---:R-:W-:-:S03]  /*14f0*/  IMAD.IADD R25, R52, 0x1, R5 ;  /* 0x0000000134197824 */ /* 0x004fc600078e0205 */
[----:B------:R-:W0:Y:S04]  /*1500*/  LDS R5, [R4+0x1800] ;  /* 0x0018000004057984 */ /* 0x000e280000000800 */
[----:B------:R3:W-:Y:S04]  /*1510*/  STS [R4+0x800], R52 ;  /* 0x0008003404007388 */ /* 0x0007e80000000800 */
[----:B------:R-:W-:Y:S01]  /*1520*/  STS [R4+0xc00], R25 ;  /* 0x000c001904007388 */ /* 0x000fe20000000800 */
[----:B---3--:R-:W-:-:S03]  /*1530*/  IMAD.IADD R52, R25, 0x1, R48 ;  /* 0x0000000119347824 */ /* 0x008fc600078e0230 */
[----:B------:R-:W1:Y:S01]  /*1540*/  LDS R48, [R4+0x1c00] ;  /* 0x001c000004307984 */ /* 0x000e620000000800 */
[----:B----4-:R-:W-:-:S03]  /*1550*/  IMAD.IADD R49, R52, 0x1, R49 ;  /* 0x0000000134317824 */ /* 0x010fc600078e0231 */
[----:B------:R-:W2:Y:S01]  /*1560*/  LDS R25, [R4+0x2800] ;  /* 0x0028000004197984 */ /* 0x000ea20000000800 */
[----:B-----5:R-:W-:-:S03]  /*1570*/  IMAD.IADD R51, R49, 0x1, R50 ;  /* 0x0000000131337824 */ /* 0x020fc600078e0232 */
[----:B------:R-:W3:Y:S04]  /*1580*/  LDS R50, [R4+0x2c00] ;  /* 0x002c000004327984 */ /* 0x000ee80000000800 */
[----:B------:R-:W-:Y:S04]  /*1590*/  STS [R4+0x1000], R52 ;  /* 0x0010003404007388 */ /* 0x000fe80000000800 */
[----:B------:R-:W-:Y:S04]  /*15a0*/  STS [R4+0x1400], R49 ;  /* 0x0014003104007388 */ /* 0x000fe80000000800 */
[----:B------:R-:W-:Y:S01]  /*15b0*/  STS [R4+0x1800], R51 ;  /* 0x0018003304007388 */ /* 0x000fe20000000800 */
[----:B0-----:R-:W-:-:S05]  /*15c0*/  IMAD.IADD R5, R51, 0x1, R5 ;  /* 0x0000000133057824 */ /* 0x001fca00078e0205 */
[----:B------:R-:W-:Y:S01]  /*15d0*/  STS [R4+0x1c00], R5 ;  /* 0x001c000504007388 */ /* 0x000fe20000000800 */
[----:B-1----:R-:W-:-:S04]  /*15e0*/  IMAD.IADD R48, R5, 0x1, R48 ;  /* 0x0000000105307824 */ /* 0x002fc800078e0230 */
[----:B------:R-:W-:Y:S01]  /*15f0*/  IMAD.IADD R27, R48, 0x1, R27 ;  /* 0x00000001301b7824 */ /* 0x000fe200078e021b */
[----:B------:R-:W-:Y:S03]  /*1600*/  STS [R4+0x2000], R48 ;  /* 0x0020003004007388 */ /* 0x000fe60000000800 */
[----:B------:R-:W-:Y:S01]  /*1610*/  IMAD.IADD R26, R27, 0x1, R26 ;  /* 0x000000011b1a7824 */ /* 0x000fe200078e021a */
[----:B------:R3:W-:Y:S03]  /*1620*/  STS [R4+0x2400], R27 ;  /* 0x0024001b04007388 */ /* 0x0007e60000000800 */
[----:B--2---:R-:W-:Y:S01]  /*1630*/  IMAD.IADD R25, R26, 0x1, R25 ;  /* 0x000000011a197824 */ /* 0x004fe200078e0219 */
[----:B------:R1:W-:Y:S04]  /*1640*/  STS [R4+0x2800], R26 ;  /* 0x0028001a04007388 */ /* 0x0003e80000000800 */
[----:B------:R1:W-:Y:S01]  /*1650*/  STS [R4+0x2c00], R25 ;  /* 0x002c001904007388 */ /* 0x0003e20000000800 */
[----:B---3--:R-:W-:-:S07]  /*1660*/  IMAD.IADD R27, R25, 0x1, R50 ;  /* 0x00000001191b7824 */ /* 0x008fce00078e0232 */
.L_x_13:
[----:B------:R-:W-:Y:S05]  /*1670*/  BSYNC.RECONVERGENT B0 ;  /* 0x0000000000007941 */ /* 0x000fea0003800200 */
.L_x_12:
[----:B01----:R-:W0:Y:S01]  /*1680*/  LDC.64 R4, c[0x0][0x380] ;  /* 0x0000e000ff047b82 */ /* 0x003e220000000a00 */
[C---:B------:R-:W-:Y:S01]  /*1690*/  ISETP.NE.AND P0, PT, R27.reuse, 0x1c80, PT ;  /* 0x00001c801b00780c */ /* 0x040fe20003f05270 */
[----:B------:R-:W-:Y:S01]  /*16a0*/  IMAD.U32 R25, RZ, RZ, UR7 ;  /* 0x00000007ff197e24 */ /* 0x000fe2000f8e00ff */
[----:B------:R-:W-:Y:S02]  /*16b0*/  @!P1 LOP3.LUT R49, R27, 0x40000000, RZ, 0xfc, !PT ;  /* 0x400000001b319812 */ /* 0x000fe400078efcff */
[----:B------:R-:W-:Y:S01]  /*16c0*/  ISETP.LT.U32.AND P0, PT, R3, 0x100, !P0 ;  /* 0x000001000300780c */ /* 0x000fe20004701070 */
[----:B------:R-:W-:Y:S01]  /*16d0*/  IMAD R25, R25, 0x100, R3 ;  /* 0x0000010019197824 */ /* 0x000fe200078e0203 */
[----:B------:R-:W-:-:S03]  /*16e0*/  LOP3.LUT R26, R18, 0x80000000, RZ, 0x3c, !PT ;  /* 0x80000000121a7812 */ /* 0x000fc600078e3cff */
[----:B0-----:R-:W-:Y:S01]  /*16f0*/  IMAD.WIDE R4, R25, 0x4, R4 ;  /* 0x0000000419047825 */ /* 0x001fe200078e0204 */
[----:B------:R-:W-:-:S04]  /*1700*/  LOP3.LUT R25, R12, 0x80000000, RZ, 0x3c, !PT ;  /* 0x800000000c197812 */ /* 0x000fc800078e3cff */
[----:B------:R0:W-:Y:S03]  /*1710*/  @!P1 STG.E.STRONG.SYS desc[UR8][R4.64], R49 ;  /* 0x0000003104009986 */ /* 0x0001e6000c115908 */
[----:B------:R-:W-:Y:S06]  /*1720*/  BAR.RED.OR.DEFER_BLOCKING 0x0, P0 ;  /* 0x0000000000007b1d */ /* 0x000fec0000014800 */
[----:B------:R-:W1:Y:S02]  /*1730*/  B2R.RESULT RZ, P0 ;  /* 0x0000000000ff731c */ /* 0x000e640000004000 */
[----:B01----:R-:W-:Y:S05]  /*1740*/  @!P0 BRA `(.L_x_14) ;  /* 0x0000000800908947 */ /* 0x003fea0003800000 */
[C---:B------:R-:W-:Y:S01]  /*1750*/  ISETP.GT.U32.AND P0, PT, R3.reuse, R47, PT ;  /* 0x0000002f0300720c */ /* 0x040fe20003f04070 */
[----:B------:R-:W-:Y:S01]  /*1760*/  BSSY B1, `(.L_x_15) ;  /* 0x000002e000017945 */ /* 0x000fe20003800000 */
[----:B------:R-:W-:Y:S02]  /*1770*/  LEA R11, R3, UR4, 0x3 ;  /* 0x00000004030b7c11 */ /* 0x000fe4000f8e18ff */
[----:B------:R-:W-:Y:S01]  /*1780*/  SEL R0, RZ, 0x1c80, !P0 ;  /* 0x00001c80ff007807 */ /* 0x000fe20004000000 */
[----:B------:R-:W-:Y:S08]  /*1790*/  @P1 BRA `(.L_x_16) ;  /* 0x0000000000a81947 */ /* 0x000ff00003800000 */
[----:B------:R-:W0:Y:S02]  /*17a0*/  LDC.64 R28, c[0x0][0x398] ;  /* 0x0000e600ff1c7b82 */ /* 0x000e240000000a00 */
[----:B0-----:R-:W-:-:S06]  /*17b0*/  IMAD.WIDE.U32 R28, R3, 0x8, R28 ;  /* 0x00000008031c7825 */ /* 0x001fcc00078e001c */
[----:B------:R-:W2:Y:S01]  /*17c0*/  LDG.E.64 R28, desc[UR8][R28.64] ;  /* 0x000000081c1c7981 */ /* 0x000ea2000c1e1b00 */
[----:B------:R-:W-:Y:S01]  /*17d0*/  UISETP.GE.AND UP0, UPT, UR7, 0x1, UPT ;  /* 0x000000010700788c */ /* 0x000fe2000bf06270 */
[----:B------:R-:W-:Y:S01]  /*17e0*/  IMAD.MOV.U32 R26, RZ, RZ, R27 ;  /* 0x000000ffff1a7224 */ /* 0x000fe200078e001b */
[----:B--2---:R-:W-:-:S04]  /*17f0*/  IADD3 R6, P0, PT, -R0, R28, RZ ;  /* 0x0000001c00067210 */ /* 0x004fc80007f1e1ff */
[----:B------:R-:W-:-:S05]  /*1800*/  IADD3.X R7, PT, PT, R29, -0x1, RZ, P0, !PT ;  /* 0xffffffff1d077810 */ /* 0x000fca00007fe4ff */
[----:B------:R0:W-:Y:S01]  /*1810*/  STS.64 [R11+0x7200], R6 ;  /* 0x007200060b007388 */ /* 0x0001e20000000a00 */
[----:B------:R-:W-:Y:S05]  /*1820*/  BRA.U !UP0, `(.L_x_17) ;  /* 0x00000001086c7547 */ /* 0x000fea000b800000 */
[----:B------:R-:W-:Y:S01]  /*1830*/  BSSY B0, `(.L_x_18) ;  /* 0x0000019000007945 */ /* 0x000fe20003800000 */
[----:B------:R-:W-:Y:S02]  /*1840*/  IMAD.MOV.U32 R25, RZ, RZ, -0x1 ;  /* 0xffffffffff197424 */ /* 0x000fe400078e00ff */
[----:B------:R-:W-:Y:S02]  /*1850*/  IMAD.U32 R28, RZ, RZ, UR7 ;  /* 0x00000007ff1c7e24 */ /* 0x000fe4000f8e00ff */
[----:B------:R-:W-:-:S07]  /*1860*/  IMAD.MOV.U32 R26, RZ, RZ, R27 ;  /* 0x000000ffff1a7224 */ /* 0x000fce00078e001b */
.L_x_22:
[----:B0-----:R-:W0:Y:S01]  /*1870*/  LDC.64 R6, c[0x0][0x380] ;  /* 0x0000e000ff067b82 */ /* 0x001e220000000a00 */
[----:B------:R-:W-:Y:S01]  /*1880*/  VIADD R31, R28, 0xffffffff ;  /* 0xffffffff1c1f7836 */ /* 0x000fe20000000000 */
[----:B------:R-:W-:Y:S03]  /*1890*/  BSSY B2, `(.L_x_19) ;  /* 0x0000008000027945 */ /* 0x000fe60003800000 */
[----:B------:R-:W-:-:S04]  /*18a0*/  IMAD R29, R31, 0x100, R3 ;  /* 0x000001001f1d7824 */ /* 0x000fc800078e0203 */
[----:B0-----:R-:W-:-:S07]  /*18b0*/  IMAD.WIDE R6, R29, 0x4, R6 ;  /* 0x000000041d067825 */ /* 0x001fce00078e0206 */
.L_x_20:
[----:B------:R-:W-:Y:S05]  /*18c0*/  YIELD ;  /* 0x0000000000007946 */ /* 0x000fea0003800000 */
[----:B------:R0:W-:Y:S06]  /*18d0*/  MEMBAR.SC.CTA ;  /* 0x0000000000007992 */ /* 0x0001ec0000000000 */
[----:B0-----:R-:W2:Y:S02]  /*18e0*/  LDG.E.STRONG.SYS R29, desc[UR8][R6.64] ;  /* 0x00000008061d7981 */ /* 0x001ea4000c1f5900 */
[----:B--2---:R-:W-:-:S13]  /*18f0*/  ISETP.NE.AND P0, PT, R29, RZ, PT ;  /* 0x000000ff1d00720c */ /* 0x004fda0003f05270 */
[----:B------:R-:W-:Y:S05]  /*1900*/  @!P0 BRA `(.L_x_20) ;  /* 0xfffffffc00ec8947 */ /* 0x000fea000383ffff */
[----:B------:R-:W-:Y:S05]  /*1910*/  BSYNC B2 ;  /* 0x0000000000027941 */ /* 0x000fea0003800000 */
.L_x_19:
[----:B------:R-:W-:Y:S01]  /*1920*/  BSSY.RECONVERGENT B2, `(.L_x_21) ;  /* 0x0000006000027945 */ /* 0x000fe20003800200 */
[C---:B------:R-:W-:Y:S02]  /*1930*/  ISETP.GT.AND P0, PT, R29.reuse, -0x1, PT ;  /* 0xffffffff1d00780c */ /* 0x040fe40003f04270 */
[----:B------:R-:W-:Y:S01]  /*1940*/  LOP3.LUT R29, R29, 0x3fffffff, RZ, 0xc0, !PT ;  /* 0x3fffffff1d1d7812 */ /* 0x000fe200078ec0ff */
[----:B------:R-:W-:Y:S05]  /*1950*/  WARPSYNC.EXCLUSIVE R25 ;  /* 0x0000000019007348 */ /* 0x000fea0003a00000 */
[----:B------:R-:W-:-:S05]  /*1960*/  IMAD.IADD R26, R29, 0x1, R26 ;  /* 0x000000011d1a7824 */ /* 0x000fca00078e021a */
[----:B------:R-:W-:-:S07]  /*1970*/  VOTE.ANY R25, PT, P0 ;  /* 0x0000000000197806 */ /* 0x000fce00000e0100 */
[----:B------:R-:W-:Y:S05]  /*1980*/  BSYNC.RECONVERGENT B2 ;  /* 0x0000000000027941 */ /* 0x000fea0003800200 */
.L_x_21:
[----:B------:R-:W-:Y:S01]  /*1990*/  ISETP.GT.U32.AND P1, PT, R28, 0x1, PT ;  /* 0x000000011c00780c */ /* 0x000fe20003f24070 */
[----:B------:R-:W-:-:S12]  /*19a0*/  IMAD.MOV.U32 R28, RZ, RZ, R31 ;  /* 0x000000ffff1c7224 */ /* 0x000fd800078e001f */
[----:B------:R-:W-:Y:S05]  /*19b0*/  @P0 BRA P1, `(.L_x_22) ;  /* 0xfffffffc00ac0947 */ /* 0x000fea000083ffff */
[----:B------:R-:W-:Y:S05]  /*19c0*/  BSYNC B0 ;  /* 0x0000000000007941 */ /* 0x000fea0003800000 */
.L_x_18:
[----:B------:R1:W2:Y:S02]  /*19d0*/  LDS.64 R6, [R11+0x7200] ;  /* 0x007200000b067984 */ /* 0x0002a40000000a00 */
.L_x_17:
[C---:B------:R-:W-:Y:S01]  /*19e0*/  IMAD.IADD R29, R26.reuse, 0x1, -R27 ;  /* 0x000000011a1d7824 */ /* 0x040fe200078e0a1b */
[----:B------:R-:W-:-:S04]  /*19f0*/  LOP3.LUT R25, R26, 0x80000000, RZ, 0xfc, !PT ;  /* 0x800000001a197812 */ /* 0x000fc800078efcff */
[C---:B0-2---:R-:W-:Y:S01]  /*1a00*/  IADD3 R6, P0, PT, R29.reuse, R6, RZ ;  /* 0x000000061d067210 */ /* 0x045fe20007f1e0ff */
[----:B------:R0:W-:Y:S03]  /*1a10*/  STG.E.STRONG.SYS desc[UR8][R4.64], R25 ;  /* 0x0000001904007986 */ /* 0x0001e6000c115908 */
[----:B------:R-:W-:-:S05]  /*1a20*/  LEA.HI.X.SX32 R7, R29, R7, 0x1, P0 ;  /* 0x000000071d077211 */ /* 0x000fca00000f0eff */
[----:B------:R0:W-:Y:S04]  /*1a30*/  STS.64 [R11+0x7200], R6 ;  /* 0x007200060b007388 */ /* 0x0001e80000000a00 */
.L_x_16:
[----:B------:R-:W-:Y:S05]  /*1a40*/  BSYNC B1 ;  /* 0x0000000000017941 */ /* 0x000fea0003800000 */
.L_x_15:
[----:B------:R-:W2:Y:S01]  /*1a50*/  LDC R26, c[0x0][0x3c0] ;  /* 0x0000f000ff1a7b82 */ /* 0x000ea20000000800 */
[----:B------:R-:W-:-:S07]  /*1a60*/  LEA R47, R47, UR4, 0x3 ;  /* 0x000000042f2f7c11 */ /* 0x000fce000f8e18ff */
[----:B0-----:R-:W0:Y:S01]  /*1a70*/  LDC.64 R4, c[0x0][0x390] ;  /* 0x0000e400ff047b82 */ /* 0x001e220000000a00 */
[----:B--2---:R-:W-:Y:S02]  /*1a80*/  ISETP.LE.AND P0, PT, R26, UR10, PT ;  /* 0x0000000a1a007c0c */ /* 0x004fe4000bf03270 */
[----:B0-----:R-:W-:-:S04]  /*1a90*/  ISETP.EQ.U32.AND P1, PT, R4, RZ, PT ;  /* 0x000000ff0400720c */ /* 0x001fc80003f22070 */
[----:B------:R-:W-:-:S04]  /*1aa0*/  ISETP.EQ.OR.EX P0, PT, R5, RZ, !P0, P1 ;  /* 0x000000ff0500720c */ /* 0x000fc80004702710 */
[----:B------:R-:W-:-:S13]  /*1ab0*/  ISETP.GT.U32.OR P0, PT, R3, 0xff, P0 ;  /* 0x000000ff0300780c */ /* 0x000fda0000704470 */
[----:B------:R-:W-:Y:S05]  /*1ac0*/  @P0 BRA `(.L_x_23) ;  /* 0x00000000001c0947 */ /* 0x000fea0003800000 */
[----:B------:R-:W0:Y:S01]  /*1ad0*/  LDS.64 R6, [R11+0x7200] ;  /* 0x007200000b067984 */ /* 0x000e220000000a00 */
[C---:B------:R-:W-:Y:S02]  /*1ae0*/  LEA R4, P2, R3.reuse, R4, 0x3 ;  /* 0x0000000403047211 */ /* 0x040fe400078418ff */
[--C-:B------:R-:W-:Y:S02]  /*1af0*/  SHF.R.S32.HI R25, RZ, 0x1f, R27.reuse ;  /* 0x0000001fff197819 */ /* 0x100fe4000001141b */
[----:B------:R-:W-:Y:S02]  /*1b00*/  LEA.HI.X R5, R3, R5, RZ, 0x3, P2 ;  /* 0x0000000503057211 */ /* 0x000fe400010f1cff */
[----:B0-----:R-:W-:-:S04]  /*1b10*/  IADD3 R6, P0, P1, R6, R0, R27 ;  /* 0x0000000006067210 */ /* 0x001fc8000791e01b */
[----:B------:R-:W-:-:S05]  /*1b20*/  IADD3.X R7, PT, PT, R7, RZ, R25, P0, P1 ;  /* 0x000000ff07077210 */ /* 0x000fca00007e2419 */
[----:B------:R0:W-:Y:S04]  /*1b30*/  STG.E.64 desc[UR8][R4.64], R6 ;  /* 0x0000000604007986 */ /* 0x0001e8000c101b08 */
.L_x_23:
[----:B------:R-:W-:Y:S05]  /*1b40*/  WARPSYNC.ALL ;  /* 0x0000000000007948 */ /* 0x000fea0003800000 */
[----:B------:R-:W-:Y:S01]  /*1b50*/  BAR.SYNC.DEFER_BLOCKING 0x0 ;  /* 0x0000000000007b1d */ /* 0x000fe20000010000 */
[----:B------:R-:W-:-:S05]  /*1b60*/  ISETP.LT.AND P0, PT, R26, UR10, PT ;  /* 0x0000000a1a007c0c */ /* 0x000fca000bf01270 */
[----:B0-----:R0:W2:Y:S08]  /*1b70*/  LDS.64 R4, [R47+0x7200] ;  /* 0x007200002f047984 */ /* 0x0010b00000000a00 */
[----:B0-----:R-:W-:Y:S05]  /*1b80*/  @P0 BRA `(.L_x_24) ;  /* 0x0000000000700947 */ /* 0x001fea0003800000 */
[----:B------:R-:W0:Y:S01]  /*1b90*/  LDCU.64 UR12, c[0x0][0x3a0] ;  /* 0x00007400ff0c77ac */ /* 0x000e220008000a00 */
[C---:B------:R-:W-:Y:S02]  /*1ba0*/  LOP3.LUT R7, R3.reuse, 0x3e0, RZ, 0xc0, !PT ;  /* 0x000003e003077812 */ /* 0x040fe400078ec0ff */
[----:B------:R-:W-:-:S05]  /*1bb0*/  LOP3.LUT R2, R3, 0x1f, RZ, 0xc0, !PT ;  /* 0x0000001f03027812 */ /* 0x000fca00078ec0ff */
[----:B------:R-:W-:-:S05]  /*1bc0*/  IMAD R7, R7, 0x13, R2 ;  /* 0x0000001307077824 */ /* 0x000fca00078e0202 */
[----:B--2---:R-:W-:-:S05]  /*1bd0*/  IADD3 R0, P0, PT, R7, R4, RZ ;  /* 0x0000000407007210 */ /* 0x004fca0007f1e0ff */
[----:B------:R-:W-:Y:S01]  /*1be0*/  IMAD.X R5, RZ, RZ, R5, P0 ;  /* 0x000000ffff057224 */ /* 0x000fe200000e0605 */
[----:B0-----:R-:W-:-:S04]  /*1bf0*/  LEA R2, P0, R0, UR12, 0x2 ;  /* 0x0000000c00027c11 */ /* 0x001fc8000f8010ff */
[----:B------:R-:W-:-:S05]  /*1c00*/  LEA.HI.X R3, R0, UR13, R5, 0x2, P0 ;  /* 0x0000000d00037c11 */ /* 0x000fca00080f1405 */
[----:B------:R-:W-:Y:S04]  /*1c10*/  STG.E desc[UR8][R2.64], R44 ;  /* 0x0000002c02007986 */ /* 0x000fe8000c101908 */
        /* <DEDUP_REMOVED lines=17> */
[----:B------:R-:W-:Y:S01]  /*1d30*/  STG.E desc[UR8][R2.64+0x900], R24 ;  /* 0x0009001802007986 */ /* 0x000fe2000c101908 */
[----:B------:R-:W-:Y:S05]  /*1d40*/  EXIT ;  /* 0x000000000000794d */ /* 0x000fea0003800000 */
.L_x_24:
[C---:B------:R-:W-:Y:S01]  /*1d50*/  LOP3.LUT R7, R3.reuse, 0x3e0, RZ, 0xc0, !PT ;  /* 0x000003e003077812 */ /* 0x040fe200078ec0ff */
[----:B------:R-:W0:Y:S01]  /*1d60*/  LDCU.64 UR12, c[0x0][0x3a0] ;  /* 0x00007400ff0c77ac */ /* 0x000e220008000a00 */
[----:B------:R-:W-:Y:S01]  /*1d70*/  LOP3.LUT R2, R3, 0x1f, RZ, 0xc0, !PT ;  /* 0x0000001f03027812 */ /* 0x000fe200078ec0ff */
[----:B-1----:R-:W-:-:S04]  /*1d80*/  IMAD.U32 R11, RZ, RZ, UR7 ;  /* 0x00000007ff0b7e24 */ /* 0x002fc8000f8e00ff */
[----:B------:R-:W-:Y:S02]  /*1d90*/  IMAD R7, R7, 0x13, R2 ;  /* 0x0000001307077824 */ /* 0x000fe400078e0202 */
[----:B------:R-:W-:Y:S02]  /*1da0*/  IMAD R0, R11, -0x1c80, R26 ;  /* 0xffffe3800b007824 */ /* 0x000fe400078e021a */
[C---:B------:R-:W-:Y:S01]  /*1db0*/  VIADD R11, R7.reuse, 0x20 ;  /* 0x00000020070b7836 */ /* 0x040fe20000000000 */
[C---:B--2---:R-:W-:Y:S01]  /*1dc0*/  IADD3 R3, P0, PT, R7.reuse, R4, RZ ;  /* 0x0000000407037210 */ /* 0x044fe20007f1e0ff */
[C---:B------:R-:W-:Y:S01]  /*1dd0*/  VIADD R25, R7.reuse, 0x60 ;  /* 0x0000006007197836 */ /* 0x040fe20000000000 */
[-C--:B------:R-:W-:Y:S02]  /*1de0*/  ISETP.GE.AND P1, PT, R7, R0.reuse, PT ;  /* 0x000000000700720c */ /* 0x080fe40003f26270 */
[-C--:B------:R-:W-:Y:S01]  /*1df0*/  ISETP.GE.AND P2, PT, R11, R0.reuse, PT ;  /* 0x000000000b00720c */ /* 0x080fe20003f46270 */
[----:B------:R-:W-:Y:S01]  /*1e00*/  IMAD.X R4, RZ, RZ, R5, P0 ;  /* 0x000000ffff047224 */ /* 0x000fe200000e0605 */
[----:B------:R-:W-:Y:S01]  /*1e10*/  ISETP.GE.AND P4, PT, R25, R0, PT ;  /* 0x000000001900720c */ /* 0x000fe20003f86270 */
[----:B------:R-:W-:Y:S01]  /*1e20*/  VIADD R5, R7, 0x40 ;  /* 0x0000004007057836 */ /* 0x000fe20000000000 */
[----:B0-----:R-:W-:Y:S01]  /*1e30*/  LEA R2, P0, R3, UR12, 0x2 ;  /* 0x0000000c03027c11 */ /* 0x001fe2000f8010ff */
[----:B------:R-:W-:-:S02]  /*1e40*/  VIADD R11, R7, 0xa0 ;  /* 0x000000a0070b7836 */ /* 0x000fc40000000000 */
[----:B------:R-:W-:Y:S01]  /*1e50*/  VIADD R25, R7, 0xc0 ;  /* 0x000000c007197836 */ /* 0x000fe20000000000 */
[-C--:B------:R-:W-:Y:S01]  /*1e60*/  ISETP.GE.AND P3, PT, R5, R0.reuse, PT ;  /* 0x000000000500720c */ /* 0x080fe20003f66270 */
[----:B------:R-:W-:Y:S01]  /*1e70*/  VIADD R5, R7, 0x80 ;  /* 0x0000008007057836 */ /* 0x000fe20000000000 */
[----:B------:R-:W-:Y:S02]  /*1e80*/  LEA.HI.X R3, R3, UR13, R4, 0x2, P0 ;  /* 0x0000000d03037c11 */ /* 0x000fe400080f1404 */
[-C--:B------:R-:W-:Y:S01]  /*1e90*/  ISETP.GE.AND P6, PT, R11, R0.reuse, PT ;  /* 0x000000000b00720c */ /* 0x080fe20003fc6270 */
[----:B------:R-:W-:Y:S01]  /*1ea0*/  VIADD R11, R7, 0x100 ;  /* 0x00000100070b7836 */ /* 0x000fe20000000000 */
[-C--:B------:R-:W-:Y:S01]  /*1eb0*/  ISETP.GE.AND P5, PT, R5, R0.reuse, PT ;  /* 0x000000000500720c */ /* 0x080fe20003fa6270 */
[----:B------:R-:W-:Y:S01]  /*1ec0*/  VIADD R5, R7, 0xe0 ;  /* 0x000000e007057836 */ /* 0x000fe20000000000 */
[----:B------:R-:W-:Y:S01]  /*1ed0*/  @!P1 STG.E desc[UR8][R2.64], R44 ;  /* 0x0000002c02009986 */ /* 0x000fe2000c101908 */
[----:B------:R-:W-:-:S03]  /*1ee0*/  ISETP.GE.AND P0, PT, R25, R0, PT ;  /* 0x000000001900720c */ /* 0x000fc60003f06270 */
[-C--:B------:R-:W-:Y:S01]  /*1ef0*/  ISETP.GE.AND P1, PT, R5, R0.reuse, PT ;  /* 0x000000000500720c */ /* 0x080fe20003f26270 */
[----:B------:R-:W-:Y:S01]  /*1f00*/  VIADD R5, R7, 0x120 ;  /* 0x0000012007057836 */ /* 0x000fe20000000000 */
[----:B------:R-:W-:Y:S04]  /*1f10*/  @!P3 STG.E desc[UR8][R2.64+0x100], R42 ;  /* 0x0001002a0200b986 */ /* 0x000fe8000c101908 */
[-C--:B------:R-:W-:Y:S01]  /*1f20*/  ISETP.GE.AND P3, PT, R5, R0.reuse, PT ;  /* 0x000000000500720c */ /* 0x080fe20003f66270 */
[----:B------:R-:W-:Y:S01]  /*1f30*/  VIADD R5, R7, 0x160 ;  /* 0x0000016007057836 */ /* 0x000fe20000000000 */
[----:B------:R-:W-:Y:S01]  /*1f40*/  @!P2 STG.E desc[UR8][R2.64+0x80], R43 ;  /* 0x0000802b0200a986 */ /* 0x000fe2000c101908 */
[----:B------:R-:W-:Y:S01]  /*1f50*/  ISETP.GE.AND P2, PT, R11, R0, PT ;  /* 0x000000000b00720c */ /* 0x000fe20003f46270 */
[----:B------:R-:W-:-:S02]  /*1f60*/  VIADD R11, R7, 0x140 ;  /* 0x00000140070b7836 */ /* 0x000fc40000000000 */
[----:B------:R0:W-:Y:S01]  /*1f70*/  @!P5 STG.E desc[UR8][R2.64+0x200], R9 ;  /* 0x000200090200d986 */ /* 0x0001e2000c101908 */
[-C--:B------:R-:W-:Y:S01]  /*1f80*/  ISETP.GE.AND P5, PT, R5, R0.reuse, PT ;  /* 0x000000000500720c */ /* 0x080fe20003fa6270 */
[----:B------:R-:W-:Y:S02]  /*1f90*/  VIADD R5, R7, 0x1a0 ;  /* 0x000001a007057836 */ /* 0x000fe40000000000 */
[----:B------:R1:W-:Y:S01]  /*1fa0*/  @!P4 STG.E desc[UR8][R2.64+0x180], R8 ;  /* 0x000180080200c986 */ /* 0x0003e2000c101908 */
[-C--:B------:R-:W-:Y:S01]  /*1fb0*/  ISETP.GE.AND P4, PT, R11, R0.reuse, PT ;  /* 0x000000000b00720c */ /* 0x080fe20003f86270 */
[----:B------:R-:W-:Y:S02]  /*1fc0*/  VIADD R11, R7, 0x180 ;  /* 0x00000180070b7836 */ /* 0x000fe40000000000 */
[----:B------:R1:W-:Y:S01]  /*1fd0*/  @!P0 STG.E desc[UR8][R2.64+0x300], R12 ;  /* 0x0003000c02008986 */ /* 0x0003e2000c101908 */
[----:B------:R-:W-:Y:S01]  /*1fe0*/  ISETP.GE.AND P0, PT, R5, R0, PT ;  /* 0x000000000500720c */ /* 0x000fe20003f06270 */
[----:B------:R-:W-:-:S02]  /*1ff0*/  VIADD R5, R7, 0x1e0 ;  /* 0x000001e007057836 */ /* 0x000fc40000000000 */
[----:B------:R1:W-:Y:S01]  /*2000*/  @!P6 STG.E desc[UR8][R2.64+0x280], R10 ;  /* 0x0002800a0200e986 */ /* 0x0003e2000c101908 */
[-C--:B------:R-:W-:Y:S01]  /*2010*/  ISETP.GE.AND P6, PT, R11, R0.reuse, PT ;  /* 0x000000000b00720c */ /* 0x080fe20003fc6270 */
[----:B------:R-:W-:Y:S02]  /*2020*/  VIADD R11, R7, 0x1c0 ;  /* 0x000001c0070b7836 */ /* 0x000fe40000000000 */
[----:B------:R1:W-:Y:S01]  /*2030*/  @!P2 STG.E desc[UR8][R2.64+0x400], R14 ;  /* 0x0004000e0200a986 */ /* 0x0003e2000c101908 */
[-C--:B------:R-:W-:Y:S01]  /*2040*/  ISETP.GE.AND P2, PT, R5, R0.reuse, PT ;  /* 0x000000000500720c */ /* 0x080fe20003f46270 */
[C---:B0-----:R-:W-:Y:S02]  /*2050*/  VIADD R9, R7.reuse, 0x200 ;  /* 0x0000020007097836 */ /* 0x041fe40000000000 */
[C---:B------:R-:W-:Y:S01]  /*2060*/  VIADD R5, R7.reuse, 0x220 ;  /* 0x0000022007057836 */ /* 0x040fe20000000000 */
[----:B------:R1:W-:Y:S01]  /*2070*/  @!P1 STG.E desc[UR8][R2.64+0x380], R13 ;  /* 0x0003800d02009986 */ /* 0x0003e2000c101908 */
[----:B------:R-:W-:Y:S01]  /*2080*/  VIADD R7, R7, 0x240 ;  /* 0x0000024007077836 */ /* 0x000fe20000000000 */
[----:B------:R-:W-:-:S02]  /*2090*/  ISETP.GE.AND P1, PT, R11, R0, PT ;  /* 0x000000000b00720c */ /* 0x000fc40003f26270 */
[----:B------:R1:W-:Y:S01]  /*20a0*/  @!P3 STG.E desc[UR8][R2.64+0x480], R15 ;  /* 0x0004800f0200b986 */ /* 0x0003e2000c101908 */
[----:B------:R-:W-:-:S03]  /*20b0*/  ISETP.GE.AND P3, PT, R9, R0, PT ;  /* 0x000000000900720c */ /* 0x000fc60003f66270 */
[----:B------:R1:W-:Y:S01]  /*20c0*/  @!P4 STG.E desc[UR8][R2.64+0x500], R16 ;  /* 0x000500100200c986 */ /* 0x0003e2000c101908 */
[----:B------:R-:W-:-:S03]  /*20d0*/  ISETP.GE.AND P4, PT, R5, R0, PT ;  /* 0x000000000500720c */ /* 0x000fc60003f86270 */
[----:B------:R1:W-:Y:S01]  /*20e0*/  @!P5 STG.E desc[UR8][R2.64+0x580], R17 ;  /* 0x000580110200d986 */ /* 0x0003e2000c101908 */
[----:B------:R-:W-:-:S03]  /*20f0*/  ISETP.GE.AND P5, PT, R7, R0, PT ;  /* 0x000000000700720c */ /* 0x000fc60003fa6270 */
[----:B------:R1:W-:Y:S04]  /*2100*/  @!P6 STG.E desc[UR8][R2.64+0x600], R18 ;  /* 0x000600120200e986 */ /* 0x0003e8000c101908 */
[----:B------:R1:W-:Y:S04]  /*2110*/  @!P0 STG.E desc[UR8][R2.64+0x680], R19 ;  /* 0x0006801302008986 */ /* 0x0003e8000c101908 */
[----:B------:R1:W-:Y:S04]  /*2120*/  @!P1 STG.E desc[UR8][R2.64+0x700], R20 ;  /* 0x0007001402009986 */ /* 0x0003e8000c101908 */
[----:B------:R1:W-:Y:S04]  /*2130*/  @!P2 STG.E desc[UR8][R2.64+0x780], R21 ;  /* 0x000780150200a986 */ /* 0x0003e8000c101908 */
[----:B------:R1:W-:Y:S04]  /*2140*/  @!P3 STG.E desc[UR8][R2.64+0x800], R22 ;  /* 0x000800160200b986 */ /* 0x0003e8000c101908 */
[----:B------:R1:W-:Y:S01]  /*2150*/  @!P4 STG.E desc[UR8][R2.64+0x880], R23 ;  /* 0x000880170200c986 */ /* 0x0003e2000c101908 */
[----:B------:R-:W-:Y:S05]  /*2160*/  @P5 EXIT ;  /* 0x000000000000594d */ /* 0x000fea0003800000 */
[----:B------:R-:W-:Y:S01]  /*2170*/  STG.E desc[UR8][R2.64+0x900], R24 ;  /* 0x0009001802007986 */ /* 0x000fe2000c101908 */
[----:B------:R-:W-:Y:S05]  /*2180*/  EXIT ;  /* 0x000000000000794d */ /* 0x000fea0003800000 */
.L_x_14:
[----:B------:R-:W-:Y:S01]  /*2190*/  IMAD.MOV.U32 R2, RZ, RZ, RZ ;  /* 0x000000ffff027224 */ /* 0x000fe200078e00ff */
[C---:B------:R-:W-:Y:S01]  /*21a0*/  ISETP.GT.U32.AND P0, PT, R3.reuse, 0x1f, PT ;  /* 0x0000001f0300780c */ /* 0x040fe20003f04070 */
[----:B------:R-:W-:Y:S05]  /*21b0*/  WARPSYNC.ALL ;  /* 0x0000000000007948 */ /* 0x000fea0003800000 */
[----:B------:R-:W-:-:S05]  /*21c0*/  IMAD.HI.U32 R24, R3, 0x15555556, R2 ;  /* 0x1555555603187827 */ /* 0x000fca00078e0002 */
[----:B------:R-:W-:-:S05]  /*21d0*/  LEA R24, R24, UR4, 0x2 ;  /* 0x0000000418187c11 */ /* 0x000fca000f8e10ff */
[----:B------:R0:W-:Y:S01]  /*21e0*/  STS [R24+0x3410], R27 ;  /* 0x0034101b18007388 */ /* 0x0001e20000000800 */
[----:B------:R-:W-:Y:S06]  /*21f0*/  BAR.SYNC.DEFER_BLOCKING 0x0 ;  /* 0x0000000000007b1d */ /* 0x000fec0000010000 */
[----:B------:R-:W-:Y:S05]  /*2200*/  @P0 BRA `(.L_x_25) ;  /* 0x0000000000e00947 */ /* 0x000fea0003800000 */
[----:B------:R-:W-:Y:S01]  /*2210*/  IMAD.MOV.U32 R5, RZ, RZ, 0x34 ;  /* 0x00000034ff057424 */ /* 0x000fe200078e00ff */
[----:B------:R-:W-:-:S03]  /*2220*/  UMOV UR11, 0xffffffff ;  /* 0xffffffff000b7882 */ /* 0x000fc60000000000 */
[----:B------:R-:W-:-:S05]  /*2230*/  IMAD R18, R3, R5, UR4 ;  /* 0x0000000403127e24 */ /* 0x000fca000f8e0205 */
[----:B------:R-:W-:Y:S04]  /*2240*/  LDS R16, [R18+0x3410] ;  /* 0x0034100012107984 */ /* 0x000fe80000000800 */
[----:B------:R-:W-:Y:S04]  /*2250*/  LDS R17, [R18+0x3414] ;  /* 0x0034140012117984 */ /* 0x000fe80000000800 */
[----:B------:R-:W1:Y:S04]  /*2260*/  LDS R14, [R18+0x3418] ;  /* 0x00341800120e7984 */ /* 0x000e680000000800 */
[----:B------:R-:W-:Y:S04]  /*2270*/  LDS R15, [R18+0x341c] ;  /* 0x00341c00120f7984 */ /* 0x000fe80000000800 */
[----:B------:R-:W2:Y:S04]  /*2280*/  LDS R12, [R18+0x3420] ;  /* 0x00342000120c7984 */ /* 0x000ea80000000800 */
[----:B------:R-:W-:Y:S04]  /*2290*/  LDS R13, [R18+0x3424] ;  /* 0x00342400120d7984 */ /* 0x000fe80000000800 */
[----:B------:R-:W3:Y:S04]  /*22a0*/  LDS R10, [R18+0x3428] ;  /* 0x00342800120a7984 */ /* 0x000ee80000000800 */
[----:B------:R-:W-:Y:S04]  /*22b0*/  LDS R9, [R18+0x342c] ;  /* 0x00342c0012097984 */ /* 0x000fe80000000800 */
[----:B------:R-:W4:Y:S04]  /*22c0*/  LDS R8, [R18+0x3430] ;  /* 0x0034300012087984 */ /* 0x000f280000000800 */
[----:B------:R-:W-:Y:S04]  /*22d0*/  LDS R5, [R18+0x3434] ;  /* 0x0034340012057984 */ /* 0x000fe80000000800 */
[----:B------:R-:W5:Y:S04]  /*22e0*/  LDS R4, [R18+0x3438] ;  /* 0x0034380012047984 */ /* 0x000f680000000800 */
[----:B------:R-:W0:Y:S01]  /*22f0*/  LDS R19, [R18+0x343c] ;  /* 0x00343c0012137984 */ /* 0x000e220000000800 */
[----:B-1----:R-:W-:-:S04]  /*2300*/  IADD3 R20, PT, PT, R14, R17, R16 ;  /* 0x000000110e147210 */ /* 0x002fc80007ffe010 */
[----:B--2---:R-:W-:-:S04]  /*2310*/  IADD3 R20, PT, PT, R12, R20, R15 ;  /* 0x000000140c147210 */ /* 0x004fc80007ffe00f */
[----:B---3--:R-:W-:-:S04]  /*2320*/  IADD3 R20, PT, PT, R10, R20, R13 ;  /* 0x000000140a147210 */ /* 0x008fc80007ffe00d */
[----:B----4-:R-:W-:-:S04]  /*2330*/  IADD3 R20, PT, PT, R8, R20, R9 ;  /* 0x0000001408147210 */ /* 0x010fc80007ffe009 */
[----:B-----5:R-:W-:-:S05]  /*2340*/  IADD3 R20, PT, PT, R4, R20, R5 ;  /* 0x0000001404147210 */ /* 0x020fca0007ffe005 */
[----:B0-----:R-:W-:Y:S01]  /*2350*/  IMAD.IADD R19, R19, 0x1, R20 ;  /* 0x0000000113137824 */ /* 0x001fe200078e0214 */
[----:B------:R-:W-:Y:S06]  /*2360*/  BRA.DIV UR11, `(.L_x_26) ;  /* 0x0000005e0be47947 */ /* 0x000fec000b800000 */
[----:B------:R-:W0:Y:S02]  /*2370*/  SHFL.UP P0, R20, R19, 0x1, RZ ;  /* 0x0420000013147989 */ /* 0x000e2400000000ff */
[----:B0-----:R-:W-:-:S05]  /*2380*/  @P0 IMAD.IADD R20, R19, 0x1, R20 ;  /* 0x0000000113140824 */ /* 0x001fca00078e0214 */
[----:B------:R-:W0:Y:S02]  /*2390*/  SHFL.UP P0, R21, R20, 0x2, RZ ;  /* 0x0440000014157989 */ /* 0x000e2400000000ff */
[----:B0-----:R-:W-:-:S05]  /*23a0*/  @P0 IMAD.IADD R21, R20, 0x1, R21 ;  /* 0x0000000114150824 */ /* 0x001fca00078e0215 */
[----:B------:R-:W0:Y:S02]  /*23b0*/  SHFL.UP P0, R22, R21, 0x4, RZ ;  /* 0x0480000015167989 */ /* 0x000e2400000000ff */
[----:B0-----:R-:W-:-:S05]  /*23c0*/  @P0 IMAD.IADD R22, R21, 0x1, R22 ;  /* 0x0000000115160824 */ /* 0x001fca00078e0216 */
[----:B------:R-:W0:Y:S02]  /*23d0*/  SHFL.UP P0, R23, R22, 0x8, RZ ;  /* 0x0500000016177989 */ /* 0x000e2400000000ff */
[----:B0-----:R-:W-:-:S05]  /*23e0*/  @P0 IMAD.IADD R23, R22, 0x1, R23 ;  /* 0x0000000116170824 */ /* 0x001fca00078e0217 */
[----:B------:R0:W1:Y:S02]  /*23f0*/  SHFL.UP P0, R48, R23, 0x10, RZ ;  /* 0x0600000017307989 */ /* 0x00006400000000ff */
.L_x_118:
[----:B-1----:R-:W-:-:S04]  /*2400*/  @P0 IMAD.IADD R48, R23, 0x1, R48 ;  /* 0x0000000117300824 */ /* 0x002fc800078e0230 */
[----:B------:R-:W-:-:S04]  /*2410*/  IMAD.IADD R19, R48, 0x1, -R19 ;  /* 0x0000000130137824 */ /* 0x000fc800078e0a13 */
[----:B------:R-:W-:Y:S01]  /*2420*/  IMAD.IADD R16, R16, 0x1, R19 ;  /* 0x0000000110107824 */ /* 0x000fe200078e0213 */
[----:B------:R1:W-:Y:S03]  /*2430*/  STS [R18+0x3410], R19 ;  /* 0x0034101312007388 */ /* 0x0003e60000000800 */
        /* <DEDUP_REMOVED lines=19> */
[----:B------:R1:W-:Y:S04]  /*2570*/  STS [R18+0x3438], R5 ;  /* 0x0034380512007388 */ /* 0x0003e80000000800 */
[----:B------:R1:W-:Y:S02]  /*2580*/  STS [R18+0x343c], R21 ;  /* 0x00343c1512007388 */ /* 0x0003e40000000800 */
.L_x_25:
[----:B------:R-:W-:Y:S05]  /*2590*/  WARPSYNC.ALL ;  /* 0x0000000000007948 */ /* 0x000fea0003800000 */
[----:B------:R-:W-:Y:S01]  /*25a0*/  BAR.SYNC.DEFER_BLOCKING 0x0 ;  /* 0x0000000000007b1d */ /* 0x000fe20000010000 */
[----:B------:R-:W-:Y:S02]  /*25b0*/  ISETP.NE.AND P0, PT, R53, RZ, PT ;  /* 0x000000ff3500720c */ /* 0x000fe40003f05270 */
[----:B-1----:R-:W-:-:S03]  /*25c0*/  SHF.R.U32.HI R5, RZ, UR6, R45 ;  /* 0x00000006ff057c19 */ /* 0x002fc6000801162d */
[----:B------:R-:W-:Y:S01]  /*25d0*/  BSSY.RECONVERGENT B0, `(.L_x_27) ;  /* 0x0000029000007945 */ /* 0x000fe20003800200 */
[----:B------:R-:W-:Y:S01]  /*25e0*/  LOP3.LUT R5, R5, UR5, RZ, 0x30, !PT ;  /* 0x0000000505057c12 */ /* 0x000fe2000f8e30ff */
[----:B0-----:R-:W0:Y:S06]  /*25f0*/  LDS R24, [R24+0x3410] ;  /* 0x0034100018187984 */ /* 0x001e2c0000000800 */
[----:B------:R-:W-:Y:S05]  /*2600*/  @P0 BRA `(.L_x_28) ;  /* 0x0000000000940947 */ /* 0x000fea0003800000 */
[----:B------:R-:W-:-:S05]  /*2610*/  LEA R4, R3, UR4, 0x2 ;  /* 0x0000000403047c11 */ /* 0x000fca000f8e10ff */
[----:B------:R-:W0:Y:S04]  /*2620*/  LDS R13, [R4] ;  /* 0x00000000040d7984 */ /* 0x000e280000000800 */
[----:B------:R-:W1:Y:S04]  /*2630*/  LDS R15, [R4+0x400] ;  /* 0x00040000040f7984 */ /* 0x000e680000000800 */
[----:B------:R-:W2:Y:S04]  /*2640*/  LDS R17, [R4+0x800] ;  /* 0x0008000004117984 */ /* 0x000ea80000000800 */
[----:B------:R-:W3:Y:S04]  /*2650*/  LDS R19, [R4+0xc00] ;  /* 0x000c000004137984 */ /* 0x000ee80000000800 */
[----:B------:R-:W4:Y:S04]  /*2660*/  LDS R21, [R4+0x1000] ;  /* 0x0010000004157984 */ /* 0x000f280000000800 */
[----:B------:R-:W5:Y:S04]  /*2670*/  LDS R23, [R4+0x1400] ;  /* 0x0014000004177984 */ /* 0x000f680000000800 */
[----:B------:R-:W5:Y:S04]  /*2680*/  LDS R45, [R4+0x1800] ;  /* 0x00180000042d7984 */ /* 0x000f680000000800 */
[----:B------:R-:W5:Y:S04]  /*2690*/  LDS R47, [R4+0x1c00] ;  /* 0x001c0000042f7984 */ /* 0x000f680000000800 */
[----:B------:R-:W5:Y:S04]  /*26a0*/  LDS R49, [R4+0x2000] ;  /* 0x0020000004317984 */ /* 0x000f680000000800 */
[----:B------:R-:W5:Y:S04]  /*26b0*/  LDS R51, [R4+0x2400] ;  /* 0x0024000004337984 */ /* 0x000f680000000800 */
[----:B------:R-:W5:Y:S01]  /*26c0*/  LDS R8, [R4+0x2800] ;  /* 0x0028000004087984 */ /* 0x000f620000000800 */
[----:B0-----:R-:W-:-:S03]  /*26d0*/  IMAD.IADD R13, R24, 0x1, R13 ;  /* 0x00000001180d7824 */ /* 0x001fc600078e020d */
[----:B------:R-:W0:Y:S01]  /*26e0*/  LDS R9, [R4+0x2c00] ;  /* 0x002c000004097984 */ /* 0x000e220000000800 */
[----:B-1----:R-:W-:-:S03]  /*26f0*/  IMAD.IADD R15, R24, 0x1, R15 ;  /* 0x00000001180f7824 */ /* 0x002fc600078e020f */
[----:B------:R1:W-:Y:S01]  /*2700*/  STS [R4], R13 ;  /* 0x0000000d04007388 */ /* 0x0003e20000000800 */
[C---:B--2---:R-:W-:Y:S02]  /*2710*/  IMAD.IADD R17, R24.reuse, 0x1, R17 ;  /* 0x0000000118117824 */ /* 0x044fe400078e0211 */
[C---:B---3--:R-:W-:Y:S01]  /*2720*/  IMAD.IADD R19, R24.reuse, 0x1, R19 ;  /* 0x0000000118137824 */ /* 0x048fe200078e0213 */
[----:B------:R2:W-:Y:S01]  /*2730*/  STS [R4+0x400], R15 ;  /* 0x0004000f04007388 */ /* 0x0005e20000000800 */
[----:B----4-:R-:W-:-:S03]  /*2740*/  IMAD.IADD R21, R24, 0x1, R21 ;  /* 0x0000000118157824 */ /* 0x010fc600078e0215 */
[----:B------:R2:W-:Y:S01]  /*2750*/  STS [R4+0x800], R17 ;  /* 0x0008001104007388 */ /* 0x0005e20000000800 */
[----:B-----5:R-:W-:-:S03]  /*2760*/  IMAD.IADD R23, R24, 0x1, R23 ;  /* 0x0000000118177824 */ /* 0x020fc600078e0217 */
[----:B------:R2:W-:Y:S01]  /*2770*/  STS [R4+0xc00], R19 ;  /* 0x000c001304007388 */ /* 0x0005e20000000800 */
[----:B------:R-:W-:-:S03]  /*2780*/  IMAD.IADD R45, R24, 0x1, R45 ;  /* 0x00000001182d7824 */ /* 0x000fc600078e022d */
[----:B------:R2:W-:Y:S01]  /*2790*/  STS [R4+0x1000], R21 ;  /* 0x0010001504007388 */ /* 0x0005e20000000800 */
[----:B------:R-:W-:-:S03]  /*27a0*/  IMAD.IADD R47, R24, 0x1, R47 ;  /* 0x00000001182f7824 */ /* 0x000fc600078e022f */
[----:B------:R2:W-:Y:S01]  /*27b0*/  STS [R4+0x1400], R23 ;  /* 0x0014001704007388 */ /* 0x0005e20000000800 */
[----:B------:R-:W-:-:S03]  /*27c0*/  IMAD.IADD R49, R24, 0x1, R49 ;  /* 0x0000000118317824 */ /* 0x000fc600078e0231 */
[----:B------:R2:W-:Y:S01]  /*27d0*/  STS [R4+0x1800], R45 ;  /* 0x0018002d04007388 */ /* 0x0005e20000000800 */
[----:B------:R-:W-:-:S03]  /*27e0*/  IMAD.IADD R51, R24, 0x1, R51 ;  /* 0x0000000118337824 */ /* 0x000fc600078e0233 */
[----:B------:R2:W-:Y:S01]  /*27f0*/  STS [R4+0x1c00], R47 ;  /* 0x001c002f04007388 */ /* 0x0005e20000000800 */
[----:B-1----:R-:W-:-:S03]  /*2800*/  IMAD.IADD R13, R24, 0x1, R8 ;  /* 0x00000001180d7824 */ /* 0x002fc600078e0208 */
[----:B------:R2:W-:Y:S01]  /*2810*/  STS [R4+0x2000], R49 ;  /* 0x0020003104007388 */ /* 0x0005e20000000800 */
[----:B0-----:R-:W-:-:S03]  /*2820*/  IMAD.IADD R9, R24, 0x1, R9 ;  /* 0x0000000118097824 */ /* 0x001fc600078e0209 */
[----:B------:R2:W-:Y:S04]  /*2830*/  STS [R4+0x2400], R51 ;  /* 0x0024003304007388 */ /* 0x0005e80000000800 */
[----:B------:R2:W-:Y:S04]  /*2840*/  STS [R4+0x2800], R13 ;  /* 0x0028000d04007388 */ /* 0x0005e80000000800 */
[----:B------:R2:W-:Y:S02]  /*2850*/  STS [R4+0x2c00], R9 ;  /* 0x002c000904007388 */ /* 0x0005e40000000800 */
.L_x_28:
[----:B------:R-:W-:Y:S05]  /*2860*/  BSYNC.RECONVERGENT B0 ;  /* 0x0000000000007941 */ /* 0x000fea0003800200 */
.L_x_27:
[----:B------:R-:W-:Y:S01]  /*2870*/  BAR.SYNC.DEFER_BLOCKING 0x0 ;  /* 0x0000000000007b1d */ /* 0x000fe20000010000 */
[----:B------:R-:W-:Y:S01]  /*2880*/  R2P PR, R5, 0x7f ;  /* 0x0000007f05007804 */ /* 0x000fe20000000000 */
[----:B------:R-:W-:-:S04]  /*2890*/  IMAD.MOV.U32 R8, RZ, RZ, RZ ;  /* 0x000000ffff087224 */ /* 0x000fc800078e00ff */
[----:B------:R-:W-:Y:S01]  /*28a0*/  BSSY.RECONVERGENT B0, `(.L_x_29) ;  /* 0x0000026000007945 */ /* 0x000fe20003800200 */
[----:B--2---:R-:W1:Y:S07]  /*28b0*/  S2R R23, SR_LEMASK ;  /* 0x0000000000177919 */ /* 0x004e6e0000003a00 */
[----:B------:R-:W-:Y:S02]  /*28c0*/  VOTE.ANY R4, PT, P0 ;  /* 0x0000000000047806 */ /* 0x000fe400000e0100 */
[----:B------:R-:W-:-:S02]  /*28d0*/  VOTE.ANY R9, PT, P1 ;  /* 0x0000000000097806 */ /* 0x000fc400008e0100 */
[----:B------:R-:W-:Y:S02]  /*28e0*/  @!P0 LOP3.LUT R4, RZ, R4, RZ, 0x33, !PT ;  /* 0x00000004ff048212 */ /* 0x000fe400078e33ff */
[----:B------:R-:W-:Y:S02]  /*28f0*/  VOTE.ANY R13, PT, P2 ;  /* 0x00000000000d7806 */ /* 0x000fe400010e0100 */
[----:B------:R-:W-:Y:S02]  /*2900*/  @!P1 LOP3.LUT R9, RZ, R9, RZ, 0x33, !PT ;  /* 0x00000009ff099212 */ /* 0x000fe400078e33ff */
[----:B------:R-:W-:Y:S02]  /*2910*/  VOTE.ANY R15, PT, P3 ;  /* 0x00000000000f7806 */ /* 0x000fe400018e0100 */
[----:B------:R-:W-:Y:S02]  /*2920*/  @!P2 LOP3.LUT R13, RZ, R13, RZ, 0x33, !PT ;  /* 0x0000000dff0da212 */ /* 0x000fe400078e33ff */
[----:B------:R-:W-:-:S02]  /*2930*/  LOP3.LUT R4, R9, R4, RZ, 0xc0, !PT ;  /* 0x0000000409047212 */ /* 0x000fc400078ec0ff */
[----:B------:R-:W-:Y:S02]  /*2940*/  @!P3 LOP3.LUT R15, RZ, R15, RZ, 0x33, !PT ;  /* 0x0000000fff0fb212 */ /* 0x000fe400078e33ff */
[----:B------:R-:W-:Y:S02]  /*2950*/  LOP3.LUT R4, R13, R4, RZ, 0xc0, !PT ;  /* 0x000000040d047212 */ /* 0x000fe400078ec0ff */
[----:B------:R-:W-:Y:S02]  /*2960*/  VOTE.ANY R9, PT, P4 ;  /* 0x0000000000097806 */ /* 0x000fe400020e0100 */
[----:B------:R-:W-:Y:S02]  /*2970*/  LOP3.LUT P0, RZ, R5, 0x80, RZ, 0xc0, !PT ;  /* 0x0000008005ff7812 */ /* 0x000fe4000780c0ff */
[----:B------:R-:W-:Y:S02]  /*2980*/  LOP3.LUT R4, R15, R4, RZ, 0xc0, !PT ;  /* 0x000000040f047212 */ /* 0x000fe400078ec0ff */
[----:B------:R-:W-:-:S02]  /*2990*/  VOTE.ANY R13, PT, P5 ;  /* 0x00000000000d7806 */ /* 0x000fc400028e0100 */
[----:B------:R-:W-:Y:S02]  /*29a0*/  @!P4 LOP3.LUT R9, RZ, R9, RZ, 0x33, !PT ;  /* 0x00000009ff09c212 */ /* 0x000fe400078e33ff */
[----:B------:R-:W-:Y:S02]  /*29b0*/  @!P5 LOP3.LUT R13, RZ, R13, RZ, 0x33, !PT ;  /* 0x0000000dff0dd212 */ /* 0x000fe400078e33ff */
[----:B------:R-:W-:Y:S02]  /*29c0*/  LOP3.LUT R4, R9, R4, RZ, 0xc0, !PT ;  /* 0x0000000409047212 */ /* 0x000fe400078ec0ff */
[----:B------:R-:W-:Y:S02]  /*29d0*/  VOTE.ANY R9, PT, P6 ;  /* 0x0000000000097806 */ /* 0x000fe400030e0100 */
[----:B------:R-:W-:Y:S02]  /*29e0*/  LOP3.LUT R4, R13, R4, RZ, 0xc0, !PT ;  /* 0x000000040d047212 */ /* 0x000fe400078ec0ff */
[----:B------:R-:W-:-:S02]  /*29f0*/  VOTE.ANY R13, PT, P0 ;  /* 0x00000000000d7806 */ /* 0x000fc400000e0100 */
[----:B------:R-:W-:Y:S02]  /*2a00*/  @!P6 LOP3.LUT R9, RZ, R9, RZ, 0x33, !PT ;  /* 0x00000009ff09e212 */ /* 0x000fe400078e33ff */
[----:B------:R-:W-:Y:S02]  /*2a10*/  @!P0 LOP3.LUT R13, RZ, R13, RZ, 0x33, !PT ;  /* 0x0000000dff0d8212 */ /* 0x000fe400078e33ff */
[----:B------:R-:W-:Y:S02]  /*2a20*/  LOP3.LUT R4, R9, R4, RZ, 0xc0, !PT ;  /* 0x0000000409047212 */ /* 0x000fe400078ec0ff */
[----:B------:R-:W-:Y:S02]  /*2a30*/  SHF.R.U32.HI R9, RZ, UR6, R6 ;  /* 0x00000006ff097c19 */ /* 0x000fe40008011606 */
[----:B------:R-:W-:Y:S01]  /*2a40*/  LOP3.LUT R10, R13, R4, RZ, 0xc0, !PT ;  /* 0x000000040d0a7212 */ /* 0x000fe200078ec0ff */
[----:B------:R-:W-:Y:S01]  /*2a50*/  IMAD.SHL.U32 R4, R3, 0x20, RZ ;  /* 0x0000002003047824 */ /* 0x000fe200078e00ff */
[----:B------:R-:W-:-:S02]  /*2a60*/  LOP3.LUT R9, R9, UR5, RZ, 0x30, !PT ;  /* 0x0000000509097c12 */ /* 0x000fc4000f8e30ff */
[----:B------:R-:W2:Y:S01]  /*2a70*/  FLO.U32 R15, R10 ;  /* 0x0000000a000f7300 */ /* 0x000ea200000e0000 */
[----:B-1----:R-:W-:Y:S02]  /*2a80*/  LOP3.LUT R14, R23, R10, RZ, 0xc0, !PT ;  /* 0x0000000a170e7212 */ /* 0x002fe400078ec0ff */
[----:B------:R-:W-:-:S05]  /*2a90*/  LOP3.LUT R4, R4, 0x7c00, RZ, 0xc0, !PT ;  /* 0x00007c0004047812 */ /* 0x000fca00078ec0ff */
[----:B------:R-:W1:Y:S01]  /*2aa0*/  POPC R14, R14 ;  /* 0x0000000e000e7309 */ /* 0x000e620000000000 */
[----:B------:R-:W-:Y:S01]  /*2ab0*/  VIADD R22, R4, UR4 ;  /* 0x0000000404167c36 */ /* 0x000fe20008000000 */
[----:B--2---:R-:W-:-:S13]  /*2ac0*/  ISETP.NE.AND P0, PT, R46, R15, PT ;  /* 0x0000000f2e00720c */ /* 0x004fda0003f05270 */
[----:B-1----:R-:W-:Y:S05]  /*2ad0*/  @P0 BRA `(.L_x_30) ;  /* 0x0000000000080947 */ /* 0x002fea0003800000 */
[----:B------:R-:W-:-:S05]  /*2ae0*/  IMAD R5, R5, 0x4, R22 ;  /* 0x0000000405057824 */ /* 0x000fca00078e0216 */
[----:B------:R1:W2:Y:S02]  /*2af0*/  ATOMS.ADD R8, [R5], R14 ;  /* 0x0000000e0508738c */ /* 0x0002a40000000000 */
.L_x_30:
[----:B------:R-:W-:Y:S05]  /*2b00*/  BSYNC.RECONVERGENT B0 ;  /* 0x0000000000007941 */ /* 0x000fea0003800200 */
.L_x_29:
[----:B------:R-:W-:Y:S01]  /*2b10*/  R2P PR, R9, 0x7f ;  /* 0x0000007f09007804 */ /* 0x000fe20000000000 */
[----:B--2---:R2:W3:Y:S01]  /*2b20*/  SHFL.IDX PT, R8, R8, R15, 0x1f ;  /* 0x00001f0f08087589 */ /* 0x0044e200000e0000 */
[----:B------:R-:W-:Y:S01]  /*2b30*/  BSSY.RECONVERGENT B0, `(.L_x_31) ;  /* 0x0000023000007945 */ /* 0x000fe20003800200 */
[----:B------:R-:W-:-:S10]  /*2b40*/  IMAD.MOV.U32 R12, RZ, RZ, RZ ;  /* 0x000000ffff0c7224 */ /* 0x000fd400078e00ff */
[----:B------:R-:W-:Y:S02]  /*2b50*/  VOTE.ANY R4, PT, P0 ;  /* 0x0000000000047806 */ /* 0x000fe400000e0100 */
[----:B-1----:R-:W-:Y:S02]  /*2b60*/  VOTE.ANY R5, PT, P1 ;  /* 0x0000000000057806 */ /* 0x002fe400008e0100 */
[----:B------:R-:W-:Y:S02]  /*2b70*/  @!P0 LOP3.LUT R4, RZ, R4, RZ, 0x33, !PT ;  /* 0x00000004ff048212 */ /* 0x000fe400078e33ff */
[----:B------:R-:W-:Y:S02]  /*2b80*/  VOTE.ANY R13, PT, P2 ;  /* 0x00000000000d7806 */ /* 0x000fe400010e0100 */
[----:B------:R-:W-:Y:S02]  /*2b90*/  @!P1 LOP3.LUT R5, RZ, R5, RZ, 0x33, !PT ;  /* 0x00000005ff059212 */ /* 0x000fe400078e33ff */
[----:B------:R-:W-:-:S02]  /*2ba0*/  @!P2 LOP3.LUT R13, RZ, R13, RZ, 0x33, !PT ;  /* 0x0000000dff0da212 */ /* 0x000fc400078e33ff */
[----:B------:R-:W-:Y:S02]  /*2bb0*/  LOP3.LUT R4, R5, R4, RZ, 0xc0, !PT ;  /* 0x0000000405047212 */ /* 0x000fe400078ec0ff */
[----:B------:R-:W-:Y:S02]  /*2bc0*/  VOTE.ANY R5, PT, P3 ;  /* 0x0000000000057806 */ /* 0x000fe400018e0100 */
[----:B------:R-:W-:Y:S02]  /*2bd0*/  LOP3.LUT R4, R13, R4, RZ, 0xc0, !PT ;  /* 0x000000040d047212 */ /* 0x000fe400078ec0ff */
[----:B------:R-:W-:Y:S02]  /*2be0*/  LOP3.LUT P0, RZ, R9, 0x80, RZ, 0xc0, !PT ;  /* 0x0000008009ff7812 */ /* 0x000fe4000780c0ff */
[----:B------:R-:W-:Y:S02]  /*2bf0*/  VOTE.ANY R13, PT, P4 ;  /* 0x00000000000d7806 */ /* 0x000fe400020e0100 */
[----:B------:R-:W-:-:S02]  /*2c00*/  @!P3 LOP3.LUT R5, RZ, R5, RZ, 0x33, !PT ;  /* 0x00000005ff05b212 */ /* 0x000fc400078e33ff */
[----:B------:R-:W-:Y:S02]  /*2c10*/  @!P4 LOP3.LUT R13, RZ, R13, RZ, 0x33, !PT ;  /* 0x0000000dff0dc212 */ /* 0x000fe400078e33ff */
[----:B------:R-:W-:Y:S02]  /*2c20*/  LOP3.LUT R4, R5, R4, RZ, 0xc0, !PT ;  /* 0x0000000405047212 */ /* 0x000fe400078ec0ff */
[----:B------:R-:W-:Y:S02]  /*2c30*/  VOTE.ANY R5, PT, P5 ;  /* 0x0000000000057806 */ /* 0x000fe400028e0100 */
[----:B------:R-:W-:Y:S02]  /*2c40*/  LOP3.LUT R4, R13, R4, RZ, 0xc0, !PT ;  /* 0x000000040d047212 */ /* 0x000fe400078ec0ff */
[----:B------:R-:W-:Y:S02]  /*2c50*/  VOTE.ANY R13, PT, P6 ;  /* 0x00000000000d7806 */ /* 0x000fe400030e0100 */
[----:B------:R-:W-:-:S02]  /*2c60*/  @!P5 LOP3.LUT R5, RZ, R5, RZ, 0x33, !PT ;  /* 0x00000005ff05d212 */ /* 0x000fc400078e33ff */
[----:B------:R-:W-:Y:S02]  /*2c70*/  VOTE.ANY R17, PT, P0 ;  /* 0x0000000000117806 */ /* 0x000fe400000e0100 */
[----:B------:R-:W-:Y:S02]  /*2c80*/  @!P6 LOP3.LUT R13, RZ, R13, RZ, 0x33, !PT ;  /* 0x0000000dff0de212 */ /* 0x000fe400078e33ff */
[----:B------:R-:W-:Y:S02]  /*2c90*/  LOP3.LUT R4, R5, R4, RZ, 0xc0, !PT ;  /* 0x0000000405047212 */ /* 0x000fe400078ec0ff */
[----:B------:R-:W-:Y:S02]  /*2ca0*/  @!P0 LOP3.LUT R17, RZ, R17, RZ, 0x33, !PT ;  /* 0x00000011ff118212 */ /* 0x000fe400078e33ff */
[----:B------:R-:W-:-:S04]  /*2cb0*/  LOP3.LUT R4, R13, R4, RZ, 0xc0, !PT ;  /* 0x000000040d047212 */ /* 0x000fc800078ec0ff */
[----:B------:R-:W-:Y:S02]  /*2cc0*/  LOP3.LUT R4, R17, R4, RZ, 0xc0, !PT ;  /* 0x0000000411047212 */ /* 0x000fe400078ec0ff */
[----:B------:R-:W-:Y:S02]  /*2cd0*/  SHF.R.U32.HI R17, RZ, UR6, R0 ;  /* 0x00000006ff117c19 */ /* 0x000fe40008011600 */
[----:B------:R-:W1:Y:S01]  /*2ce0*/  FLO.U32 R5, R4 ;  /* 0x0000000400057300 */ /* 0x000e6200000e0000 */
[----:B------:R-:W-:Y:S02]  /*2cf0*/  LOP3.LUT R13, R23, R4, RZ, 0xc0, !PT ;  /* 0x00000004170d7212 */ /* 0x000fe400078ec0ff */
[----:B------:R-:W-:-:S05]  /*2d00*/  LOP3.LUT R17, R17, UR5, RZ, 0x30, !PT ;  /* 0x0000000511117c12 */ /* 0x000fca000f8e30ff */
[----:B------:R-:W4:Y:S01]  /*2d10*/  POPC R13, R13 ;  /* 0x0000000d000d7309 */ /* 0x000f220000000000 */
[----:B-1----:R-:W-:-:S13]  /*2d20*/  ISETP.NE.AND P0, PT, R46, R5, PT ;  /* 0x000000052e00720c */ /* 0x002fda0003f05270 */
[----:B--234-:R-:W-:Y:S05]  /*2d30*/  @P0 BRA `(.L_x_32) ;  /* 0x0000000000080947 */ /* 0x01cfea0003800000 */
[----:B------:R-:W-:-:S06]  /*2d40*/  IMAD R12, R9, 0x4, R22 ;  /* 0x00000004090c7824 */ /* 0x000fcc00078e0216 */
[----:B------:R1:W2:Y:S02]  /*2d50*/  ATOMS.ADD R12, [R12], R13 ;  /* 0x0000000d0c0c738c */ /* 0x0002a40000000000 */
.L_x_32:
[----:B------:R-:W-:Y:S05]  /*2d60*/  BSYNC.RECONVERGENT B0 ;  /* 0x0000000000007941 */ /* 0x000fea0003800200 */
.L_x_31:
[----:B------:R-:W-:Y:S01]  /*2d70*/  R2P PR, R17, 0x7f ;  /* 0x0000007f11007804 */ /* 0x000fe20000000000 */
[----:B--2---:R2:W3:Y:S01]  /*2d80*/  SHFL.IDX PT, R12, R12, R5, 0x1f ;  /* 0x00001f050c0c7589 */ /* 0x0044e200000e0000 */
[----:B------:R-:W-:Y:S11]  /*2d90*/  BSSY.RECONVERGENT B0, `(.L_x_33) ;  /* 0x0000023000007945 */ /* 0x000ff60003800200 */
[----:B------:R-:W-:-:S02]  /*2da0*/  VOTE.ANY R0, PT, P0 ;  /* 0x0000000000007806 */ /* 0x000fc400000e0100 */
[----:B------:R-:W-:Y:S02]  /*2db0*/  VOTE.ANY R9, PT, P1 ;  /* 0x0000000000097806 */ /* 0x000fe400008e0100 */
[----:B------:R-:W-:Y:S02]  /*2dc0*/  @!P0 LOP3.LUT R0, RZ, R0, RZ, 0x33, !PT ;  /* 0x00000000ff008212 */ /* 0x000fe400078e33ff */
[----:B------:R-:W-:Y:S02]  /*2dd0*/  VOTE.ANY R15, PT, P2 ;  /* 0x00000000000f7806 */ /* 0x000fe400010e0100 */
[----:B------:R-:W-:Y:S02]  /*2de0*/  @!P1 LOP3.LUT R9, RZ, R9, RZ, 0x33, !PT ;  /* 0x00000009ff099212 */ /* 0x000fe400078e33ff */
[----:B------:R-:W-:Y:S02]  /*2df0*/  @!P2 LOP3.LUT R15, RZ, R15, RZ, 0x33, !PT ;  /* 0x0000000fff0fa212 */ /* 0x000fe400078e33ff */
[----:B------:R-:W-:-:S02]  /*2e00*/  LOP3.LUT R0, R9, R0, RZ, 0xc0, !PT ;  /* 0x0000000009007212 */ /* 0x000fc400078ec0ff */
[----:B------:R-:W-:Y:S02]  /*2e10*/  VOTE.ANY R9, PT, P3 ;  /* 0x0000000000097806 */ /* 0x000fe400018e0100 */
[----:B------:R-:W-:Y:S02]  /*2e20*/  LOP3.LUT R0, R15, R0, RZ, 0xc0, !PT ;  /* 0x000000000f007212 */ /* 0x000fe400078ec0ff */
[----:B------:R-:W-:Y:S02]  /*2e30*/  LOP3.LUT P0, RZ, R17, 0x80, RZ, 0xc0, !PT ;  /* 0x0000008011ff7812 */ /* 0x000fe4000780c0ff */
[----:B------:R-:W-:Y:S02]  /*2e40*/  VOTE.ANY R15, PT, P4 ;  /* 0x00000000000f7806 */ /* 0x000fe400020e0100 */
[----:B------:R-:W-:Y:S02]  /*2e50*/  @!P3 LOP3.LUT R9, RZ, R9, RZ, 0x33, !PT ;  /* 0x00000009ff09b212 */ /* 0x000fe400078e33ff */
[----:B------:R-:W-:-:S02]  /*2e60*/  @!P4 LOP3.LUT R15, RZ, R15, RZ, 0x33, !PT ;  /* 0x0000000fff0fc212 */ /* 0x000fc400078e33ff */
[----:B------:R-:W-:Y:S02]  /*2e70*/  LOP3.LUT R0, R9, R0, RZ, 0xc0, !PT ;  /* 0x0000000009007212 */ /* 0x000fe400078ec0ff */
[----:B------:R-:W-:Y:S02]  /*2e80*/  VOTE.ANY R9, PT, P5 ;  /* 0x0000000000097806 */ /* 0x000fe400028e0100 */
[----:B------:R-:W-:Y:S02]  /*2e90*/  LOP3.LUT R0, R15, R0, RZ, 0xc0, !PT ;  /* 0x000000000f007212 */ /* 0x000fe400078ec0ff */
[----:B------:R-:W-:Y:S02]  /*2ea0*/  VOTE.ANY R15, PT, P6 ;  /* 0x00000000000f7806 */ /* 0x000fe400030e0100 */
[----:B------:R-:W-:Y:S02]  /*2eb0*/  @!P5 LOP3.LUT R9, RZ, R9, RZ, 0x33, !PT ;  /* 0x00000009ff09d212 */ /* 0x000fe400078e33ff */
[----:B------:R-:W-:-:S02]  /*2ec0*/  VOTE.ANY R19, PT, P0 ;  /* 0x0000000000137806 */ /* 0x000fc400000e0100 */
[----:B------:R-:W-:Y:S02]  /*2ed0*/  @!P6 LOP3.LUT R15, RZ, R15, RZ, 0x33, !PT ;  /* 0x0000000fff0fe212 */ /* 0x000fe400078e33ff */
[----:B------:R-:W-:Y:S02]  /*2ee0*/  LOP3.LUT R0, R9, R0, RZ, 0xc0, !PT ;  /* 0x0000000009007212 */ /* 0x000fe400078ec0ff */
[----:B------:R-:W-:Y:S02]  /*2ef0*/  @!P0 LOP3.LUT R19, RZ, R19, RZ, 0x33, !PT ;  /* 0x00000013ff138212 */ /* 0x000fe400078e33ff */
[----:B------:R-:W-:Y:S02]  /*2f00*/  LOP3.LUT R0, R15, R0, RZ, 0xc0, !PT ;  /* 0x000000000f007212 */ /* 0x000fe400078ec0ff */
[----:B------:R-:W-:Y:S02]  /*2f10*/  SHF.R.U32.HI R15, RZ, UR6, R41 ;  /* 0x00000006ff0f7c19 */ /* 0x000fe40008011629 */
[----:B------:R-:W-:Y:S01]  /*2f20*/  LOP3.LUT R4, R19, R0, RZ, 0xc0, !PT ;  /* 0x0000000013047212 */ /* 0x000fe200078ec0ff */
[----:B------:R-:W-:Y:S01]  /*2f30*/  IMAD.MOV.U32 R0, RZ, RZ, RZ ;  /* 0x000000ffff007224 */ /* 0x000fe200078e00ff */
[----:B------:R-:W-:-:S02]  /*2f40*/  LOP3.LUT R15, R15, UR5, RZ, 0x30, !PT ;  /* 0x000000050f0f7c12 */ /* 0x000fc4000f8e30ff */
[----:B------:R-:W4:Y:S01]  /*2f50*/  FLO.U32 R51, R4 ;  /* 0x0000000400337300 */ /* 0x000f2200000e0000 */
[----:B------:R-:W-:-:S07]  /*2f60*/  LOP3.LUT R10, R23, R4, RZ, 0xc0, !PT ;  /* 0x00000004170a7212 */ /* 0x000fce00078ec0ff */
[----:B------:R-:W0:Y:S01]  /*2f70*/  POPC R10, R10 ;  /* 0x0000000a000a7309 */ /* 0x000e220000000000 */
[----:B----4-:R-:W-:-:S13]  /*2f80*/  ISETP.NE.AND P0, PT, R46, R51, PT ;  /* 0x000000332e00720c */ /* 0x010fda0003f05270 */
[----:B0-23--:R-:W-:Y:S05]  /*2f90*/  @P0 BRA `(.L_x_34) ;  /* 0x0000000000080947 */ /* 0x00dfea0003800000 */
[----:B------:R-:W-:-:S05]  /*2fa0*/  IMAD R17, R17, 0x4, R22 ;  /* 0x0000000411117824 */ /* 0x000fca00078e0216 */
[----:B------:R0:W2:Y:S02]  /*2fb0*/  ATOMS.ADD R0, [R17], R10 ;  /* 0x0000000a1100738c */ /* 0x0000a40000000000 */
.L_x_34:
[----:B------:R-:W-:Y:S05]  /*2fc0*/  BSYNC.RECONVERGENT B0 ;  /* 0x0000000000007941 */ /* 0x000fea0003800200 */
.L_x_33:
        /* <DEDUP_REMOVED lines=21> */
[----:B0-----:R-:W-:-:S02]  /*3120*/  VOTE.ANY R17, PT, P0 ;  /* 0x0000000000117806 */ /* 0x001fc400000e0100 */
[----:B------:R-:W-:Y:S02]  /*3130*/  @!P6 LOP3.LUT R9, RZ, R9, RZ, 0x33, !PT ;  /* 0x00000009ff09e212 */ /* 0x000fe400078e33ff */
[----:B------:R-:W-:Y:S02]  /*3140*/  LOP3.LUT R4, R5, R4, RZ, 0xc0, !PT ;  /* 0x0000000405047212 */ /* 0x000fe400078ec0ff */
[----:B------:R-:W-:Y:S02]  /*3150*/  @!P0 LOP3.LUT R17, RZ, R17, RZ, 0x33, !PT ;  /* 0x00000011ff118212 */ /* 0x000fe400078e33ff */
[----:B------:R-:W-:-:S04]  /*3160*/  LOP3.LUT R4, R9, R4, RZ, 0xc0, !PT ;  /* 0x0000000409047212 */ /* 0x000fc800078ec0ff */
[----:B------:R-:W-:Y:S01]  /*3170*/  LOP3.LUT R6, R17, R4, RZ, 0xc0, !PT ;  /* 0x0000000411067212 */ /* 0x000fe200078ec0ff */
[----:B------:R-:W-:Y:S01]  /*3180*/  IMAD.MOV.U32 R4, RZ, RZ, RZ ;  /* 0x000000ffff047224 */ /* 0x000fe200078e00ff */
[----:B------:R-:W-:Y:S02]  /*3190*/  SHF.R.U32.HI R17, RZ, UR6, R40 ;  /* 0x00000006ff117c19 */ /* 0x000fe40008011628 */
[----:B------:R-:W0:Y:S01]  /*31a0*/  FLO.U32 R45, R6 ;  /* 0x00000006002d7300 */ /* 0x000e2200000e0000 */
[----:B------:R-:W-:Y:S02]  /*31b0*/  LOP3.LUT R9, R23, R6, RZ, 0xc0, !PT ;  /* 0x0000000617097212 */ /* 0x000fe400078ec0ff */
[----:B------:R-:W-:-:S05]  /*31c0*/  LOP3.LUT R17, R17, UR5, RZ, 0x30, !PT ;  /* 0x0000000511117c12 */ /* 0x000fca000f8e30ff */
[----:B------:R-:W4:Y:S01]  /*31d0*/  POPC R9, R9 ;  /* 0x0000000900097309 */ /* 0x000f220000000000 */
[----:B0-----:R-:W-:-:S13]  /*31e0*/  ISETP.NE.AND P0, PT, R46, R45, PT ;  /* 0x0000002d2e00720c */ /* 0x001fda0003f05270 */
[----:B--234-:R-:W-:Y:S05]  /*31f0*/  @P0 BRA `(.L_x_36) ;  /* 0x0000000000080947 */ /* 0x01cfea0003800000 */
[----:B------:R-:W-:-:S06]  /*3200*/  IMAD R4, R15, 0x4, R22 ;  /* 0x000000040f047824 */ /* 0x000fcc00078e0216 */
[----:B------:R0:W2:Y:S02]  /*3210*/  ATOMS.ADD R4, [R4], R9 ;  /* 0x000000090404738c */ /* 0x0000a40000000000 */
.L_x_36:
[----:B------:R-:W-:Y:S05]  /*3220*/  BSYNC.RECONVERGENT B0 ;  /* 0x0000000000007941 */ /* 0x000fea0003800200 */
.L_x_35:
[----:B------:R-:W-:Y:S01]  /*3230*/  R2P PR, R17, 0x7f ;  /* 0x0000007f11007804 */ /* 0x000fe20000000000 */
[----:B--2---:R2:W3:Y:S01]  /*3240*/  SHFL.IDX PT, R45, R4, R45, 0x1f ;  /* 0x00001f2d042d7589 */ /* 0x0044e200000e0000 */
[----:B------:R-:W-:Y:S01]  /*3250*/  BSSY.RECONVERGENT B0, `(.L_x_37) ;  /* 0x0000023000007945 */ /* 0x000fe20003800200 */
[----:B------:R-:W-:-:S10]  /*3260*/  IMAD.MOV.U32 R6, RZ, RZ, RZ ;  /* 0x000000ffff067224 */ /* 0x000fd400078e00ff */
[----:B------:R-:W-:Y:S02]  /*3270*/  VOTE.ANY R0, PT, P0 ;  /* 0x0000000000007806 */ /* 0x000fe400000e0100 */
[----:B------:R-:W-:Y:S02]  /*3280*/  VOTE.ANY R5, PT, P1 ;  /* 0x0000000000057806 */ /* 0x000fe400008e0100 */
        /* <DEDUP_REMOVED lines=20> */
[----:B------:R-:W-:Y:S02]  /*33d0*/  LOP3.LUT R0, R15, R0, RZ, 0xc0, !PT ;  /* 0x000000000f007212 */ /* 0x000fe400078ec0ff */
[----:B------:R-:W-:-:S02]  /*33e0*/  SHF.R.U32.HI R15, RZ, UR6, R39 ;  /* 0x00000006ff0f7c19 */ /* 0x000fc40008011627 */
[----:B------:R-:W-:Y:S02]  /*33f0*/  LOP3.LUT R0, R19, R0, RZ, 0xc0, !PT ;  /* 0x0000000013007212 */ /* 0x000fe400078ec0ff */
[----:B------:R-:W-:Y:S02]  /*3400*/  LOP3.LUT R15, R15, UR5, RZ, 0x30, !PT ;  /* 0x000000050f0f7c12 */ /* 0x000fe4000f8e30ff */
[----:B------:R-:W4:Y:S01]  /*3410*/  FLO.U32 R19, R0 ;  /* 0x0000000000137300 */ /* 0x000f2200000e0000 */
[----:B------:R-:W-:-:S07]  /*3420*/  LOP3.LUT R5, R23, R0, RZ, 0xc0, !PT ;  /* 0x0000000017057212 */ /* 0x000fce00078ec0ff */
[----:B------:R-:W0:Y:S01]  /*3430*/  POPC R5, R5 ;  /* 0x0000000500057309 */ /* 0x000e220000000000 */
[----:B----4-:R-:W-:-:S13]  /*3440*/  ISETP.NE.AND P0, PT, R46, R19, PT ;  /* 0x000000132e00720c */ /* 0x010fda0003f05270 */
[----:B0-23--:R-:W-:Y:S05]  /*3450*/  @P0 BRA `(.L_x_38) ;  /* 0x0000000000080947 */ /* 0x00dfea0003800000 */
[----:B------:R-:W-:-:S06]  /*3460*/  IMAD R6, R17, 0x4, R22 ;  /* 0x0000000411067824 */ /* 0x000fcc00078e0216 */
[----:B------:R0:W2:Y:S02]  /*3470*/  ATOMS.ADD R6, [R6], R5 ;  /* 0x000000050606738c */ /* 0x0000a40000000000 */
.L_x_38:
[----:B------:R-:W-:Y:S05]  /*3480*/  BSYNC.RECONVERGENT B0 ;  /* 0x0000000000007941 */ /* 0x000fea0003800200 */
.L_x_37:
        /* <DEDUP_REMOVED lines=37> */
.L_x_40:
[----:B------:R-:W-:Y:S05]  /*36e0*/  BSYNC.RECONVERGENT B0 ;  /* 0x0000000000007941 */ /* 0x000fea0003800200 */
.L_x_39:
[----:B------:R-:W-:Y:S01]  /*36f0*/  R2P PR, R17, 0x7f ;  /* 0x0000007f11007804 */ /* 0x000fe20000000000 */
[----:B--2---:R2:W3:Y:S01]  /*3700*/  SHFL.IDX PT, R47, R0, R47, 0x1f ;  /* 0x00001f2f002f7589 */ /* 0x0044e200000e0000 */
[----:B------:R-:W-:Y:S11]  /*3710*/  BSSY.RECONVERGENT B0, `(.L_x_41) ;  /* 0x0000021000007945 */ /* 0x000ff60003800200 */
[----:B0-----:R-:W-:-:S02]  /*3720*/  VOTE.ANY R15, PT, P0 ;  /* 0x00000000000f7806 */ /* 0x001fc400000e0100 */
        /* <DEDUP_REMOVED lines=19> */
[----:B------:R-:W-:Y:S01]  /*3860*/  LOP3.LUT R15, R16, R15, RZ, 0xc0, !PT ;  /* 0x0000000f100f7212 */ /* 0x000fe200078ec0ff */
[----:B------:R-:W-:Y:S01]  /*3870*/  IMAD.MOV.U32 R16, RZ, RZ, RZ ;  /* 0x000000ffff107224 */ /* 0x000fe200078e00ff */
[----:B------:R-:W-:Y:S02]  /*3880*/  @!P0 LOP3.LUT R20, RZ, R20, RZ, 0x33, !PT ;  /* 0x00000014ff148212 */ /* 0x000fe400078e33ff */
[----:B------:R-:W-:-:S04]  /*3890*/  LOP3.LUT R15, R18, R15, RZ, 0xc0, !PT ;  /* 0x0000000f120f7212 */ /* 0x000fc800078ec0ff */
[----:B------:R-:W-:-:S04]  /*38a0*/  LOP3.LUT R20, R20, R15, RZ, 0xc0, !PT ;  /* 0x0000000f14147212 */ /* 0x000fc800078ec0ff */
[----:B------:R-:W0:Y:S01]  /*38b0*/  FLO.U32 R49, R20 ;  /* 0x0000001400317300 */ /* 0x000e2200000e0000 */
[----:B------:R-:W-:-:S07]  /*38c0*/  LOP3.LUT R50, R23, R20, RZ, 0xc0, !PT ;  /* 0x0000001417327212 */ /* 0x000fce00078ec0ff */
[----:B------:R-:W4:Y:S01]  /*38d0*/  POPC R50, R50 ;  /* 0x0000003200327309 */ /* 0x000f220000000000 */
[----:B0-----:R-:W-:-:S13]  /*38e0*/  ISETP.NE.AND P0, PT, R46, R49, PT ;  /* 0x000000312e00720c */ /* 0x001fda0003f05270 */
[----:B--234-:R-:W-:Y:S05]  /*38f0*/  @P0 BRA `(.L_x_42) ;  /* 0x0000000000080947 */ /* 0x01cfea0003800000 */
[----:B------:R-:W-:-:S05]  /*3900*/  IMAD R17, R17, 0x4, R22 ;  /* 0x0000000411117824 */ /* 0x000fca00078e0216 */
[----:B------:R0:W2:Y:S02]  /*3910*/  ATOMS.ADD R16, [R17], R50 ;  /* 0x000000321110738c */ /* 0x0000a40000000000 */
.L_x_42:
[----:B------:R-:W-:Y:S05]  /*3920*/  BSYNC.RECONVERGENT B0 ;  /* 0x0000000000007941 */ /* 0x000fea0003800200 */
.L_x_41:
[----:B------:R-:W-:Y:S01]  /*3930*/  R2P PR, R11, 0x7f ;  /* 0x0000007f0b007804 */ /* 0x000fe20000000000 */
[----:B--2---:R2:W3:Y:S01]  /*3940*/  SHFL.IDX PT, R49, R16, R49, 0x1f ;  /* 0x00001f3110317589 */ /* 0x0044e200000e0000 */
[----:B------:R-:W-:Y:S01]  /*3950*/  BSSY.RECONVERGENT B0, `(.L_x_43) ;  /* 0x0000021000007945 */ /* 0x000fe20003800200 */
[----:B------:R-:W-:-:S10]  /*3960*/  IMAD.MOV.U32 R20, RZ, RZ, RZ ;  /* 0x000000ffff147224 */ /* 0x000fd400078e00ff */
[----:B------:R-:W-:Y:S02]  /*3970*/  VOTE.ANY R0, PT, P0 ;  /* 0x0000000000007806 */ /* 0x000fe400000e0100 */
[----:B------:R-:W-:Y:S02]  /*3980*/  VOTE.ANY R15, PT, P1 ;  /* 0x00000000000f7806 */ /* 0x000fe400008e0100 */
[----:B------:R-:W-:Y:S02]  /*3990*/  @!P0 LOP3.LUT R0, RZ, R0, RZ, 0x33, !PT ;  /* 0x00000000ff008212 */ /* 0x000fe400078e33ff */
[----:B0-----:R-:W-:Y:S02]  /*39a0*/  VOTE.ANY R17, PT, P2 ;  /* 0x0000000000117806 */ /* 0x001fe400010e0100 */
        /* <DEDUP_REMOVED lines=25> */
[----:B------:R-:W-:-:S06]  /*3b40*/  IMAD R20, R11, 0x4, R22 ;  /* 0x000000040b147824 */ /* 0x000fcc00078e0216 */
[----:B------:R0:W2:Y:S02]  /*3b50*/  ATOMS.ADD R20, [R20], R21 ;  /* 0x000000151414738c */ /* 0x0000a40000000000 */
.L_x_44:
[----:B------:R-:W-:Y:S05]  /*3b60*/  BSYNC.RECONVERGENT B0 ;  /* 0x0000000000007941 */ /* 0x000fea0003800200 */
.L_x_43:
[----:B------:R-:W-:Y:S01]  /*3b70*/  R2P PR, R7, 0x7f ;  /* 0x0000007f07007804 */ /* 0x000fe20000000000 */
[----:B--2---:R2:W3:Y:S01]  /*3b80*/  SHFL.IDX PT, R20, R20, R15, 0x1f ;  /* 0x00001f0f14147589 */ /* 0x0044e200000e0000 */
[----:B------:R-:W-:Y:S01]  /*3b90*/  BSSY.RECONVERGENT B0, `(.L_x_45) ;  /* 0x0000023000007945 */ /* 0x000fe20003800200 */
[----:B------:R-:W-:-:S10]  /*3ba0*/  IMAD.MOV.U32 R16, RZ, RZ, RZ ;  /* 0x000000ffff107224 */ /* 0x000fd400078e00ff */
[----:B------:R-:W-:Y:S02]  /*3bb0*/  VOTE.ANY R0, PT, P0 ;  /* 0x0000000000007806 */ /* 0x000fe400000e0100 */
[----:B------:R-:W-:Y:S02]  /*3bc0*/  VOTE.ANY R11, PT, P1 ;  /* 0x00000000000b7806 */ /* 0x000fe400008e0100 */
[----:B------:R-:W-:Y:S02]  /*3bd0*/  @!P0 LOP3.LUT R0, RZ, R0, RZ, 0x33, !PT ;  /* 0x00000000ff008212 */ /* 0x000fe400078e33ff */
[----:B------:R-:W-:Y:S02]  /*3be0*/  @!P1 LOP3.LUT R11, RZ, R11, RZ, 0x33, !PT ;  /* 0x0000000bff0b9212 */ /* 0x000fe400078e33ff */
[----:B------:R-:W-:Y:S02]  /*3bf0*/  VOTE.ANY R17, PT, P2 ;  /* 0x0000000000117806 */ /* 0x000fe400010e0100 */
[----:B------:R-:W-:-:S02]  /*3c00*/  LOP3.LUT R0, R11, R0, RZ, 0xc0, !PT ;  /* 0x000000000b007212 */ /* 0x000fc400078ec0ff */
[----:B------:R-:W-:Y:S02]  /*3c10*/  VOTE.ANY R11, PT, P3 ;  /* 0x00000000000b7806 */ /* 0x000fe400018e0100 */
[----:B------:R-:W-:Y:S02]  /*3c20*/  @!P2 LOP3.LUT R17, RZ, R17, RZ, 0x33, !PT ;  /* 0x00000011ff11a212 */ /* 0x000fe400078e33ff */
[----:B------:R-:W-:Y:S02]  /*3c30*/  @!P3 LOP3.LUT R11, RZ, R11, RZ, 0x33, !PT ;  /* 0x0000000bff0bb212 */ /* 0x000fe400078e33ff */
[----:B------:R-:W-:Y:S02]  /*3c40*/  LOP3.LUT R0, R17, R0, RZ, 0xc0, !PT ;  /* 0x0000000011007212 */ /* 0x000fe400078ec0ff */
[----:B------:R-:W-:Y:S02]  /*3c50*/  LOP3.LUT P0, RZ, R7, 0x80, RZ, 0xc0, !PT ;  /* 0x0000008007ff7812 */ /* 0x000fe4000780c0ff */
[----:B------:R-:W-:-:S02]  /*3c60*/  VOTE.ANY R17, PT, P4 ;  /* 0x0000000000117806 */ /* 0x000fc400020e0100 */
[----:B------:R-:W-:Y:S02]  /*3c70*/  LOP3.LUT R0, R11, R0, RZ, 0xc0, !PT ;  /* 0x000000000b007212 */ /* 0x000fe400078ec0ff */
[----:B------:R-:W-:Y:S02]  /*3c80*/  VOTE.ANY R11, PT, P5 ;  /* 0x00000000000b7806 */ /* 0x000fe400028e0100 */
[----:B------:R-:W-:Y:S02]  /*3c90*/  @!P4 LOP3.LUT R17, RZ, R17, RZ, 0x33, !PT ;  /* 0x00000011ff11c212 */ /* 0x000fe400078e33ff */
[----:B------:R-:W-:Y:S02]  /*3ca0*/  @!P5 LOP3.LUT R11, RZ, R11, RZ, 0x33, !PT ;  /* 0x0000000bff0bd212 */ /* 0x000fe400078e33ff */
[----:B------:R-:W-:Y:S02]  /*3cb0*/  LOP3.LUT R0, R17, R0, RZ, 0xc0, !PT ;  /* 0x0000000011007212 */ /* 0x000fe400078ec0ff */
[----:B------:R-:W-:-:S02]  /*3cc0*/  VOTE.ANY R17, PT, P6 ;  /* 0x0000000000117806 */ /* 0x000fc400030e0100 */
[----:B------:R-:W-:Y:S02]  /*3cd0*/  LOP3.LUT R0, R11, R0, RZ, 0xc0, !PT ;  /* 0x000000000b007212 */ /* 0x000fe400078ec0ff */
[----:B------:R-:W-:Y:S02]  /*3ce0*/  VOTE.ANY R11, PT, P0 ;  /* 0x00000000000b7806 */ /* 0x000fe400000e0100 */
[----:B------:R-:W-:Y:S02]  /*3cf0*/  @!P6 LOP3.LUT R17, RZ, R17, RZ, 0x33, !PT ;  /* 0x00000011ff11e212 */ /* 0x000fe400078e33ff */
[----:B------:R-:W-:Y:S02]  /*3d00*/  @!P0 LOP3.LUT R11, RZ, R11, RZ, 0x33, !PT ;  /* 0x0000000bff0b8212 */ /* 0x000fe400078e33ff */
[----:B------:R-:W-:-:S04]  /*3d10*/  LOP3.LUT R0, R17, R0, RZ, 0xc0, !PT ;  /* 0x0000000011007212 */ /* 0x000fc800078ec0ff */
[----:B------:R-:W-:Y:S02]  /*3d20*/  LOP3.LUT R48, R11, R0, RZ, 0xc0, !PT ;  /* 0x000000000b307212 */ /* 0x000fe400078ec0ff */
[----:B------:R-:W-:Y:S02]  /*3d30*/  SHF.R.U32.HI R0, RZ, UR6, R36 ;  /* 0x00000006ff007c19 */ /* 0x000fe40008011624 */
[----:B------:R-:W4:Y:S01]  /*3d40*/  FLO.U32 R18, R48 ;  /* 0x0000003000127300 */ /* 0x000f2200000e0000 */
[----:B------:R-:W-:Y:S02]  /*3d50*/  LOP3.LUT R19, R23, R48, RZ, 0xc0, !PT ;  /* 0x0000003017137212 */ /* 0x000fe400078ec0ff */
[----:B------:R-:W-:-:S05]  /*3d60*/  LOP3.LUT R0, R0, UR5, RZ, 0x30, !PT ;  /* 0x0000000500007c12 */ /* 0x000fca000f8e30ff */
[----:B------:R-:W0:Y:S01]  /*3d70*/  POPC R19, R19 ;  /* 0x0000001300137309 */ /* 0x000e220000000000 */
[----:B----4-:R-:W-:-:S13]  /*3d80*/  ISETP.NE.AND P0, PT, R46, R18, PT ;  /* 0x000000122e00720c */ /* 0x010fda0003f05270 */
[----:B0-23--:R-:W-:Y:S05]  /*3d90*/  @P0 BRA `(.L_x_46) ;  /* 0x0000000000080947 */ /* 0x00dfea0003800000 */
[----:B------:R-:W-:-:S06]  /*3da0*/  IMAD R16, R7, 0x4, R22 ;  /* 0x0000000407107824 */ /* 0x000fcc00078e0216 */
[----:B------:R0:W2:Y:S02]  /*3db0*/  ATOMS.ADD R16, [R16], R19 ;  /* 0x000000131010738c */ /* 0x0000a40000000000 */
.L_x_46:
[----:B------:R-:W-:Y:S05]  /*3dc0*/  BSYNC.RECONVERGENT B0 ;  /* 0x0000000000007941 */ /* 0x000fea0003800200 */
.L_x_45:
[----:B------:R-:W-:Y:S01]  /*3dd0*/  R2P PR, R0, 0x7f ;  /* 0x0000007f00007804 */ /* 0x000fe20000000000 */
[----:B--2---:R2:W3:Y:S01]  /*3de0*/  SHFL.IDX PT, R18, R16, R18, 0x1f ;  /* 0x00001f1210127589 */ /* 0x0044e200000e0000 */
[----:B------:R-:W-:Y:S01]  /*3df0*/  SHF.R.U32.HI R11, RZ, UR6, R35 ;  /* 0x00000006ff0b7c19 */ /* 0x000fe20008011623 */
[----:B------:R-:W-:Y:S01]  /*3e00*/  BSSY.RECONVERGENT B0, `(.L_x_47) ;  /* 0x0000022000007945 */ /* 0x000fe20003800200 */
[----:B------:R-:W-:Y:S02]  /*3e10*/  IMAD.MOV.U32 R15, RZ, RZ, RZ ;  /* 0x000000ffff0f7224 */ /* 0x000fe400078e00ff */
[----:B------:R-:W-:-:S07]  /*3e20*/  LOP3.LUT R11, R11, UR5, RZ, 0x30, !PT ;  /* 0x000000050b0b7c12 */ /* 0x000fce000f8e30ff */
[----:B------:R-:W-:Y:S02]  /*3e30*/  VOTE.ANY R7, PT, P0 ;  /* 0x0000000000077806 */ /* 0x000fe400000e0100 */
[----:B------:R-:W-:Y:S02]  /*3e40*/  VOTE.ANY R48, PT, P1 ;  /* 0x0000000000307806 */ /* 0x000fe400008e0100 */
[----:B------:R-:W-:Y:S02]  /*3e50*/  @!P0 LOP3.LUT R7, RZ, R7, RZ, 0x33, !PT ;  /* 0x00000007ff078212 */ /* 0x000fe400078e33ff */
[----:B------:R-:W-:Y:S02]  /*3e60*/  @!P1 LOP3.LUT R48, RZ, R48, RZ, 0x33, !PT ;  /* 0x00000030ff309212 */ /* 0x000fe400078e33ff */
[----:B------:R-:W-:Y:S02]  /*3e70*/  LOP3.LUT P0, RZ, R0, 0x80, RZ, 0xc0, !PT ;  /* 0x0000008000ff7812 */ /* 0x000fe4000780c0ff */
[----:B------:R-:W-:-:S02]  /*3e80*/  LOP3.LUT R7, R48, R7, RZ, 0xc0, !PT ;  /* 0x0000000730077212 */ /* 0x000fc400078ec0ff */
[----:B------:R-:W-:-:S04]  /*3e90*/  VOTE.ANY R48, PT, P2 ;  /* 0x0000000000307806 */ /* 0x000fc800010e0100 */
[----:B------:R-:W-:-:S04]  /*3ea0*/  @!P2 LOP3.LUT R48, RZ, R48, RZ, 0x33, !PT ;  /* 0x00000030ff30a212 */ /* 0x000fc800078e33ff */
[----:B------:R-:W-:Y:S02]  /*3eb0*/  LOP3.LUT R7, R48, R7, RZ, 0xc0, !PT ;  /* 0x0000000730077212 */ /* 0x000fe400078ec0ff */
        /* <DEDUP_REMOVED lines=14> */
[----:B------:R-:W-:-:S04]  /*3fa0*/  LOP3.LUT R48, R48, R7, RZ, 0xc0, !PT ;  /* 0x0000000730307212 */ /* 0x000fc800078ec0ff */
[----:B------:R-:W4:Y:S01]  /*3fb0*/  FLO.U32 R52, R48 ;  /* 0x0000003000347300 */ /* 0x000f2200000e0000 */
[----:B------:R-:W-:-:S07]  /*3fc0*/  LOP3.LUT R17, R23, R48, RZ, 0xc0, !PT ;  /* 0x0000003017117212 */ /* 0x000fce00078ec0ff */
[----:B------:R-:W0:Y:S01]  /*3fd0*/  POPC R17, R17 ;  /* 0x0000001100117309 */ /* 0x000e220000000000 */
[----:B----4-:R-:W-:-:S13]  /*3fe0*/  ISETP.NE.AND P0, PT, R46, R52, PT ;  /* 0x000000342e00720c */ /* 0x010fda0003f05270 */
[----:B0-23--:R-:W-:Y:S05]  /*3ff0*/  @P0 BRA `(.L_x_48) ;  /* 0x0000000000080947 */ /* 0x00dfea0003800000 */
[----:B------:R-:W-:-:S05]  /*4000*/  IMAD R0, R0, 0x4, R22 ;  /* 0x0000000400007824 */ /* 0x000fca00078e0216 */
[----:B------:R0:W2:Y:S02]  /*4010*/  ATOMS.ADD R15, [R0], R17 ;  /* 0x00000011000f738c */ /* 0x0000a40000000000 */
.L_x_48:
[----:B------:R-:W-:Y:S05]  /*4020*/  BSYNC.RECONVERGENT B0 ;  /* 0x0000000000007941 */ /* 0x000fea0003800200 */
.L_x_47:
[----:B------:R-:W-:Y:S01]  /*4030*/  R2P PR, R11, 0x7f ;  /* 0x0000007f0b007804 */ /* 0x000fe20000000000 */
[----:B--2---:R2:W3:Y:S01]  /*4040*/  SHFL.IDX PT, R16, R15, R52, 0x1f ;  /* 0x00001f340f107589 */ /* 0x0044e200000e0000 */
[----:B------:R-:W-:Y:S11]  /*4050*/  BSSY.RECONVERGENT B0, `(.L_x_49) ;  /* 0x0000023000007945 */ /* 0x000ff60003800200 */
[----:B0-----:R-:W-:-:S02]  /*4060*/  VOTE.ANY R0, PT, P0 ;  /* 0x0000000000007806 */ /* 0x001fc400000e0100 */
[----:B------:R-:W-:Y:S02]  /*4070*/  VOTE.ANY R7, PT, P1 ;  /* 0x0000000000077806 */ /* 0x000fe400008e0100 */
[----:B------:R-:W-:Y:S02]  /*4080*/  @!P0 LOP3.LUT R0, RZ, R0, RZ, 0x33, !PT ;  /* 0x00000000ff008212 */ /* 0x000fe400078e33ff */
[----:B------:R-:W-:Y:S02]  /*4090*/  @!P1 LOP3.LUT R7, RZ, R7, RZ, 0x33, !PT ;  /* 0x00000007ff079212 */ /* 0x000fe400078e33ff */
[----:B------:R-:W-:Y:S02]  /*40a0*/  LOP3.LUT P0, RZ, R11, 0x80, RZ, 0xc0, !PT ;  /* 0x000000800bff7812 */ /* 0x000fe4000780c0ff */
        /* <DEDUP_REMOVED lines=19> */
[----:B------:R0:W4:Y:S01]  /*41e0*/  FLO.U32 R7, R0 ;  /* 0x0000000000077300 */ /* 0x00012200000e0000 */
[----:B------:R-:W-:-:S07]  /*41f0*/  LOP3.LUT R48, R23, R0, RZ, 0xc0, !PT ;  /* 0x0000000017307212 */ /* 0x000fce00078ec0ff */
[----:B--2---:R2:W1:Y:S01]  /*4200*/  POPC R15, R48 ;  /* 0x00000030000f7309 */ /* 0x0044620000000000 */
[----:B0-----:R-:W-:-:S04]  /*4210*/  SHF.R.U32.HI R0, RZ, UR6, R34 ;  /* 0x00000006ff007c19 */ /* 0x001fc80008011622 */
[----:B------:R-:W-:Y:S02]  /*4220*/  LOP3.LUT R0, R0, UR5, RZ, 0x30, !PT ;  /* 0x0000000500007c12 */ /* 0x000fe4000f8e30ff */
[----:B----4-:R-:W-:Y:S01]  /*4230*/  ISETP.NE.AND P0, PT, R46, R7, PT ;  /* 0x000000072e00720c */ /* 0x010fe20003f05270 */
[----:B--2---:R-:W-:-:S12]  /*4240*/  IMAD.MOV.U32 R48, RZ, RZ, RZ ;  /* 0x000000ffff307224 */ /* 0x004fd800078e00ff */
[----:B-1-3--:R-:W-:Y:S05]  /*4250*/  @P0 BRA `(.L_x_50) ;  /* 0x0000000000080947 */ /* 0x00afea0003800000 */
[----:B------:R-:W-:-:S06]  /*4260*/  IMAD R48, R11, 0x4, R22 ;  /* 0x000000040b307824 */ /* 0x000fcc00078e0216 */
[----:B------:R0:W1:Y:S02]  /*4270*/  ATOMS.ADD R48, [R48], R15 ;  /* 0x0000000f3030738c */ /* 0x0000640000000000 */
.L_x_50:
[----:B------:R-:W-:Y:S05]  /*4280*/  BSYNC.RECONVERGENT B0 ;  /* 0x0000000000007941 */ /* 0x000fea0003800200 */
.L_x_49:
[----:B------:R-:W-:Y:S01]  /*4290*/  R2P PR, R0, 0x7f ;  /* 0x0000007f00007804 */ /* 0x000fe20000000000 */
[----:B------:R-:W-:Y:S01]  /*42a0*/  IMAD.IADD R14, R14, 0x1, R8 ;  /* 0x000000010e0e7824 */ /* 0x000fe200078e0208 */
[----:B------:R-:W-:Y:S01]  /*42b0*/  BSSY.RECONVERGENT B0, `(.L_x_51) ;  /* 0x0000025000007945 */ /* 0x000fe20003800200 */
[----:B------:R-:W-:Y:S02]  /*42c0*/  IMAD.IADD R13, R13, 0x1, R12 ;  /* 0x000000010d0d7824 */ /* 0x000fe400078e020c */
[----:B-1----:R1:W2:Y:S08]  /*42d0*/  SHFL.IDX PT, R12, R48, R7, 0x1f ;  /* 0x00001f07300c7589 */ /* 0x0022b000000e0000 */
[----:B------:R-:W-:-:S02]  /*42e0*/  VOTE.ANY R11, PT, P0 ;  /* 0x00000000000b7806 */ /* 0x000fc400000e0100 */
[----:B------:R-:W-:Y:S01]  /*42f0*/  VOTE.ANY R8, PT, P1 ;  /* 0x0000000000087806 */ /* 0x000fe200008e0100 */
[----:B-1----:R-:W-:Y:S01]  /*4300*/  IMAD.MOV.U32 R7, RZ, RZ, RZ ;  /* 0x000000ffff077224 */ /* 0x002fe200078e00ff */
        /* <DEDUP_REMOVED lines=22> */
[----:B------:R1:W3:Y:S01]  /*4470*/  FLO.U32 R8, R52 ;  /* 0x0000003400087300 */ /* 0x0002e200000e0000 */
[----:B------:R-:W-:-:S07]  /*4480*/  LOP3.LUT R11, R23, R52, RZ, 0xc0, !PT ;  /* 0x00000034170b7212 */ /* 0x000fce00078ec0ff */
[----:B------:R-:W4:Y:S01]  /*4490*/  POPC R11, R11 ;  /* 0x0000000b000b7309 */ /* 0x000f220000000000 */
[----:B-1----:R-:W-:-:S04]  /*44a0*/  SHF.R.U32.HI R52, RZ, UR6, R26 ;  /* 0x00000006ff347c19 */ /* 0x002fc8000801161a */
[----:B------:R-:W-:Y:S02]  /*44b0*/  LOP3.LUT R48, R52, UR5, RZ, 0x30, !PT ;  /* 0x0000000534307c12 */ /* 0x000fe4000f8e30ff */
[----:B---3--:R-:W-:-:S13]  /*44c0*/  ISETP.NE.AND P0, PT, R46, R8, PT ;  /* 0x000000082e00720c */ /* 0x008fda0003f05270 */
[----:B--2-4-:R-:W-:Y:S05]  /*44d0*/  @P0 BRA `(.L_x_52) ;  /* 0x0000000000080947 */ /* 0x014fea0003800000 */
[----:B------:R-:W-:-:S05]  /*44e0*/  IMAD R0, R0, 0x4, R22 ;  /* 0x0000000400007824 */ /* 0x000fca00078e0216 */
[----:B------:R1:W2:Y:S02]  /*44f0*/  ATOMS.ADD R7, [R0], R11 ;  /* 0x0000000b0007738c */ /* 0x0002a40000000000 */
.L_x_52:
[----:B------:R-:W-:Y:S05]  /*4500*/  BSYNC.RECONVERGENT B0 ;  /* 0x0000000000007941 */ /* 0x000fea0003800200 */
.L_x_51:
[----:B------:R-:W-:Y:S01]  /*4510*/  R2P PR, R48, 0x7f ;  /* 0x0000007f30007804 */ /* 0x000fe20000000000 */
[----:B------:R-:W-:Y:S01]  /*4520*/  IMAD.IADD R10, R10, 0x1, R51 ;  /* 0x000000010a0a7824 */ /* 0x000fe200078e0233 */
[----:B--2---:R2:W3:Y:S01]  /*4530*/  SHFL.IDX PT, R8, R7, R8, 0x1f ;  /* 0x00001f0807087589 */ /* 0x0044e200000e0000 */
[----:B------:R-:W-:Y:S01]  /*4540*/  BSSY.RECONVERGENT B0, `(.L_x_53) ;  /* 0x0000024000007945 */ /* 0x000fe20003800200 */
[----:B------:R-:W-:Y:S02]  /*4550*/  IMAD.IADD R9, R9, 0x1, R45 ;  /* 0x0000000109097824 */ /* 0x000fe400078e022d */
[----:B------:R-:W-:-:S07]  /*4560*/  IMAD.MOV.U32 R45, RZ, RZ, RZ ;  /* 0x000000ffff2d7224 */ /* 0x000fce00078e00ff */
[----:B-1----:R-:W-:Y:S02]  /*4570*/  VOTE.ANY R0, PT, P0 ;  /* 0x0000000000007806 */ /* 0x002fe400000e0100 */
        /* <DEDUP_REMOVED lines=23> */
[----:B------:R-:W-:Y:S02]  /*46f0*/  SHF.R.U32.HI R51, RZ, UR6, R33 ;  /* 0x00000006ff337c19 */ /* 0x000fe40008011621 */
[----:B------:R1:W4:Y:S02]  /*4700*/  FLO.U32 R0, R52 ;  /* 0x0000003400007300 */ /* 0x00032400000e0000 */
[----:B------:R-:W-:Y:S02]  /*4710*/  LOP3.LUT R51, R51, UR5, RZ, 0x30, !PT ;  /* 0x0000000533337c12 */ /* 0x000fe4000f8e30ff */
[----:B-1----:R-:W-:-:S04]  /*4720*/  LOP3.LUT R52, R23, R52, RZ, 0xc0, !PT ;  /* 0x0000003417347212 */ /* 0x002fc800078ec0ff */
[----:B--2---:R1:W2:Y:S01]  /*4730*/  POPC R7, R52 ;  /* 0x0000003400077309 */ /* 0x0042a20000000000 */
[----:B----4-:R-:W-:-:S13]  /*4740*/  ISETP.NE.AND P0, PT, R46, R0, PT ;  /* 0x000000002e00720c */ /* 0x010fda0003f05270 */
[----:B-123--:R-:W-:Y:S05]  /*4750*/  @P0 BRA `(.L_x_54) ;  /* 0x0000000000080947 */ /* 0x00efea0003800000 */
[----:B------:R-:W-:-:S05]  /*4760*/  IMAD R48, R48, 0x4, R22 ;  /* 0x0000000430307824 */ /* 0x000fca00078e0216 */
[----:B------:R1:W2:Y:S02]  /*4770*/  ATOMS.ADD R45, [R48], R7 ;  /* 0x00000007302d738c */ /* 0x0002a40000000000 */
.L_x_54:
[----:B------:R-:W-:Y:S05]  /*4780*/  BSYNC.RECONVERGENT B0 ;  /* 0x0000000000007941 */ /* 0x000fea0003800200 */
.L_x_53:
[----:B------:R-:W-:Y:S01]  /*4790*/  R2P PR, R51, 0x7f ;  /* 0x0000007f33007804 */ /* 0x000fe20000000000 */
[----:B------:R-:W-:Y:S01]  /*47a0*/  IMAD.IADD R6, R5, 0x1, R6 ;  /* 0x0000000105067824 */ /* 0x000fe200078e0206 */
[----:B--2---:R2:W3:Y:S01]  /*47b0*/  SHFL.IDX PT, R0, R45, R0, 0x1f ;  /* 0x00001f002d007589 */ /* 0x0044e200000e0000 */
[----:B------:R-:W-:Y:S01]  /*47c0*/  IMAD.IADD R4, R4, 0x1, R47 ;  /* 0x0000000104047824 */ /* 0x000fe200078e022f */
[----:B------:R-:W-:Y:S01]  /*47d0*/  SHF.R.U32.HI R47, RZ, UR6, R32 ;  /* 0x00000006ff2f7c19 */ /* 0x000fe20008011620 */
[----:B------:R-:W-:Y:S03]  /*47e0*/  BSSY.RECONVERGENT B0, `(.L_x_55) ;  /* 0x0000022000007945 */ /* 0x000fe60003800200 */
[----:B------:R-:W-:-:S05]  /*47f0*/  LOP3.LUT R47, R47, UR5, RZ, 0x30, !PT ;  /* 0x000000052f2f7c12 */ /* 0x000fca000f8e30ff */
        /* <DEDUP_REMOVED lines=9> */
[----:B------:R-:W-:Y:S02]  /*4890*/  VOTE.ANY R48, PT, P3 ;  /* 0x0000000000307806 */ /* 0x000fe400018e0100 */
[----:B------:R-:W-:Y:S02]  /*48a0*/  VOTE.ANY R52, PT, P0 ;  /* 0x0000000000347806 */ /* 0x000fe400000e0100 */
[----:B------:R-:W-:Y:S02]  /*48b0*/  @!P3 LOP3.LUT R48, RZ, R48, RZ, 0x33, !PT ;  /* 0x00000030ff30b212 */ /* 0x000fe400078e33ff */
[----:B------:R-:W-:Y:S02]  /*48c0*/  @!P0 LOP3.LUT R52, RZ, R52, RZ, 0x33, !PT ;  /* 0x00000034ff348212 */ /* 0x000fe400078e33ff */
        /* <DEDUP_REMOVED lines=9> */
[----:B------:R-:W-:Y:S01]  /*4960*/  LOP3.LUT R5, R48, R5, RZ, 0xc0, !PT ;  /* 0x0000000530057212 */ /* 0x000fe200078ec0ff */
[----:B------:R-:W-:-:S03]  /*4970*/  IMAD.MOV.U32 R48, RZ, RZ, RZ ;  /* 0x000000ffff307224 */ /* 0x000fc600078e00ff */
[----:B------:R-:W-:-:S04]  /*4980*/  LOP3.LUT R52, R52, R5, RZ, 0xc0, !PT ;  /* 0x0000000534347212 */ /* 0x000fc800078ec0ff */
[----:B------:R1:W4:Y:S02]  /*4990*/  FLO.U32 R5, R52 ;  /* 0x0000003400057300 */ /* 0x00032400000e0000 */
[----:B-1----:R-:W-:-:S06]  /*49a0*/  LOP3.LUT R52, R23, R52, RZ, 0xc0, !PT ;  /* 0x0000003417347212 */ /* 0x002fcc00078ec0ff */
[----:B--2---:R1:W2:Y:S01]  /*49b0*/  POPC R45, R52 ;  /* 0x00000034002d7309 */ /* 0x0042a20000000000 */
[----:B----4-:R-:W-:-:S13]  /*49c0*/  ISETP.NE.AND P0, PT, R46, R5, PT ;  /* 0x000000052e00720c */ /* 0x010fda0003f05270 */
[----:B-1-3--:R-:W-:Y:S05]  /*49d0*/  @P0 BRA `(.L_x_56) ;  /* 0x0000000000080947 */ /* 0x00afea0003800000 */
[----:B------:R-:W-:-:S06]  /*49e0*/  IMAD R48, R51, 0x4, R22 ;  /* 0x0000000433307824 */ /* 0x000fcc00078e0216 */
[----:B--2---:R1:W3:Y:S02]  /*49f0*/  ATOMS.ADD R48, [R48], R45 ;  /* 0x0000002d3030738c */ /* 0x0042e40000000000 */
.L_x_56:
[----:B------:R-:W-:Y:S05]  /*4a00*/  BSYNC.RECONVERGENT B0 ;  /* 0x0000000000007941 */ /* 0x000fea0003800200 */
.L_x_55:
[----:B------:R-:W-:Y:S01]  /*4a10*/  R2P PR, R47, 0x7f ;  /* 0x0000007f2f007804 */ /* 0x000fe20000000000 */
[----:B------:R-:W-:Y:S01]  /*4a20*/  IMAD.IADD R50, R50, 0x1, R49 ;  /* 0x0000000132327824 */ /* 0x000fe200078e0231 */
[----:B---3--:R3:W4:Y:S01]  /*4a30*/  SHFL.IDX PT, R48, R48, R5, 0x1f ;  /* 0x00001f0530307589 */ /* 0x00872200000e0000 */
[----:B------:R-:W-:Y:S01]  /*4a40*/  IMAD.IADD R20, R21, 0x1, R20 ;  /* 0x0000000115147824 */ /* 0x000fe200078e0214 */
[----:B------:R-:W-:Y:S01]  /*4a50*/  SHF.R.U32.HI R21, RZ, UR6, R31 ;  /* 0x00000006ff157c19 */ /* 0x000fe2000801161f */
[----:B------:R-:W-:Y:S03]  /*4a60*/  BSSY.RECONVERGENT B0, `(.L_x_57) ;  /* 0x0000022000007945 */ /* 0x000fe60003800200 */
[----:B---3--:R-:W-:Y:S01]  /*4a70*/  LOP3.LUT R5, R21, UR5, RZ, 0x30, !PT ;  /* 0x0000000515057c12 */ /* 0x008fe2000f8e30ff */
[----:B------:R-:W-:-:S04]  /*4a80*/  IMAD.MOV.U32 R21, RZ, RZ, RZ ;  /* 0x000000ffff157224 */ /* 0x000fc800078e00ff */
        /* <DEDUP_REMOVED lines=23> */
[----:B------:R-:W-:-:S04]  /*4c00*/  LOP3.LUT R52, R49, R52, RZ, 0xc0, !PT ;  /* 0x0000003431347212 */ /* 0x000fc800078ec0ff */
[----:B------:R-:W3:Y:S01]  /*4c10*/  FLO.U32 R49, R52 ;  /* 0x0000003400317300 */ /* 0x000ee200000e0000 */
[----:B------:R-:W-:-:S07]  /*4c20*/  LOP3.LUT R51, R23, R52, RZ, 0xc0, !PT ;  /* 0x0000003417337212 */ /* 0x000fce00078ec0ff */
[----:B------:R-:W0:Y:S01]  /*4c30*/  POPC R51, R51 ;  /* 0x0000003300337309 */ /* 0x000e220000000000 */
[----:B---3--:R-:W-:-:S13]  /*4c40*/  ISETP.NE.AND P0, PT, R46, R49, PT ;  /* 0x000000312e00720c */ /* 0x008fda0003f05270 */
[----:B0---4-:R-:W-:Y:S05]  /*4c50*/  @P0 BRA `(.L_x_58) ;  /* 0x0000000000080947 */ /* 0x011fea0003800000 */
[----:B------:R-:W-:-:S05]  /*4c60*/  IMAD R52, R47, 0x4, R22 ;  /* 0x000000042f347824 */ /* 0x000fca00078e0216 */
[----:B------:R0:W3:Y:S02]  /*4c70*/  ATOMS.ADD R21, [R52], R51 ;  /* 0x000000333415738c */ /* 0x0000e40000000000 */
.L_x_58:
[----:B------:R-:W-:Y:S05]  /*4c80*/  BSYNC.RECONVERGENT B0 ;  /* 0x0000000000007941 */ /* 0x000fea0003800200 */
.L_x_57:
        /* <DEDUP_REMOVED lines=9> */
[----:B0-----:R-:W-:Y:S02]  /*4d20*/  VOTE.ANY R52, PT, P1 ;  /* 0x0000000000347806 */ /* 0x001fe400008e0100 */
        /* <DEDUP_REMOVED lines=22> */
[----:B------:R-:W0:Y:S01]  /*4e90*/  FLO.U32 R19, R52 ;  /* 0x0000003400137300 */ /* 0x000e2200000e0000 */
[----:B------:R-:W-:-:S07]  /*4ea0*/  LOP3.LUT R47, R23, R52, RZ, 0xc0, !PT ;  /* 0x00000034172f7212 */ /* 0x000fce00078ec0ff */
[----:B------:R-:W3:Y:S01]  /*4eb0*/  POPC R47, R47 ;  /* 0x0000002f002f7309 */ /* 0x000ee20000000000 */
[----:B0-----:R-:W-:-:S13]  /*4ec0*/  ISETP.NE.AND P0, PT, R46, R19, PT ;  /* 0x000000132e00720c */ /* 0x001fda0003f05270 */
[----:B---34-:R-:W-:Y:S05]  /*4ed0*/  @P0 BRA `(.L_x_60) ;  /* 0x0000000000080947 */ /* 0x018fea0003800000 */
[----:B------:R-:W-:-:S05]  /*4ee0*/  IMAD R52, R5, 0x4, R22 ;  /* 0x0000000405347824 */ /* 0x000fca00078e0216 */
[----:B------:R0:W3:Y:S02]  /*4ef0*/  ATOMS.ADD R17, [R52], R47 ;  /* 0x0000002f3411738c */ /* 0x0000e40000000000 */
.L_x_60:
[----:B------:R-:W-:Y:S05]  /*4f00*/  BSYNC.RECONVERGENT B0 ;  /* 0x0000000000007941 */ /* 0x000fea0003800200 */
.L_x_59:
        /* <DEDUP_REMOVED lines=39> */
.L_x_62:
[----:B------:R-:W-:Y:S05]  /*5180*/  BSYNC.RECONVERGENT B0 ;  /* 0x0000000000007941 */ /* 0x000fea0003800200 */
.L_x_61:
[----:B------:R-:W-:Y:S01]  /*5190*/  R2P PR, R19, 0x7f ;  /* 0x0000007f13007804 */ /* 0x000fe20000000000 */
[----:B------:R-:W-:Y:S01]  /*51a0*/  IMAD.IADD R0, R7, 0x1, R0 ;  /* 0x0000000107007824 */ /* 0x000fe200078e0200 */
[----:B---3--:R3:W4:Y:S01]  /*51b0*/  SHFL.IDX PT, R11, R11, R5, 0x1f ;  /* 0x00001f050b0b7589 */ /* 0x00872200000e0000 */
[----:B--2---:R-:W-:Y:S01]  /*51c0*/  IMAD.IADD R48, R45, 0x1, R48 ;  /* 0x000000012d307824 */ /* 0x004fe200078e0230 */
[----:B-1----:R-:W-:Y:S01]  /*51d0*/  SHF.R.U32.HI R45, RZ, UR6, R28 ;  /* 0x00000006ff2d7c19 */ /* 0x002fe2000801161c */
[----:B------:R-:W-:Y:S03]  /*51e0*/  BSSY.RECONVERGENT B0, `(.L_x_63) ;  /* 0x0000022000007945 */ /* 0x000fe60003800200 */
[----:B------:R-:W-:-:S05]  /*51f0*/  LOP3.LUT R45, R45, UR5, RZ, 0x30, !PT ;  /* 0x000000052d2d7c12 */ /* 0x000fca000f8e30ff */
        /* <DEDUP_REMOVED lines=24> */
[----:B------:R0:W1:Y:S01]  /*5380*/  FLO.U32 R7, R52 ;  /* 0x0000003400077300 */ /* 0x00006200000e0000 */
[----:B------:R-:W-:-:S07]  /*5390*/  LOP3.LUT R49, R23, R52, RZ, 0xc0, !PT ;  /* 0x0000003417317212 */ /* 0x000fce00078ec0ff */
[----:B------:R-:W2:Y:S01]  /*53a0*/  POPC R49, R49 ;  /* 0x0000003100317309 */ /* 0x000ea20000000000 */
[----:B0-----:R-:W-:Y:S01]  /*53b0*/  IMAD.MOV.U32 R52, RZ, RZ, RZ ;  /* 0x000000ffff347224 */ /* 0x001fe200078e00ff */
[----:B-1----:R-:W-:-:S13]  /*53c0*/  ISETP.NE.AND P0, PT, R46, R7, PT ;  /* 0x000000072e00720c */ /* 0x002fda0003f05270 */
[----:B--234-:R-:W-:Y:S05]  /*53d0*/  @P0 BRA `(.L_x_64) ;  /* 0x0000000000080947 */ /* 0x01cfea0003800000 */
[----:B------:R-:W-:-:S06]  /*53e0*/  IMAD R52, R19, 0x4, R22 ;  /* 0x0000000413347824 */ /* 0x000fcc00078e0216 */
[----:B------:R0:W1:Y:S02]  /*53f0*/  ATOMS.ADD R52, [R52], R49 ;  /* 0x000000313434738c */ /* 0x0000640000000000 */
.L_x_64:
[----:B------:R-:W-:Y:S05]  /*5400*/  BSYNC.RECONVERGENT B0 ;  /* 0x0000000000007941 */ /* 0x000fea0003800200 */
.L_x_63:
[----:B------:R-:W-:Y:S01]  /*5410*/  R2P PR, R45, 0x7f ;  /* 0x0000007f2d007804 */ /* 0x000fe20000000000 */
[----:B-1----:R1:W2:Y:S01]  /*5420*/  SHFL.IDX PT, R52, R52, R7, 0x1f ;  /* 0x00001f0734347589 */ /* 0x0022a200000e0000 */
[----:B------:R-:W-:Y:S11]  /*5430*/  BSSY.RECONVERGENT B0, `(.L_x_65) ;  /* 0x0000021000007945 */ /* 0x000ff60003800200 */
[----:B------:R-:W-:-:S02]  /*5440*/  VOTE.ANY R5, PT, P0 ;  /* 0x0000000000057806 */ /* 0x000fc400000e0100 */
[----:B------:R-:W-:Y:S02]  /*5450*/  VOTE.ANY R19, PT, P1 ;  /* 0x0000000000137806 */ /* 0x000fe400008e0100 */
[----:B------:R-:W-:Y:S02]  /*5460*/  @!P0 LOP3.LUT R5, RZ, R5, RZ, 0x33, !PT ;  /* 0x00000005ff058212 */ /* 0x000fe400078e33ff */
[----:B------:R-:W-:Y:S02]  /*5470*/  @!P1 LOP3.LUT R19, RZ, R19, RZ, 0x33, !PT ;  /* 0x00000013ff139212 */ /* 0x000fe400078e33ff */
[----:B-1----:R-:W-:Y:S02]  /*5480*/  VOTE.ANY R7, PT, P5 ;  /* 0x0000000000077806 */ /* 0x002fe400028e0100 */
[----:B------:R-:W-:Y:S02]  /*5490*/  LOP3.LUT R5, R19, R5, RZ, 0xc0, !PT ;  /* 0x0000000513057212 */ /* 0x000fe400078ec0ff */
[----:B------:R-:W-:-:S02]  /*54a0*/  VOTE.ANY R19, PT, P2 ;  /* 0x0000000000137806 */ /* 0x000fc400010e0100 */
        /* <DEDUP_REMOVED lines=9> */
[----:B------:R-:W-:-:S04]  /*5540*/  LOP3.LUT R5, R19, R5, RZ, 0xc0, !PT ;  /* 0x0000000513057212 */ /* 0x000fc800078ec0ff */
[----:B------:R-:W-:Y:S02]  /*5550*/  LOP3.LUT R5, R7, R5, RZ, 0xc0, !PT ;  /* 0x0000000507057212 */ /* 0x000fe400078ec0ff */
[----:B------:R-:W-:-:S04]  /*5560*/  VOTE.ANY R7, PT, P6 ;  /* 0x0000000000077806 */ /* 0x000fc800030e0100 */
[----:B------:R-:W-:-:S04]  /*5570*/  @!P6 LOP3.LUT R7, RZ, R7, RZ, 0x33, !PT ;  /* 0x00000007ff07e212 */ /* 0x000fc800078e33ff */
[----:B------:R-:W-:Y:S02]  /*5580*/  LOP3.LUT R5, R7, R5, RZ, 0xc0, !PT ;  /* 0x0000000507057212 */ /* 0x000fe400078ec0ff */
[----:B------:R-:W-:-:S04]  /*5590*/  VOTE.ANY R7, PT, P0 ;  /* 0x0000000000077806 */ /* 0x000fc800000e0100 */
[----:B------:R-:W-:-:S04]  /*55a0*/  @!P0 LOP3.LUT R7, RZ, R7, RZ, 0x33, !PT ;  /* 0x00000007ff078212 */ /* 0x000fc800078e33ff */
[----:B------:R-:W-:-:S04]  /*55b0*/  LOP3.LUT R19, R7, R5, RZ, 0xc0, !PT ;  /* 0x0000000507137212 */ /* 0x000fc800078ec0ff */
[----:B------:R-:W1:Y:S01]  /*55c0*/  FLO.U32 R7, R19 ;  /* 0x0000001300077300 */ /* 0x000e6200000e0000 */
[----:B------:R-:W-:-:S07]  /*55d0*/  LOP3.LUT R5, R23, R19, RZ, 0xc0, !PT ;  /* 0x0000001317057212 */ /* 0x000fce00078ec0ff */
[----:B------:R-:W3:Y:S01]  /*55e0*/  POPC R5, R5 ;  /* 0x0000000500057309 */ /* 0x000ee20000000000 */
[----:B-1----:R-:W-:Y:S01]  /*55f0*/  ISETP.NE.AND P0, PT, R46, R7, PT ;  /* 0x000000072e00720c */ /* 0x002fe20003f05270 */
[----:B------:R-:W-:-:S12]  /*5600*/  IMAD.MOV.U32 R46, RZ, RZ, RZ ;  /* 0x000000ffff2e7224 */ /* 0x000fd800078e00ff */
[----:B--23--:R-:W-:Y:S05]  /*5610*/  @P0 BRA `(.L_x_66) ;  /* 0x0000000000080947 */ /* 0x00cfea0003800000 */
[----:B------:R-:W-:-:S05]  /*5620*/  IMAD R22, R45, 0x4, R22 ;  /* 0x000000042d167824 */ /* 0x000fca00078e0216 */
[----:B------:R1:W2:Y:S02]  /*5630*/  ATOMS.ADD R46, [R22], R5 ;  /* 0x00000005162e738c */ /* 0x0002a40000000000 */
.L_x_66:
[----:B------:R-:W-:Y:S05]  /*5640*/  BSYNC.RECONVERGENT B0 ;  /* 0x0000000000007941 */ /* 0x000fea0003800200 */
.L_x_65:
[----:B-12---:R1:W2:Y:S01]  /*5650*/  SHFL.IDX PT, R22, R46, R7, 0x1f ;  /* 0x00001f072e167589 */ /* 0x0062a200000e0000 */
[----:B------:R-:W-:Y:S01]  /*5660*/  LOP3.LUT R19, R44, 0x80000000, RZ, 0x3c, !PT ;  /* 0x800000002c137812 */ /* 0x000fe200078e3cff */
[----:B------:R-:W-:Y:S01]  /*5670*/  IMAD.IADD R11, R15, 0x1, R11 ;  /* 0x000000010f0b7824 */ /* 0x000fe200078e020b */
[----:B------:R-:W-:Y:S01]  /*5680*/  LEA R14, R14, UR4, 0x2 ;  /* 0x000000040e0e7c11 */ /* 0x000fe2000f8e10ff */
[----:B------:R-:W-:Y:S01]  /*5690*/  BAR.SYNC.DEFER_BLOCKING 0x0 ;  /* 0x0000000000007b1d */ /* 0x000fe20000010000 */
[----:B------:R-:W-:Y:S01]  /*56a0*/  LOP3.LUT R43, R43, 0x80000000, RZ, 0x3c, !PT ;  /* 0x800000002b2b7812 */ /* 0x000fe200078e3cff */
[----:B------:R-:W-:Y:S01]  /*56b0*/  IMAD.IADD R21, R51, 0x1, R21 ;  /* 0x0000000133157824 */ /* 0x000fe200078e0215 */
[----:B------:R-:W-:Y:S01]  /*56c0*/  LEA R13, R13, UR4, 0x2 ;  /* 0x000000040d0d7c11 */ /* 0x000fe2000f8e10ff */
[----:B------:R-:W-:Y:S01]  /*56d0*/  IMAD.IADD R17, R47, 0x1, R17 ;  /* 0x000000012f117824 */ /* 0x000fe200078e0211 */
[----:B------:R-:W-:Y:S01]  /*56e0*/  LOP3.LUT R15, R42, 0x80000000, RZ, 0x3c, !PT ;  /* 0x800000002a0f7812 */ /* 0x000fe200078e3cff */
[----:B------:R-:W-:Y:S01]  /*56f0*/  IMAD.IADD R52, R49, 0x1, R52 ;  /* 0x0000000131347824 */ /* 0x000fe200078e0234 */
[----:B------:R-:W-:Y:S01]  /*5700*/  LEA R10, R10, UR4, 0x2 ;  /* 0x000000040a0a7c11 */ /* 0x000fe2000f8e10ff */
[----:B------:R-:W-:Y:S01]  /*5710*/  BSSY B1, `(.L_x_67) ;  /* 0x0000058000017945 */ /* 0x000fe20003800000 */
[----:B------:R-:W-:-:S02]  /*5720*/  LEA R42, R9, UR4, 0x2 ;  /* 0x00000004092a7c11 */ /* 0x000fc4000f8e10ff */
[----:B------:R-:W-:Y:S02]  /*5730*/  LEA R4, R4, UR4, 0x2 ;  /* 0x0000000404047c11 */ /* 0x000fe4000f8e10ff */
[----:B------:R-:W-:Y:S02]  /*5740*/  LEA R50, R50, UR4, 0x2 ;  /* 0x0000000432327c11 */ /* 0x000fe4000f8e10ff */
[----:B-1----:R-:W-:Y:S02]  /*5750*/  LEA R7, R20, UR4, 0x2 ;  /* 0x0000000414077c11 */ /* 0x002fe4000f8e10ff */
[----:B------:R-:W-:Y:S02]  /*5760*/  LEA R18, R18, UR4, 0x2 ;  /* 0x0000000412127c11 */ /* 0x000fe4000f8e10ff */
[----:B------:R-:W-:Y:S01]  /*5770*/  LEA R9, R16, UR4, 0x2 ;  /* 0x0000000410097c11 */ /* 0x000fe2000f8e10ff */
[----:B--2---:R-:W-:Y:S01]  /*5780*/  IMAD.IADD R22, R5, 0x1, R22 ;  /* 0x0000000105167824 */ /* 0x004fe200078e0216 */
[----:B------:R-:W-:-:S02]  /*5790*/  LEA R5, R6, UR4, 0x2 ;  /* 0x0000000406057c11 */ /* 0x000fc4000f8e10ff */
[----:B------:R-:W-:Y:S01]  /*57a0*/  LEA R12, R12, UR4, 0x2 ;  /* 0x000000040c0c7c11 */ /* 0x000fe2000f8e10ff */
[----:B------:R-:W-:Y:S01]  /*57b0*/  STS [R14+-0x4], R19 ;  /* 0xfffffc130e007388 */ /* 0x000fe20000000800 */
[----:B------:R-:W-:Y:S02]  /*57c0*/  LEA R48, R48, UR4, 0x2 ;  /* 0x0000000430307c11 */ /* 0x000fe4000f8e10ff */
[----:B------:R-:W-:Y:S01]  /*57d0*/  LEA R21, R21, UR4, 0x2 ;  /* 0x0000000415157c11 */ /* 0x000fe2000f8e10ff */
[----:B------:R1:W-:Y:S01]  /*57e0*/  STS [R13+-0x4], R43 ;  /* 0xfffffc2b0d007388 */ /* 0x0003e20000000800 */
[----:B------:R-:W-:Y:S02]  /*57f0*/  LEA R11, R11, UR4, 0x2 ;  /* 0x000000040b0b7c11 */ /* 0x000fe4000f8e10ff */
[----:B------:R-:W-:Y:S01]  /*5800*/  LEA R52, R52, UR4, 0x2 ;  /* 0x0000000434347c11 */ /* 0x000fe2000f8e10ff */
[----:B------:R2:W-:Y:S01]  /*5810*/  STS [R10+-0x4], R15 ;  /* 0xfffffc0f0a007388 */ /* 0x0005e20000000800 */
[----:B------:R-:W-:-:S03]  /*5820*/  ISETP.NE.AND P0, PT, R53, RZ, PT ;  /* 0x000000ff3500720c */ /* 0x000fc60003f05270 */
[----:B------:R-:W-:Y:S01]  /*5830*/  STS [R42+-0x4], R41 ;  /* 0xfffffc292a007388 */ /* 0x000fe20000000800 */
[----:B-1----:R-:W-:-:S03]  /*5840*/  LEA R13, R8, UR4, 0x2 ;  /* 0x00000004080d7c11 */ /* 0x002fc6000f8e10ff */
[----:B------:R1:W-:Y:S01]  /*5850*/  STS [R5+-0x4], R40 ;  /* 0xfffffc2805007388 */ /* 0x0003e20000000800 */
[----:B--2---:R-:W-:-:S03]  /*5860*/  LEA R15, R0, UR4, 0x2 ;  /* 0x00000004000f7c11 */ /* 0x004fc6000f8e10ff */
[----:B------:R-:W-:Y:S01]  /*5870*/  STS [R4+-0x4], R39 ;  /* 0xfffffc2704007388 */ /* 0x000fe20000000800 */
[----:B------:R-:W-:-:S03]  /*5880*/  LEA R0, R17, UR4, 0x2 ;  /* 0x0000000411007c11 */ /* 0x000fc6000f8e10ff */
[----:B------:R-:W-:Y:S01]  /*5890*/  STS [R50+-0x4], R25 ;  /* 0xfffffc1932007388 */ /* 0x000fe20000000800 */
[----:B-1----:R-:W-:-:S03]  /*58a0*/  LEA R5, R22, UR4, 0x2 ;  /* 0x0000000416057c11 */ /* 0x002fc6000f8e10ff */
[----:B------:R-:W-:Y:S04]  /*58b0*/  STS [R7+-0x4], R38 ;  /* 0xfffffc2607007388 */ /* 0x000fe80000000800 */
[----:B------:R-:W-:Y:S04]  /*58c0*/  STS [R18+-0x4], R37 ;  /* 0xfffffc2512007388 */ /* 0x000fe80000000800 */
[----:B------:R-:W-:Y:S04]  /*58d0*/  STS [R9+-0x4], R36 ;  /* 0xfffffc2409007388 */ /* 0x000fe80000000800 */
[----:B------:R-:W-:Y:S04]  /*58e0*/  STS [R12+-0x4], R35 ;  /* 0xfffffc230c007388 */ /* 0x000fe80000000800 */
[----:B------:R1:W-:Y:S04]  /*58f0*/  STS [R13+-0x4], R34 ;  /* 0xfffffc220d007388 */ /* 0x0003e80000000800 */
[----:B------:R2:W-:Y:S04]  /*5900*/  STS [R15+-0x4], R26 ;  /* 0xfffffc1a0f007388 */ /* 0x0005e80000000800 */
[----:B------:R2:W-:Y:S01]  /*5910*/  STS [R48+-0x4], R33 ;  /* 0xfffffc2130007388 */ /* 0x0005e20000000800 */
[----:B-1----:R-:W-:-:S03]  /*5920*/  LEA R13, R3, UR4, 0x3 ;  /* 0x00000004030d7c11 */ /* 0x002fc6000f8e18ff */
[----:B------:R2:W-:Y:S04]  /*5930*/  STS [R21+-0x4], R32 ;  /* 0xfffffc2015007388 */ /* 0x0005e80000000800 */
[----:B------:R2:W-:Y:S04]  /*5940*/  STS [R0+-0x4], R31 ;  /* 0xfffffc1f00007388 */ /* 0x0005e80000000800 */
[----:B------:R2:W-:Y:S04]  /*5950*/  STS [R11+-0x4], R30 ;  /* 0xfffffc1e0b007388 */ /* 0x0005e80000000800 */
[----:B------:R2:W-:Y:S04]  /*5960*/  STS [R52+-0x4], R29 ;  /* 0xfffffc1d34007388 */ /* 0x0005e80000000800 */
[----:B------:R2:W-:Y:S01]  /*5970*/  STS [R5+-0x4], R28 ;  /* 0xfffffc1c05007388 */ /* 0x0005e20000000800 */
[----:B------:R-:W-:Y:S05]  /*5980*/  @P0 BRA `(.L_x_68) ;  /* 0x0000000000c00947 */ /* 0x000fea0003800000 */
[----:B------:R-:W1:Y:S02]  /*5990*/  LDCU.64 UR10, c[0x0][0x398] ;  /* 0x00007300ff0a77ac */ /* 0x000e640008000a00 */
[----:B-1----:R-:W-:-:S04]  /*59a0*/  LEA R6, P0, R3, UR10, 0x3 ;  /* 0x0000000a03067c11 */ /* 0x002fc8000f8018ff */
[----:B------:R-:W-:-:S05]  /*59b0*/  LEA.HI.X R7, R3, UR11, RZ, 0x3, P0 ;  /* 0x0000000b03077c11 */ /* 0x000fca00080f1cff */
[----:B--2---:R-:W2:Y:S01]  /*59c0*/  LDG.E.64 R4, desc[UR8][R6.64] ;  /* 0x0000000806047981 */ /* 0x004ea2000c1e1b00 */
[----:B------:R-:W-:Y:S01]  /*59d0*/  SHF.R.S32.HI R9, RZ, 0x1f, R24 ;  /* 0x0000001fff097819 */ /* 0x000fe20000011418 */
[----:B------:R-:W-:Y:S01]  /*59e0*/  UISETP.GE.AND UP0, UPT, UR7, 0x1, UPT ;  /* 0x000000010700788c */ /* 0x000fe2000bf06270 */
[----:B------:R-:W-:Y:S01]  /*59f0*/  IMAD.MOV.U32 R0, RZ, RZ, R27 ;  /* 0x000000ffff007224 */ /* 0x000fe200078e001b */
[----:B--2---:R-:W-:-:S05]  /*5a00*/  IADD3 R4, P0, PT, -R24, R4, RZ ;  /* 0x0000000418047210 */ /* 0x004fca0007f1e1ff */
[----:B------:R-:W-:-:S05]  /*5a10*/  IMAD.X R5, R5, 0x1, ~R9, P0 ;  /* 0x0000000105057824 */ /* 0x000fca00000e0e09 */
[----:B------:R1:W-:Y:S01]  /*5a20*/  STS.64 [R13+0x7200], R4 ;  /* 0x007200040d007388 */ /* 0x0003e20000000a00 */
[----:B------:R-:W-:Y:S05]  /*5a30*/  BRA.U !UP0, `(.L_x_69) ;  /* 0x00000001086c7547 */ /* 0x000fea000b800000 */
[----:B------:R-:W-:Y:S01]  /*5a40*/  BSSY B0, `(.L_x_70) ;  /* 0x0000019000007945 */ /* 0x000fe20003800000 */
[----:B------:R-:W-:Y:S02]  /*5a50*/  IMAD.MOV.U32 R6, RZ, RZ, -0x1 ;  /* 0xffffffffff067424 */ /* 0x000fe400078e00ff */
[----:B------:R-:W-:Y:S02]  /*5a60*/  IMAD.U32 R7, RZ, RZ, UR7 ;  /* 0x00000007ff077e24 */ /* 0x000fe4000f8e00ff */
[----:B------:R-:W-:-:S07]  /*5a70*/  IMAD.MOV.U32 R0, RZ, RZ, R27 ;  /* 0x000000ffff007224 */ /* 0x000fce00078e001b */
.L_x_74:
[----:B-1----:R-:W1:Y:S01]  /*5a80*/  LDC.64 R4, c[0x0][0x380] ;  /* 0x0000e000ff047b82 */ /* 0x002e620000000a00 */
[----:B------:R-:W-:Y:S01]  /*5a90*/  VIADD R11, R7, 0xffffffff ;  /* 0xffffffff070b7836 */ /* 0x000fe20000000000 */
[----:B------:R-:W-:Y:S03]  /*5aa0*/  BSSY B2, `(.L_x_71) ;  /* 0x0000008000027945 */ /* 0x000fe60003800000 */
[----:B------:R-:W-:-:S04]  /*5ab0*/  IMAD R9, R11, 0x100, R3 ;  /* 0x000001000b097824 */ /* 0x000fc800078e0203 */
[----:B-1----:R-:W-:-:S07]  /*5ac0*/  IMAD.WIDE R4, R9, 0x4, R4 ;  /* 0x0000000409047825 */ /* 0x002fce00078e0204 */
.L_x_72:
[----:B------:R-:W-:Y:S05]  /*5ad0*/  YIELD ;  /* 0x0000000000007946 */ /* 0x000fea0003800000 */
[----:B------:R1:W-:Y:S06]  /*5ae0*/  MEMBAR.SC.CTA ;  /* 0x0000000000007992 */ /* 0x0003ec0000000000 */
[----:B-1----:R-:W2:Y:S02]  /*5af0*/  LDG.E.STRONG.SYS R8, desc[UR8][R4.64] ;  /* 0x0000000804087981 */ /* 0x002ea4000c1f5900 */
[----:B--2---:R-:W-:-:S13]  /*5b00*/  ISETP.NE.AND P0, PT, R8, RZ, PT ;  /* 0x000000ff0800720c */ /* 0x004fda0003f05270 */
[----:B------:R-:W-:Y:S05]  /*5b10*/  @!P0 BRA `(.L_x_72) ;  /* 0xfffffffc00ec8947 */ /* 0x000fea000383ffff */
[----:B------:R-:W-:Y:S05]  /*5b20*/  BSYNC B2 ;  /* 0x0000000000027941 */ /* 0x000fea0003800000 */
.L_x_71:
[----:B------:R-:W-:Y:S01]  /*5b30*/  BSSY.RECONVERGENT B2, `(.L_x_73) ;  /* 0x0000006000027945 */ /* 0x000fe20003800200 */
[C---:B------:R-:W-:Y:S02]  /*5b40*/  ISETP.GT.AND P0, PT, R8.reuse, -0x1, PT ;  /* 0xffffffff0800780c */ /* 0x040fe40003f04270 */
[----:B------:R-:W-:Y:S01]  /*5b50*/  LOP3.LUT R5, R8, 0x3fffffff, RZ, 0xc0, !PT ;  /* 0x3fffffff08057812 */ /* 0x000fe200078ec0ff */
[----:B------:R-:W-:Y:S05]  /*5b60*/  WARPSYNC.EXCLUSIVE R6 ;  /* 0x0000000006007348 */ /* 0x000fea0003a00000 */
[----:B------:R-:W-:-:S05]  /*5b70*/  IMAD.IADD R0, R5, 0x1, R0 ;  /* 0x0000000105007824 */ /* 0x000fca00078e0200 */
[----:B------:R-:W-:-:S07]  /*5b80*/  VOTE.ANY R6, PT, P0 ;  /* 0x0000000000067806 */ /* 0x000fce00000e0100 */
[----:B------:R-:W-:Y:S05]  /*5b90*/  BSYNC.RECONVERGENT B2 ;  /* 0x0000000000027941 */ /* 0x000fea0003800200 */
.L_x_73:
[----:B------:R-:W-:Y:S01]  /*5ba0*/  ISETP.GT.U32.AND P1, PT, R7, 0x1, PT ;  /* 0x000000010700780c */ /* 0x000fe20003f24070 */
[----:B------:R-:W-:-:S12]  /*5bb0*/  IMAD.MOV.U32 R7, RZ, RZ, R11 ;  /* 0x000000ffff077224 */ /* 0x000fd800078e000b */
[----:B------:R-:W-:Y:S05]  /*5bc0*/  @P0 BRA P1, `(.L_x_74) ;  /* 0xfffffffc00ac0947 */ /* 0x000fea000083ffff */
[----:B------:R-:W-:Y:S05]  /*5bd0*/  BSYNC B0 ;  /* 0x0000000000007941 */ /* 0x000fea0003800000 */
.L_x_70:
[----:B------:R2:W3:Y:S02]  /*5be0*/  LDS.64 R4, [R13+0x7200] ;  /* 0x007200000d047984 */ /* 0x0004e40000000a00 */
.L_x_69:
[----:B------:R-:W4:Y:S01]  /*5bf0*/  LDC.64 R6, c[0x0][0x380] ;  /* 0x0000e000ff067b82 */ /* 0x000f220000000a00 */
[C---:B------:R-:W-:Y:S01]  /*5c00*/  IMAD.IADD R11, R0.reuse, 0x1, -R27 ;  /* 0x00000001000b7824 */ /* 0x040fe200078e0a1b */
[----:B------:R-:W-:Y:S01]  /*5c10*/  LOP3.LUT R9, R0, 0x80000000, RZ, 0xfc, !PT ;  /* 0x8000000000097812 */ /* 0x000fe200078efcff */
[----:B------:R-:W-:-:S03]  /*5c20*/  IMAD.U32 R15, RZ, RZ, UR7 ;  /* 0x00000007ff0f7e24 */ /* 0x000fc6000f8e00ff */
[----:B-1-3--:R-:W-:Y:S01]  /*5c30*/  IADD3 R4, P0, PT, R11, R4, RZ ;  /* 0x000000040b047210 */ /* 0x00afe20007f1e0ff */
[----:B------:R-:W-:-:S03]  /*5c40*/  IMAD R15, R15, 0x100, R3 ;  /* 0x000001000f0f7824 */ /* 0x000fc600078e0203 */
[----:B------:R-:W-:-:S05]  /*5c50*/  LEA.HI.X.SX32 R5, R11, R5, 0x1, P0 ;  /* 0x000000050b057211 */ /* 0x000fca00000f0eff */
[----:B------:R1:W-:Y:S01]  /*5c60*/  STS.64 [R13+0x7200], R4 ;  /* 0x007200040d007388 */ /* 0x0003e20000000a00 */
[----:B----4-:R-:W-:-:S05]  /*5c70*/  IMAD.WIDE R6, R15, 0x4, R6 ;  /* 0x000000040f067825 */ /* 0x010fca00078e0206 */
[----:B------:R1:W-:Y:S02]  /*5c80*/  STG.E.STRONG.SYS desc[UR8][R6.64], R9 ;  /* 0x0000000906007986 */ /* 0x0003e4000c115908 */
.L_x_68:
[----:B------:R-:W-:Y:S05]  /*5c90*/  BSYNC B1 ;  /* 0x0000000000017941 */ /* 0x000fea0003800000 */
.L_x_67:
[----:B-1----:R-:W1:Y:S01]  /*5ca0*/  LDC.64 R6, c[0x0][0x390] ;  /* 0x0000e400ff067b82 */ /* 0x002e620000000a00 */
[----:B------:R-:W-:-:S06]  /*5cb0*/  UIMAD UR6, UR7, 0x1c80, URZ ;  /* 0x00001c80070678a4 */ /* 0x000fcc000f8e02ff */
[----:B--2---:R-:W-:Y:S01]  /*5cc0*/  IMAD.U32 R0, RZ, RZ, UR6 ;  /* 0x00000006ff007e24 */ /* 0x004fe2000f8e00ff */
[----:B------:R-:W2:Y:S03]  /*5cd0*/  LDC R9, c[0x0][0x3c0] ;  /* 0x0000f000ff097b82 */ /* 0x000ea60000000800 */
[----:B------:R-:W-:Y:S01]  /*5ce0*/  VIADD R0, R0, 0x1c80 ;  /* 0x00001c8000007836 */ /* 0x000fe20000000000 */
[----:B-1----:R-:W-:-:S04]  /*5cf0*/  ISETP.EQ.U32.AND P1, PT, R6, RZ, PT ;  /* 0x000000ff0600720c */ /* 0x002fc80003f22070 */
[CC--:B--2---:R-:W-:Y:S02]  /*5d00*/  ISETP.GE.AND P0, PT, R0.reuse, R9.reuse, PT ;  /* 0x000000090000720c */ /* 0x0c4fe40003f06270 */
[----:B------:R-:W-:Y:S02]  /*5d10*/  ISETP.GT.AND P3, PT, R0, R9, PT ;  /* 0x000000090000720c */ /* 0x000fe40003f64270 */
[----:B------:R-:W-:Y:S02]  /*5d20*/  ISETP.EQ.OR.EX P0, PT, R7, RZ, !P0, P1 ;  /* 0x000000ff0700720c */ /* 0x000fe40004702710 */
[C---:B------:R-:W-:Y:S02]  /*5d30*/  LEA R0, R3.reuse, UR4, 0x2 ;  /* 0x0000000403007c11 */ /* 0x040fe4000f8e10ff */
[----:B------:R-:W-:-:S13]  /*5d40*/  ISETP.GT.U32.OR P0, PT, R3, 0xff, P0 ;  /* 0x000000ff0300780c */ /* 0x000fda0000704470 */
[----:B------:R-:W-:Y:S05]  /*5d50*/  @P0 BRA `(.L_x_75) ;  /* 0x0000000000200947 */ /* 0x000fea0003800000 */
[----:B------:R-:W1:Y:S01]  /*5d60*/  LDS.64 R4, [R13+0x7200] ;  /* 0x007200000d047984 */ /* 0x000e620000000a00 */
[C---:B------:R-:W-:Y:S02]  /*5d70*/  LEA R6, P2, R3.reuse, R6, 0x3 ;  /* 0x0000000603067211 */ /* 0x040fe400078418ff */
[--C-:B------:R-:W-:Y:S02]  /*5d80*/  SHF.R.S32.HI R11, RZ, 0x1f, R27.reuse ;  /* 0x0000001fff0b7819 */ /* 0x100fe4000001141b */
[----:B------:R-:W-:Y:S02]  /*5d90*/  LEA.HI.X R7, R3, R7, RZ, 0x3, P2 ;  /* 0x0000000703077211 */ /* 0x000fe400010f1cff */
[----:B-1----:R-:W-:Y:S02]  /*5da0*/  IADD3 R4, P0, P1, R4, R24, R27 ;  /* 0x0000001804047210 */ /* 0x002fe4000791e01b */
[----:B------:R-:W-:-:S04]  /*5db0*/  SHF.R.S32.HI R24, RZ, 0x1f, R24 ;  /* 0x0000001fff187819 */ /* 0x000fc80000011418 */
[----:B------:R-:W-:-:S05]  /*5dc0*/  IADD3.X R5, PT, PT, R5, R24, R11, P0, P1 ;  /* 0x0000001805057210 */ /* 0x000fca00007e240b */
[----:B------:R1:W-:Y:S02]  /*5dd0*/  STG.E.64 desc[UR8][R6.64], R4 ;  /* 0x0000000406007986 */ /* 0x0003e4000c101b08 */
.L_x_75:
[----:B------:R-:W-:Y:S05]  /*5de0*/  WARPSYNC.ALL ;  /* 0x0000000000007948 */ /* 0x000fea0003800000 */
[----:B------:R-:W-:Y:S06]  /*5df0*/  BAR.SYNC.DEFER_BLOCKING 0x0 ;  /* 0x0000000000007b1d */ /* 0x000fec0000010000 */
[----:B------:R-:W-:Y:S05]  /*5e00*/  @P3 BRA `(.L_x_76) ;  /* 0x0000000c009c3947 */ /* 0x000fea0003800000 */
[----:B------:R-:W1:Y:S01]  /*5e10*/  LDS R2, [R0] ;  /* 0x0000000000027984 */ /* 0x000e620000000800 */
[----:B------:R-:W1:Y:S01]  /*5e20*/  LDCU UR6, c[0x0][0x3c4] ;  /* 0x00007880ff0677ac */ /* 0x000e620008000800 */
[----:B------:R-:W2:Y:S01]  /*5e30*/  LDCU.64 UR10, c[0x0][0x3a0] ;  /* 0x00007400ff0a77ac */ /* 0x000ea20008000a00 */
[----:B-1----:R-:W-:Y:S02]  /*5e40*/  SHF.R.U32.HI R4, RZ, UR6, R2 ;  /* 0x00000006ff047c19 */ /* 0x002fe40008011602 */
[----:B------:R-:W-:Y:S02]  /*5e50*/  LOP3.LUT R11, R2, 0x80000000, RZ, 0x3c, !PT ;  /* 0x80000000020b7812 */ /* 0x000fe400078e3cff */
[----:B------:R-:W-:-:S04]  /*5e60*/  LOP3.LUT R4, R4, UR5, RZ, 0x30, !PT ;  /* 0x0000000504047c12 */ /* 0x000fc8000f8e30ff */
[----:B------:R-:W-:-:S06]  /*5e70*/  LEA R5, R4, UR4, 0x3 ;  /* 0x0000000404057c11 */ /* 0x000fcc000f8e18ff */
[----:B------:R-:W1:Y:S02]  /*5e80*/  LDS.64 R4, [R5+0x7200] ;  /* 0x0072000005047984 */ /* 0x000e640000000a00 */
[----:B-1----:R-:W-:-:S05]  /*5e90*/  IADD3 R4, P0, PT, R4, R3, RZ ;  /* 0x0000000304047210 */ /* 0x002fca0007f1e0ff */
[----:B------:R-:W-:Y:S01]  /*5ea0*/  IMAD.X R7, RZ, RZ, R5, P0 ;  /* 0x000000ffff077224 */ /* 0x000fe200000e0605 */
[----:B--2---:R-:W-:-:S04]  /*5eb0*/  LEA R6, P0, R4, UR10, 0x2 ;  /* 0x0000000a04067c11 */ /* 0x004fc8000f8010ff */
[----:B------:R-:W-:-:S05]  /*5ec0*/  LEA.HI.X R7, R4, UR11, R7, 0x2, P0 ;  /* 0x0000000b04077c11 */ /* 0x000fca00080f1407 */
[----:B------:R-:W-:Y:S01]  /*5ed0*/  STG.E desc[UR8][R6.64], R11 ;  /* 0x0000000b06007986 */ /* 0x000fe2000c101908 */
[----:B------:R-:W-:-:S03]  /*5ee0*/  NOP ;  /* 0x0000000000007918 */ /* 0x000fc60000000000 */
[----:B------:R-:W1:Y:S02]  /*5ef0*/  LDS R2, [R0+0x600] ;  /* 0x0006000000027984 */ /* 0x000e640000000800 */
[----:B-1----:R-:W-:Y:S02]  /*5f00*/  SHF.R.U32.HI R4, RZ, UR6, R2 ;  /* 0x00000006ff047c19 */ /* 0x002fe40008011602 */
[----:B------:R-:W-:Y:S02]  /*5f10*/  LOP3.LUT R11, R2, 0x80000000, RZ, 0x3c, !PT ;  /* 0x80000000020b7812 */ /* 0x000fe400078e3cff */
[----:B------:R-:W-:-:S04]  /*5f20*/  LOP3.LUT R4, R4, UR5, RZ, 0x30, !PT ;  /* 0x0000000504047c12 */ /* 0x000fc8000f8e30ff */
[----:B------:R-:W-:-:S06]  /*5f30*/  LEA R5, R4, UR4, 0x3 ;  /* 0x0000000404057c11 */ /* 0x000fcc000f8e18ff */
[----:B------:R-:W1:Y:S02]  /*5f40*/  LDS.64 R4, [R5+0x7200] ;  /* 0x0072000005047984 */ /* 0x000e640000000a00 */
[----:B-1----:R-:W-:-:S05]  /*5f50*/  IADD3 R4, P0, PT, R4, R3, RZ ;  /* 0x0000000304047210 */ /* 0x002fca0007f1e0ff */
[----:B------:R-:W-:Y:S01]  /*5f60*/  IMAD.X R9, RZ, RZ, R5, P0 ;  /* 0x000000ffff097224 */ /* 0x000fe200000e0605 */
[----:B------:R-:W-:-:S04]  /*5f70*/  LEA R8, P0, R4, UR10, 0x2 ;  /* 0x0000000a04087c11 */ /* 0x000fc8000f8010ff */
        /* <DEDUP_REMOVED lines=196> */
[----:B-1----:R-:W-:-:S04]  /*6bc0*/  SHF.R.U32.HI R2, RZ, UR6, R0 ;  /* 0x00000006ff027c19 */ /* 0x002fc80008011600 */
[----:B------:R-:W-:-:S04]  /*6bd0*/  LOP3.LUT R2, R2, UR5, RZ, 0x30, !PT ;  /* 0x0000000502027c12 */ /* 0x000fc8000f8e30ff */
[----:B------:R-:W-:-:S06]  /*6be0*/  LEA R4, R2, UR4, 0x3 ;  /* 0x0000000402047c11 */ /* 0x000fcc000f8e18ff */
[----:B------:R-:W1:Y:S02]  /*6bf0*/  LDS.64 R4, [R4+0x7200] ;  /* 0x0072000004047984 */ /* 0x000e640000000a00 */
[----:B-1----:R-:W-:-:S05]  /*6c00*/  IADD3 R3, P0, PT, R4, R3, RZ ;  /* 0x0000000304037210 */ /* 0x002fca0007f1e0ff */
[----:B------:R-:W-:Y:S01]  /*6c10*/  IMAD.X R6, RZ, RZ, R5, P0 ;  /* 0x000000ffff067224 */ /* 0x000fe200000e0605 */
[C---:B------:R-:W-:Y:S02]  /*6c20*/  LEA R2, P0, R3.reuse, UR10, 0x2 ;  /* 0x0000000a03027c11 */ /* 0x040fe4000f8010ff */
[----:B------:R-:W-:Y:S02]  /*6c30*/  LOP3.LUT R5, R0, 0x80000000, RZ, 0x3c, !PT ;  /* 0x8000000000057812 */ /* 0x000fe400078e3cff */
[----:B------:R-:W-:-:S05]  /*6c40*/  LEA.HI.X R3, R3, UR11, R6, 0x2, P0 ;  /* 0x0000000b03037c11 */ /* 0x000fca00080f1406 */
[----:B------:R-:W-:Y:S01]  /*6c50*/  STG.E desc[UR8][R2.64+0x6c00], R5 ;  /* 0x006c000502007986 */ /* 0x000fe2000c101908 */
[----:B------:R-:W-:Y:S01]  /*6c60*/  NOP ;  /* 0x0000000000007918 */ /* 0x000fe20000000000 */
[----:B------:R-:W-:Y:S05]  /*6c70*/  EXIT ;  /* 0x000000000000794d */ /* 0x000fea0003800000 */
.L_x_76:
[----:B-1----:R-:W-:Y:S01]  /*6c80*/  IMAD.U32 R4, RZ, RZ, UR7 ;  /* 0x00000007ff047e24 */ /* 0x002fe2000f8e00ff */
[----:B------:R-:W-:Y:S01]  /*6c90*/  BSSY.RECONVERGENT B0, `(.L_x_77) ;  /* 0x000001e000007945 */ /* 0x000fe20003800200 */
[C---:B------:R-:W-:Y:S02]  /*6ca0*/  VIADD R6, R3.reuse, 0x300 ;  /* 0x0000030003067836 */ /* 0x040fe40000000000 */
[----:B------:R-:W-:Y:S02]  /*6cb0*/  IMAD R5, R4, -0x1c80, R9 ;  /* 0xffffe38004057824 */ /* 0x000fe400078e0209 */
[C---:B------:R-:W-:Y:S02]  /*6cc0*/  VIADD R4, R3.reuse, 0x180 ;  /* 0x0000018003047836 */ /* 0x040fe40000000000 */
[C---:B------:R-:W-:Y:S01]  /*6cd0*/  VIADD R8, R3.reuse, 0x480 ;  /* 0x0000048003087836 */ /* 0x040fe20000000000 */
[CC--:B------:R-:W-:Y:S01]  /*6ce0*/  ISETP.GE.AND P1, PT, R3.reuse, R5.reuse, PT ;  /* 0x000000050300720c */ /* 0x0c0fe20003f26270 */
[C---:B------:R-:W-:Y:S01]  /*6cf0*/  VIADD R10, R3.reuse, 0xa80 ;  /* 0x00000a80030a7836 */ /* 0x040fe20000000000 */
[-C--:B------:R-:W-:Y:S01]  /*6d00*/  ISETP.GE.AND P2, PT, R4, R5.reuse, PT ;  /* 0x000000050400720c */ /* 0x080fe20003f46270 */
[C---:B------:R-:W-:Y:S01]  /*6d10*/  VIADD R4, R3.reuse, 0x600 ;  /* 0x0000060003047836 */ /* 0x040fe20000000000 */
[-C--:B------:R-:W-:Y:S01]  /*6d20*/  ISETP.GE.AND P3, PT, R6, R5.reuse, PT ;  /* 0x000000050600720c */ /* 0x080fe20003f66270 */
[C---:B------:R-:W-:Y:S01]  /*6d30*/  VIADD R6, R3.reuse, 0x780 ;  /* 0x0000078003067836 */ /* 0x040fe20000000000 */
[-C--:B------:R-:W-:Y:S01]  /*6d40*/  ISETP.GE.AND P4, PT, R8, R5.reuse, PT ;  /* 0x000000050800720c */ /* 0x080fe20003f86270 */
[----:B------:R-:W-:Y:S01]  /*6d50*/  VIADD R8, R3, 0x900 ;  /* 0x0000090003087836 */ /* 0x000fe20000000000 */
[----:B------:R-:W-:-:S02]  /*6d60*/  ISETP.GE.AND P5, PT, R4, R5, PT ;  /* 0x000000050400720c */ /* 0x000fc40003fa6270 */
[-C--:B------:R-:W-:Y:S02]  /*6d70*/  ISETP.GE.AND P6, PT, R6, R5.reuse, PT ;  /* 0x000000050600720c */ /* 0x080fe40003fc6270 */
[----:B------:R-:W-:Y:S01]  /*6d80*/  ISETP.GE.AND P0, PT, R8, R5, PT ;  /* 0x000000050800720c */ /* 0x000fe20003f06270 */
[----:B------:R-:W-:-:S12]  /*6d90*/  @P1 BRA `(.L_x_78) ;  /* 0x0000000000341947 */ /* 0x000fd80003800000 */
[----:B------:R-:W1:Y:S01]  /*6da0*/  LDS R4, [R0] ;  /* 0x0000000000047984 */ /* 0x000e620000000800 */
[----:B------:R-:W1:Y:S01]  /*6db0*/  LDCU UR6, c[0x0][0x3c4] ;  /* 0x00007880ff0677ac */ /* 0x000e620008000800 */
[----:B------:R-:W2:Y:S01]  /*6dc0*/  LDCU.64 UR10, c[0x0][0x3a0] ;  /* 0x00007400ff0a77ac */ /* 0x000ea20008000a00 */
[----:B-1----:R-:W-:-:S04]  /*6dd0*/  SHF.R.U32.HI R6, RZ, UR6, R4 ;  /* 0x00000006ff067c19 */ /* 0x002fc80008011604 */
[----:B------:R-:W-:-:S04]  /*6de0*/  LOP3.LUT R6, R6, UR5, RZ, 0x30, !PT ;  /* 0x0000000506067c12 */ /* 0x000fc8000f8e30ff */
[----:B------:R-:W-:-:S05]  /*6df0*/  LEA R8, R6, UR4, 0x3 ;  /* 0x0000000406087c11 */ /* 0x000fca000f8e18ff */
[----:B------:R-:W1:Y:S02]  /*6e00*/  LDS.64 R6, [R8+0x7200] ;  /* 0x0072000008067984 */ /* 0x000e640000000a00 */
[----:B-1----:R-:W-:-:S05]  /*6e10*/  IADD3 R9, P1, PT, R6, R3, RZ ;  /* 0x0000000306097210 */ /* 0x002fca0007f3e0ff */
[----:B------:R-:W-:Y:S01]  /*6e20*/  IMAD.X R12, RZ, RZ, R7, P1 ;  /* 0x000000ffff0c7224 */ /* 0x000fe200008e0607 */
[----:B--2---:R-:W-:-:S04]  /*6e30*/  LEA R6, P1, R9, UR10, 0x2 ;  /* 0x0000000a09067c11 */ /* 0x004fc8000f8210ff */
[----:B------:R-:W-:Y:S02]  /*6e40*/  LEA.HI.X R7, R9, UR11, R12, 0x2, P1 ;  /* 0x0000000b09077c11 */ /* 0x000fe400088f140c */
[----:B------:R-:W-:-:S05]  /*6e50*/  LOP3.LUT R9, R4, 0x80000000, RZ, 0x3c, !PT ;  /* 0x8000000004097812 */ /* 0x000fca00078e3cff */
[----:B------:R1:W-:Y:S02]  /*6e60*/  STG.E desc[UR8][R6.64], R9 ;  /* 0x0000000906007986 */ /* 0x0003e4000c101908 */
.L_x_78:
[----:B------:R-:W-:Y:S05]  /*6e70*/  BSYNC.RECONVERGENT B0 ;  /* 0x0000000000007941 */ /* 0x000fea0003800200 */
.L_x_77:
[----:B------:R-:W-:Y:S01]  /*6e80*/  NOP ;  /* 0x0000000000007918 */ /* 0x000fe20000000000 */
[----:B------:R-:W-:Y:S01]  /*6e90*/  BSSY.RECONVERGENT B0, `(.L_x_79) ;  /* 0x0000011000007945 */ /* 0x000fe20003800200 */
[----:B------:R-:W-:Y:S02]  /*6ea0*/  ISETP.GE.AND P1, PT, R10, R5, PT ;  /* 0x000000050a00720c */ /* 0x000fe40003f26270 */
[----:B------:R-:W-:Y:S01]  /*6eb0*/  LOP3.LUT R10, R3, 0xc00, RZ, 0xfc, !PT ;  /* 0x00000c00030a7812 */ /* 0x000fe200078efcff */
[----:B------:R-:W-:Y:S10]  /*6ec0*/  @P2 BRA `(.L_x_80) ;  /* 0x0000000000342947 */ /* 0x000ff40003800000 */
[----:B------:R-:W1:Y:S01]  /*6ed0*/  LDS R4, [R0+0x600] ;  /* 0x0006000000047984 */ /* 0x000e620000000800 */
        /* <DEDUP_REMOVED lines=12> */
.L_x_80:
[----:B------:R-:W-:Y:S05]  /*6fa0*/  BSYNC.RECONVERGENT B0 ;  /* 0x0000000000007941 */ /* 0x000fea0003800200 */
.L_x_79:
[----:B------:R-:W-:Y:S01]  /*6fb0*/  NOP ;  /* 0x0000000000007918 */ /* 0x000fe20000000000 */
[----:B------:R-:W-:Y:S01]  /*6fc0*/  BSSY.RECONVERGENT B0, `(.L_x_81) ;  /* 0x0000011000007945 */ /* 0x000fe20003800200 */
[----:B------:R-:W-:Y:S01]  /*6fd0*/  ISETP.GE.AND P2, PT, R10, R5, PT ;  /* 0x000000050a00720c */ /* 0x000fe20003f46270 */
[----:B------:R-:W-:Y:S02]  /*6fe0*/  VIADD R10, R3, 0xd80 ;  /* 0x00000d80030a7836 */ /* 0x000fe40000000000 */
[----:B------:R-:W-:Y:S10]  /*6ff0*/  @P3 BRA `(.L_x_82) ;  /* 0x0000000000343947 */ /* 0x000ff40003800000 */
[----:B------:R-:W1:Y:S01]  /*7000*/  LDS R4, [R0+0xc00] ;  /* 0x000c000000047984 */ /* 0x000e620000000800 */
[----:B------:R-:W1:Y:S01]  /*7010*/  LDCU UR6, c[0x0][0x3c4] ;  /* 0x00007880ff0677ac */ /* 0x000e620008000800 */
[----:B------:R-:W3:Y:S01]  /*7020*/  LDCU.64 UR10, c[0x0][0x3a0] ;  /* 0x00007400ff0a77ac */ /* 0x000ee20008000a00 */
[----:B-12---:R-:W-:-:S04]  /*7030*/  SHF.R.U32.HI R6, RZ, UR6, R4 ;  /* 0x00000006ff067c19 */ /* 0x006fc80008011604 */
[----:B------:R-:W-:-:S04]  /*7040*/  LOP3.LUT R6, R6, UR5, RZ, 0x30, !PT ;  /* 0x0000000506067c12 */ /* 0x000fc8000f8e30ff */
[----:B------:R-:W-:-:S05]  /*7050*/  LEA R8, R6, UR4, 0x3 ;  /* 0x0000000406087c11 */ /* 0x000fca000f8e18ff */
[----:B------:R-:W1:Y:S02]  /*7060*/  LDS.64 R6, [R8+0x7200] ;  /* 0x0072000008067984 */ /* 0x000e640000000a00 */
[----:B-1----:R-:W-:-:S05]  /*7070*/  IADD3 R9, P3, PT, R6, R3, RZ ;  /* 0x0000000306097210 */ /* 0x002fca0007f7e0ff */
[----:B------:R-:W-:Y:S01]  /*7080*/  IMAD.X R12, RZ, RZ, R7, P3 ;  /* 0x000000ffff0c7224 */ /* 0x000fe200018e0607 */
[----:B---3--:R-:W-:-:S04]  /*7090*/  LEA R6, P3, R9, UR10, 0x2 ;  /* 0x0000000a09067c11 */ /* 0x008fc8000f8610ff */
[----:B------:R-:W-:Y:S02]  /*70a0*/  LEA.HI.X R7, R9, UR11, R12, 0x2, P3 ;  /* 0x0000000b09077c11 */ /* 0x000fe400098f140c */
[----:B------:R-:W-:-:S05]  /*70b0*/  LOP3.LUT R9, R4, 0x80000000, RZ, 0x3c, !PT ;  /* 0x8000000004097812 */ /* 0x000fca00078e3cff */
[----:B------:R3:W-:Y:S02]  /*70c0*/  STG.E desc[UR8][R6.64+0xc00], R9 ;  /* 0x000c000906007986 */ /* 0x0007e4000c101908 */
.L_x_82:
[----:B------:R-:W-:Y:S05]  /*70d0*/  BSYNC.RECONVERGENT B0 ;  /* 0x0000000000007941 */ /* 0x000fea0003800200 */
.L_x_81:
[----:B------:R-:W-:Y:S01]  /*70e0*/  NOP ;  /* 0x0000000000007918 */ /* 0x000fe20000000000 */
[----:B------:R-:W-:Y:S01]  /*70f0*/  BSSY.RECONVERGENT B0, `(.L_x_83) ;  /* 0x0000011000007945 */ /* 0x000fe20003800200 */
[----:B------:R-:W-:Y:S01]  /*7100*/  ISETP.GE.AND P3, PT, R10, R5, PT ;  /* 0x000000050a00720c */ /* 0x000fe20003f66270 */
[----:B------:R-:W-:Y:S02]  /*7110*/  VIADD R10, R3, 0xf00 ;  /* 0x00000f00030a7836 */ /* 0x000fe40000000000 */
[----:B------:R-:W-:Y:S10]  /*7120*/  @P4 BRA `(.L_x_84) ;  /* 0x0000000000344947 */ /* 0x000ff40003800000 */
[----:B------:R-:W1:Y:S01]  /*7130*/  LDS R4, [R0+0x1200] ;  /* 0x0012000000047984 */ /* 0x000e620000000800 */
[----:B------:R-:W1:Y:S01]  /*7140*/  LDCU UR6, c[0x0][0x3c4] ;  /* 0x00007880ff0677ac */ /* 0x000e620008000800 */
[----:B------:R-:W4:Y:S01]  /*7150*/  LDCU.64 UR10, c[0x0][0x3a0] ;  /* 0x00007400ff0a77ac */ /* 0x000f220008000a00 */
[----:B-123--:R-:W-:-:S04]  /*7160*/  SHF.R.U32.HI R6, RZ, UR6, R4 ;  /* 0x00000006ff067c19 */ /* 0x00efc80008011604 */
[----:B------:R-:W-:-:S04]  /*7170*/  LOP3.LUT R6, R6, UR5, RZ, 0x30, !PT ;  /* 0x0000000506067c12 */ /* 0x000fc8000f8e30ff */
[----:B------:R-:W-:-:S05]  /*7180*/  LEA R8, R6, UR4, 0x3 ;  /* 0x0000000406087c11 */ /* 0x000fca000f8e18ff */
[----:B------:R-:W1:Y:S02]  /*7190*/  LDS.64 R6, [R8+0x7200] ;  /* 0x0072000008067984 */ /* 0x000e640000000a00 */
[----:B-1----:R-:W-:-:S05]  /*71a0*/  IADD3 R9, P4, PT, R6, R3, RZ ;  /* 0x0000000306097210 */ /* 0x002fca0007f9e0ff */
[----:B------:R-:W-:Y:S01]  /*71b0*/  IMAD.X R12, RZ, RZ, R7, P4 ;  /* 0x000000ffff0c7224 */ /* 0x000fe200020e0607 */
[----:B----4-:R-:W-:-:S04]  /*71c0*/  LEA R6, P4, R9, UR10, 0x2 ;  /* 0x0000000a09067c11 */ /* 0x010fc8000f8810ff */
[----:B------:R-:W-:Y:S02]  /*71d0*/  LEA.HI.X R7, R9, UR11, R12, 0x2, P4 ;  /* 0x0000000b09077c11 */ /* 0x000fe4000a0f140c */
[----:B------:R-:W-:-:S05]  /*71e0*/  LOP3.LUT R9, R4, 0x80000000, RZ, 0x3c, !PT ;  /* 0x8000000004097812 */ /* 0x000fca00078e3cff */
[----:B------:R4:W-:Y:S02]  /*71f0*/  STG.E desc[UR8][R6.64+0x1200], R9 ;  /* 0x0012000906007986 */ /* 0x0009e4000c101908 */
.L_x_84:
[----:B------:R-:W-:Y:S05]  /*7200*/  BSYNC.RECONVERGENT B0 ;  /* 0x0000000000007941 */ /* 0x000fea0003800200 */
.L_x_83:
[----:B------:R-:W-:Y:S01]  /*7210*/  NOP ;  /* 0x0000000000007918 */ /* 0x000fe20000000000 */
[----:B------:R-:W-:Y:S01]  /*7220*/  BSSY.RECONVERGENT B0, `(.L_x_85) ;  /* 0x0000011000007945 */ /* 0x000fe20003800200 */
[----:B------:R-:W-:Y:S01]  /*7230*/  ISETP.GE.AND P4, PT, R10, R5, PT ;  /* 0x000000050a00720c */ /* 0x000fe20003f86270 */
[----:B------:R-:W-:Y:S02]  /*7240*/  VIADD R10, R3, 0x1080 ;  /* 0x00001080030a7836 */ /* 0x000fe40000000000 */
[----:B------:R-:W-:Y:S10]  /*7250*/  @P5 BRA `(.L_x_86) ;  /* 0x0000000000345947 */ /* 0x000ff40003800000 */
[----:B------:R-:W1:Y:S01]  /*7260*/  LDS R4, [R0+0x1800] ;  /* 0x0018000000047984 */ /* 0x000e620000000800 */
[----:B------:R-:W1:Y:S01]  /*7270*/  LDCU UR6, c[0x0][0x3c4] ;  /* 0x00007880ff0677ac */ /* 0x000e620008000800 */
[----:B------:R-:W5:Y:S01]  /*7280*/  LDCU.64 UR10, c[0x0][0x3a0] ;  /* 0x00007400ff0a77ac */ /* 0x000f620008000a00 */
[----:B-1234-:R-:W-:-:S04]  /*7290*/  SHF.R.U32.HI R6, RZ, UR6, R4 ;  /* 0x00000006ff067c19 */ /* 0x01efc80008011604 */
[----:B------:R-:W-:-:S04]  /*72a0*/  LOP3.LUT R6, R6, UR5, RZ, 0x30, !PT ;  /* 0x0000000506067c12 */ /* 0x000fc8000f8e30ff */
[----:B------:R-:W-:-:S05]  /*72b0*/  LEA R8, R6, UR4, 0x3 ;  /* 0x0000000406087c11 */ /* 0x000fca000f8e18ff */
[----:B------:R-:W1:Y:S02]  /*72c0*/  LDS.64 R6, [R8+0x7200] ;  /* 0x0072000008067984 */ /* 0x000e640000000a00 */
[----:B-1----:R-:W-:-:S05]  /*72d0*/  IADD3 R9, P5, PT, R6, R3, RZ ;  /* 0x0000000306097210 */ /* 0x002fca0007fbe0ff */
[----:B------:R-:W-:Y:S01]  /*72e0*/  IMAD.X R12, RZ, RZ, R7, P5 ;  /* 0x000000ffff0c7224 */ /* 0x000fe200028e0607 */
[----:B-----5:R-:W-:-:S04]  /*72f0*/  LEA R6, P5, R9, UR10, 0x2 ;  /* 0x0000000a09067c11 */ /* 0x020fc8000f8a10ff */
[----:B------:R-:W-:Y:S02]  /*7300*/  LEA.HI.X R7, R9, UR11, R12, 0x2, P5 ;  /* 0x0000000b09077c11 */ /* 0x000fe4000a8f140c */
[----:B------:R-:W-:-:S05]  /*7310*/  LOP3.LUT R9, R4, 0x80000000, RZ, 0x3c, !PT ;  /* 0x8000000004097812 */ /* 0x000fca00078e3cff */
[----:B------:R1:W-:Y:S02]  /*7320*/  STG.E desc[UR8][R6.64+0x1800], R9 ;  /* 0x0018000906007986 */ /* 0x0003e4000c101908 */
.L_x_86:
[----:B------:R-:W-:Y:S05]  /*7330*/  BSYNC.RECONVERGENT B0 ;  /* 0x0000000000007941 */ /* 0x000fea0003800200 */
.L_x_85:
        /* <DEDUP_REMOVED lines=18> */
.L_x_88:
[----:B------:R-:W-:Y:S05]  /*7460*/  BSYNC.RECONVERGENT B0 ;  /* 0x0000000000007941 */ /* 0x000fea0003800200 */
.L_x_87:
        /* <DEDUP_REMOVED lines=18> */
.L_x_90:
[----:B------:R-:W-:Y:S05]  /*7590*/  BSYNC.RECONVERGENT B0 ;  /* 0x0000000000007941 */ /* 0x000fea0003800200 */
.L_x_89:
        /* <DEDUP_REMOVED lines=18> */
.L_x_92:
[----:B------:R-:W-:Y:S05]  /*76c0*/  BSYNC.RECONVERGENT B0 ;  /* 0x0000000000007941 */ /* 0x000fea0003800200 */
.L_x_91:
        /* <DEDUP_REMOVED lines=18> */
.L_x_94:
[----:B------:R-:W-:Y:S05]  /*77f0*/  BSYNC.RECONVERGENT B0 ;  /* 0x0000000000007941 */ /* 0x000fea0003800200 */
.L_x_93:
[----:B------:R-:W-:Y:S01]  /*7800*/  NOP ;  /* 0x0000000000007918 */ /* 0x000fe20000000000 */
[----:B------:R-:W-:Y:S01]  /*7810*/  BSSY.RECONVERGENT B0, `(.L_x_95) ;  /* 0x0000011000007945 */ /* 0x000fe20003800200 */
[----:B------:R-:W-:Y:S02]  /*7820*/  ISETP.GE.AND P2, PT, R10, R5, PT ;  /* 0x000000050a00720c */ /* 0x000fe40003f46270 */
[----:B------:R-:W-:Y:S01]  /*7830*/  LOP3.LUT R10, R3, 0x1800, RZ, 0xfc, !PT ;  /* 0x00001800030a7812 */ /* 0x000fe200078efcff */
        /* <DEDUP_REMOVED lines=14> */
.L_x_96:
[----:B------:R-:W-:Y:S05]  /*7920*/  BSYNC.RECONVERGENT B0 ;  /* 0x0000000000007941 */ /* 0x000fea0003800200 */
.L_x_95:
        /* <DEDUP_REMOVED lines=18> */
.L_x_98:
[----:B------:R-:W-:Y:S05]  /*7a50*/  BSYNC.RECONVERGENT B0 ;  /* 0x0000000000007941 */ /* 0x000fea0003800200 */
.L_x_97:
[----:B------:R-:W-:Y:S01]  /*7a60*/  NOP ;  /* 0x0000000000007918 */ /* 0x000fe20000000000 */
[----:B------:R-:W-:Y:S01]  /*7a70*/  BSSY.RECONVERGENT B0, `(.L_x_99) ;  /* 0x0000010000007945 */ /* 0x000fe20003800200 */
[----:B------:R-:W-:-:S03]  /*7a80*/  ISETP.GE.AND P4, PT, R10, R5, PT ;  /* 0x000000050a00720c */ /* 0x000fc60003f86270 */
        /* <DEDUP_REMOVED lines=14> */
.L_x_100:
[----:B------:R-:W-:Y:S05]  /*7b70*/  BSYNC.RECONVERGENT B0 ;  /* 0x0000000000007941 */ /* 0x000fea0003800200 */
.L_x_99:
[----:B------:R-:W-:Y:S01]  /*7b80*/  NOP ;  /* 0x0000000000007918 */ /* 0x000fe20000000000 */
[----:B------:R-:W-:Y:S04]  /*7b90*/  BSSY.RECONVERGENT B0, `(.L_x_101) ;  /* 0x000000f000007945 */ /* 0x000fe80003800200 */
[----:B------:R-:W-:Y:S05]  /*7ba0*/  @P6 BRA `(.L_x_102) ;  /* 0x0000000000346947 */ /* 0x000fea0003800000 */
        /* <DEDUP_REMOVED lines=13> */
.L_x_102:
[----:B------:R-:W-:Y:S05]  /*7c80*/  BSYNC.RECONVERGENT B0 ;  /* 0x0000000000007941 */ /* 0x000fea0003800200 */
.L_x_101:
        /* <DEDUP_REMOVED lines=16> */
.L_x_104:
[----:B------:R-:W-:Y:S05]  /*7d90*/  BSYNC.RECONVERGENT B0 ;  /* 0x0000000000007941 */ /* 0x000fea0003800200 */
.L_x_103:
        /* <DEDUP_REMOVED lines=16> */
.L_x_106:
[----:B------:R-:W-:Y:S05]  /*7ea0*/  BSYNC.RECONVERGENT B0 ;  /* 0x0000000000007941 */ /* 0x000fea0003800200 */
.L_x_105:
        /* <DEDUP_REMOVED lines=16> */
.L_x_108:
[----:B------:R-:W-:Y:S05]  /*7fb0*/  BSYNC.RECONVERGENT B0 ;  /* 0x0000000000007941 */ /* 0x000fea0003800200 */
.L_x_107:
        /* <DEDUP_REMOVED lines=16> */
.L_x_110:
[----:B------:R-:W-:Y:S05]  /*80c0*/  BSYNC.RECONVERGENT B0 ;  /* 0x0000000000007941 */ /* 0x000fea0003800200 */
.L_x_109:
        /* <DEDUP_REMOVED lines=16> */
.L_x_112:
[----:B------:R-:W-:Y:S05]  /*81d0*/  BSYNC.RECONVERGENT B0 ;  /* 0x0000000000007941 */ /* 0x000fea0003800200 */
.L_x_111:
[----:B------:R-:W-:Y:S01]  /*81e0*/  NOP ;  /* 0x0000000000007918 */ /* 0x000fe20000000000 */
[----:B------:R-:W5:Y:S01]  /*81f0*/  LDS R0, [R0+0x6c00] ;  /* 0x006c000000007984 */ /* 0x000f620000000800 */
[----:B------:R-:W5:Y:S02]  /*8200*/  LDCU UR6, c[0x0][0x3c4] ;  /* 0x00007880ff0677ac */ /* 0x000f640008000800 */
[----:B-----5:R-:W-:-:S04]  /*8210*/  SHF.R.U32.HI R2, RZ, UR6, R0 ;  /* 0x00000006ff027c19 */ /* 0x020fc80008011600 */
[----:B------:R-:W-:-:S04]  /*8220*/  LOP3.LUT R2, R2, UR5, RZ, 0x30, !PT ;  /* 0x0000000502027c12 */ /* 0x000fc8000f8e30ff */
[----:B-1234-:R-:W-:Y:S01]  /*8230*/  LEA R6, R2, UR4, 0x3 ;  /* 0x0000000402067c11 */ /* 0x01efe2000f8e18ff */
[----:B------:R-:W-:-:S05]  /*8240*/  VIADD R2, R3, 0x1b00 ;  /* 0x00001b0003027836 */ /* 0x000fca0000000000 */
[----:B------:R-:W1:Y:S01]  /*8250*/  LDS.64 R6, [R6+0x7200] ;  /* 0x0072000006067984 */ /* 0x000e620000000a00 */
[----:B------:R-:W-:-:S13]  /*8260*/  ISETP.GE.AND P0, PT, R2, R5, PT ;  /* 0x000000050200720c */ /* 0x000fda0003f06270 */
[----:B------:R-:W2:Y:S01]  /*8270*/  @!P0 LDC.64 R8, c[0x0][0x3a0] ;  /* 0x0000e800ff088b82 */ /* 0x000ea20000000a00 */
[----:B------:R-:W-:Y:S02]  /*8280*/  @!P0 LOP3.LUT R5, R0, 0x80000000, RZ, 0x3c, !PT ;  /* 0x8000000000058812 */ /* 0x000fe400078e3cff */
[----:B-1----:R-:W-:-:S05]  /*8290*/  IADD3 R3, P1, PT, R6, R3, RZ ;  /* 0x0000000306037210 */ /* 0x002fca0007f3e0ff */
[----:B------:R-:W-:Y:S01]  /*82a0*/  IMAD.X R4, RZ, RZ, R7, P1 ;  /* 0x000000ffff047224 */ /* 0x000fe200008e0607 */
[----:B--2---:R-:W-:-:S04]  /*82b0*/  @!P0 LEA R2, P1, R3, R8, 0x2 ;  /* 0x0000000803028211 */ /* 0x004fc800078210ff */
[----:B------:R-:W-:-:S05]  /*82c0*/  @!P0 LEA.HI.X R3, R3, R9, R4, 0x2, P1 ;  /* 0x0000000903038211 */ /* 0x000fca00008f1404 */
[----:B------:R-:W-:Y:S01]  /*82d0*/  @!P0 STG.E desc[UR8][R2.64+0x6c00], R5 ;  /* 0x006c000502008986 */ /* 0x000fe2000c101908 */
[----:B------:R-:W-:Y:S01]  /*82e0*/  NOP ;  /* 0x0000000000007918 */ /* 0x000fe20000000000 */
[----:B------:R-:W-:Y:S05]  /*82f0*/  EXIT ;  /* 0x000000000000794d */ /* 0x000fea0003800000 */
.L_x_26:
[----:B------:R-:W-:Y:S02]  /*8300*/  IMAD.MOV.U32 R50, RZ, RZ, R19 ;  /* 0x000000ffff327224 */ /* 0x000fe400078e0013 */
[----:B------:R-:W-:Y:S02]  /*8310*/  IMAD.MOV.U32 R49, RZ, RZ, 0x1 ;  /* 0x00000001ff317424 */ /* 0x000fe400078e00ff */
[----:B------:R-:W-:Y:S02]  /*8320*/  IMAD.MOV.U32 R52, RZ, RZ, RZ ;  /* 0x000000ffff347224 */ /* 0x000fe400078e00ff */
[----:B------:R-:W-:-:S07]  /*8330*/  IMAD.MOV.U32 R47, RZ, RZ, -0x1 ;  /* 0xffffffffff2f7424 */ /* 0x000fce00078e00ff */
[----:B------:R-:W-:Y:S05]  /*8340*/  WARPSYNC.COLLECTIVE R47, `(.L_x_113) ;  /* 0x000000002f087348 */ /* 0x000fea0003c00000 */
[----:B------:R0:W1:Y:S02]  /*8350*/  SHFL.UP P0, R48, R50, R49, R52 ;  /* 0x0400003132307389 */ /* 0x0000640000000034 */
[----:B01----:R-:W-:Y:S05]  /*8360*/  ENDCOLLECTIVE ;  /* 0x000000000000791b */ /* 0x003fea0003800000 */
.L_x_113:
[----:B------:R-:W-:Y:S02]  /*8370*/  IMAD.MOV.U32 R49, RZ, RZ, 0x2 ;  /* 0x00000002ff317424 */ /* 0x000fe400078e00ff */
[----:B------:R-:W-:-:S04]  /*8380*/  IMAD.MOV.U32 R20, RZ, RZ, R48 ;  /* 0x000000ffff147224 */ /* 0x000fc800078e0030 */
[----:B------:R-:W-:-:S04]  /*8390*/  @P0 IMAD.IADD R20, R19, 0x1, R20 ;  /* 0x0000000113140824 */ /* 0x000fc800078e0214 */
[----:B------:R-:W-:-:S07]  /*83a0*/  IMAD.MOV.U32 R50, RZ, RZ, R20 ;  /* 0x000000ffff327224 */ /* 0x000fce00078e0014 */
[----:B------:R-:W-:Y:S05]  /*83b0*/  WARPSYNC.COLLECTIVE R47, `(.L_x_114) ;  /* 0x000000002f087348 */ /* 0x000fea0003c00000 */
[----:B------:R0:W1:Y:S02]  /*83c0*/  SHFL.UP P0, R48, R50, R49, R52 ;  /* 0x0400003132307389 */ /* 0x0000640000000034 */
[----:B01----:R-:W-:Y:S05]  /*83d0*/  ENDCOLLECTIVE ;  /* 0x000000000000791b */ /* 0x003fea0003800000 */
.L_x_114:
[----:B------:R-:W-:Y:S02]  /*83e0*/  IMAD.MOV.U32 R49, RZ, RZ, 0x4 ;  /* 0x00000004ff317424 */ /* 0x000fe400078e00ff */
[----:B------:R-:W-:-:S04]  /*83f0*/  IMAD.MOV.U32 R21, RZ, RZ, R48 ;  /* 0x000000ffff157224 */ /* 0x000fc800078e0030 */
[----:B------:R-:W-:-:S04]  /*8400*/  @P0 IMAD.IADD R21, R20, 0x1, R21 ;  /* 0x0000000114150824 */ /* 0x000fc800078e0215 */
[----:B------:R-:W-:-:S07]  /*8410*/  IMAD.MOV.U32 R50, RZ, RZ, R21 ;  /* 0x000000ffff327224 */ /* 0x000fce00078e0015 */
[----:B------:R-:W-:Y:S05]  /*8420*/  WARPSYNC.COLLECTIVE R47, `(.L_x_115) ;  /* 0x000000002f087348 */ /* 0x000fea0003c00000 */
[----:B------:R0:W1:Y:S02]  /*8430*/  SHFL.UP P0, R48, R50, R49, R52 ;  /* 0x0400003132307389 */ /* 0x0000640000000034 */
[----:B01----:R-:W-:Y:S05]  /*8440*/  ENDCOLLECTIVE ;  /* 0x000000000000791b */ /* 0x003fea0003800000 */
.L_x_115:
[----:B------:R-:W-:Y:S02]  /*8450*/  IMAD.MOV.U32 R49, RZ, RZ, 0x8 ;  /* 0x00000008ff317424 */ /* 0x000fe400078e00ff */
[----:B------:R-:W-:-:S04]  /*8460*/  IMAD.MOV.U32 R22, RZ, RZ, R48 ;  /* 0x000000ffff167224 */ /* 0x000fc800078e0030 */
[----:B------:R-:W-:-:S04]  /*8470*/  @P0 IMAD.IADD R22, R21, 0x1, R22 ;  /* 0x0000000115160824 */ /* 0x000fc800078e0216 */
[----:B------:R-:W-:-:S07]  /*8480*/  IMAD.MOV.U32 R50, RZ, RZ, R22 ;  /* 0x000000ffff327224 */ /* 0x000fce00078e0016 */
[----:B------:R-:W-:Y:S05]  /*8490*/  WARPSYNC.COLLECTIVE R47, `(.L_x_116) ;  /* 0x000000002f087348 */ /* 0x000fea0003c00000 */
[----:B------:R0:W1:Y:S02]  /*84a0*/  SHFL.UP P0, R48, R50, R49, R52 ;  /* 0x0400003132307389 */ /* 0x0000640000000034 */
[----:B01----:R-:W-:Y:S05]  /*84b0*/  ENDCOLLECTIVE ;  /* 0x000000000000791b */ /* 0x003fea0003800000 */
.L_x_116:
[----:B------:R-:W-:Y:S02]  /*84c0*/  IMAD.MOV.U32 R49, RZ, RZ, 0x10 ;  /* 0x00000010ff317424 */ /* 0x000fe400078e00ff */
[----:B------:R-:W-:-:S04]  /*84d0*/  IMAD.MOV.U32 R23, RZ, RZ, R48 ;  /* 0x000000ffff177224 */ /* 0x000fc800078e0030 */
[----:B------:R-:W-:-:S04]  /*84e0*/  @P0 IMAD.IADD R23, R22, 0x1, R23 ;  /* 0x0000000116170824 */ /* 0x000fc800078e0217 */
[----:B------:R-:W-:-:S07]  /*84f0*/  IMAD.MOV.U32 R50, RZ, RZ, R23 ;  /* 0x000000ffff327224 */ /* 0x000fce00078e0017 */
[----:B------:R-:W-:Y:S05]  /*8500*/  WARPSYNC.COLLECTIVE R47, `(.L_x_117) ;  /* 0x000000002f087348 */ /* 0x000fea0003c00000 */
[----:B------:R0:W1:Y:S02]  /*8510*/  SHFL.UP P0, R48, R50, R49, R52 ;  /* 0x0400003132307389 */ /* 0x0000640000000034 */
[----:B01----:R-:W-:Y:S05]  /*8520*/  ENDCOLLECTIVE ;  /* 0x000000000000791b */ /* 0x003fea0003800000 */
.L_x_117:
[----:B------:R-:W-:Y:S05]  /*8530*/  BRA `(.L_x_118) ;  /* 0xffffff9c00b07947 */ /* 0x000fea000383ffff */
.L_x_119:
[----:B------:R-:W-:-:S00]  /*8540*/  BRA `(.L_x_119) ;  /* 0xfffffffc00fc7947 */ /* 0x000fc0000383ffff */
[----:B------:R-:W-:-:S00]  /*8550*/  NOP ;  /* 0x0000000000007918 */ /* 0x000fc00000000000 */
        /* <DEDUP_REMOVED lines=10> */
.L_x_239:


//--------------------- .text._ZN3cub18CUB_300001_SM_10006detail10radix_sort33DeviceRadixSortExclusiveSumKernelINS1_5radix10policy_hubIiNS0_8NullTypeEyE10Policy1000EyEEvPT0_ --------------------------
	.section	.text._ZN3cub18CUB_300001_SM_10006detail10radix_sort33DeviceRadixSortExclusiveSumKernelINS1_5radix10policy_hubIiNS0_8NullTypeEyE10Policy1000EyEEvPT0_,"ax",@progbits
	.align	128
        .global         _ZN3cub18CUB_300001_SM_10006detail10radix_sort33DeviceRadixSortExclusiveSumKernelINS1_5radix10policy_hubIiNS0_8NullTypeEyE10Policy1000EyEEvPT0_
        .type           _ZN3cub18CUB_300001_SM_10006detail10radix_sort33DeviceRadixSortExclusiveSumKernelINS1_5radix10policy_hubIiNS0_8NullTypeEyE10Policy1000EyEEvPT0_,@function
        .size           _ZN3cub18CUB_300001_SM_10006detail10radix_sort33DeviceRadixSortExclusiveSumKernelINS1_5radix10policy_hubIiNS0_8NullTypeEyE10Policy1000EyEEvPT0_,(.L_x_240 - _ZN3cub18CUB_300001_SM_10006detail10radix_sort33DeviceRadixSortExclusiveSumKernelINS1_5radix10policy_hubIiNS0_8NullTypeEyE10Policy1000EyEEvPT0_)
        .other          _ZN3cub18CUB_300001_SM_10006detail10radix_sort33DeviceRadixSortExclusiveSumKernelINS1_5radix10policy_hubIiNS0_8NullTypeEyE10Policy1000EyEEvPT0_,@"STO_CUDA_ENTRY STV_DEFAULT"
_ZN3cub18CUB_300001_SM_10006detail10radix_sort33DeviceRadixSortExclusiveSumKernelINS1_5radix10policy_hubIiNS0_8NullTypeEyE10Policy1000EyEEvPT0_:
.text._ZN3cub18CUB_300001_SM_10006detail10radix_sort33DeviceRadixSortExclusiveSumKernelINS1_5radix10policy_hubIiNS0_8NullTypeEyE10Policy1000EyEEvPT0_:
[----:B------:R-:W-:Y:S01]  /*0000*/  LDC R1, c[0x0][0x37c] ;  /* 0x0000df00ff017b82 */ /* 0x000fe20000000800 */
[----:B------:R-:W0:Y:S07]  /*0010*/  S2R R18, SR_TID.X ;  /* 0x0000000000127919 */ /* 0x000e2e0000002100 */
[----:B------:R-:W1:Y:S01]  /*0020*/  LDC.64 R16, c[0x0][0x380] ;  /* 0x0000e000ff107b82 */ /* 0x000e620000000a00 */
[----:B------:R-:W2:Y:S01]  /*0030*/  LDCU.64 UR4, c[0x0][0x358] ;  /* 0x00006b00ff0477ac */ /* 0x000ea20008000a00 */
[----:B------:R-:W3:Y:S01]  /*0040*/  S2R R5, SR_CTAID.X ;  /* 0x0000000000057919 */ /* 0x000ee20000002500 */
[----:B0-----:R-:W-:Y:S01]  /*0050*/  ISETP.GT.U32.AND P1, PT, R18, 0xff, PT ;  /* 0x000000ff1200780c */ /* 0x001fe20003f24070 */
[----:B---3--:R-:W-:-:S04]  /*0060*/  IMAD R5, R5, 0x100, R18 ;  /* 0x0000010005057824 */ /* 0x008fc800078e0212 */
[----:B-1----:R-:W-:-:S08]  /*0070*/  IMAD.WIDE R16, R5, 0x8, R16 ;  /* 0x0000000805107825 */ /* 0x002fd000078e0210 */
[----:B--2---:R-:W2:Y:S01]  /*0080*/  @!P1 LDG.E.64 R2, desc[UR4][R16.64] ;  /* 0x0000000410029981 */ /* 0x004ea2000c1e1b00 */
[----:B------:R-:W-:Y:S02]  /*0090*/  MOV R0, 0x400 ;  /* 0x0000040000007802 */ /* 0x000fe40000000f00 */
[C---:B------:R-:W-:Y:S01]  /*00a0*/  ISETP.GT.U32.AND P0, PT, R18.reuse, 0x1f, PT ;  /* 0x0000001f1200780c */ /* 0x040fe20003f04070 */
[----:B------:R-:W0:Y:S02]  /*00b0*/  S2R R5, SR_CgaCtaId ;  /* 0x0000000000057919 */ /* 0x000e240000008800 */
[----:B0-----:R-:W-:Y:S02]  /*00c0*/  LEA R5, R5, R0, 0x18 ;  /* 0x0000000005057211 */ /* 0x001fe400078ec0ff */
[----:B------:R-:W-:-:S05]  /*00d0*/  LEA.HI R0, R18, R18, RZ, 0x1d ;  /* 0x0000001212007211 */ /* 0x000fca00078fe8ff */
[----:B------:R-:W-:-:S05]  /*00e0*/  IMAD R0, R0, 0x8, R5 ;  /* 0x0000000800007824 */ /* 0x000fca00078e0205 */
[----:B--2---:R0:W-:Y:S01]  /*00f0*/  STS.64 [R0+0x10], R2 ;  /* 0x0000100200007388 */ /* 0x0041e20000000a00 */
[----:B------:R-:W-:Y:S06]  /*0100*/  BAR.SYNC.DEFER_BLOCKING 0x0 ;  /* 0x0000000000007b1d */ /* 0x000fec0000010000 */
[----:B------:R-:W-:Y:S05]  /*0110*/  @P0 BRA `(.L_x_120) ;  /* 0x0000000400240947 */ /* 0x000fea0003800000 */
[----:B------:R-:W-:Y:S01]  /*0120*/  IMAD R18, R18, 0x48, R5 ;  /* 0x0000004812127824 */ /* 0x000fe200078e0205 */
[----:B------:R-:W-:-:S04]  /*0130*/  UMOV UR6, 0xffffffff ;  /* 0xffffffff00067882 */ /* 0x000fc80000000000 */
[----:B------:R-:W-:Y:S04]  /*0140*/  LDS.64 R14, [R18+0x10] ;  /* 0x00001000120e7984 */ /* 0x000fe80000000a00 */
[----:B------:R-:W-:Y:S04]  /*0150*/  LDS.64 R12, [R18+0x18] ;  /* 0x00001800120c7984 */ /* 0x000fe80000000a00 */
[----:B------:R-:W1:Y:S04]  /*0160*/  LDS.64 R10, [R18+0x20] ;  /* 0x00002000120a7984 */ /* 0x000e680000000a00 */
[----:B------:R-:W-:Y:S04]  /*0170*/  LDS.64 R8, [R18+0x28] ;  /* 0x0000280012087984 */ /* 0x000fe80000000a00 */
[----:B------:R-:W2:Y:S04]  /*0180*/  LDS.64 R6, [R18+0x30] ;  /* 0x0000300012067984 */ /* 0x000ea80000000a00 */
[----:B------:R-:W-:Y:S04]  /*0190*/  LDS.64 R4, [R18+0x38] ;  /* 0x0000380012047984 */ /* 0x000fe80000000a00 */
[----:B0-----:R-:W0:Y:S04]  /*01a0*/  LDS.64 R2, [R18+0x40] ;  /* 0x0000400012027984 */ /* 0x001e280000000a00 */
[----:B------:R-:W3:Y:S01]  /*01b0*/  LDS.64 R20, [R18+0x48] ;  /* 0x0000480012147984 */ /* 0x000ee20000000a00 */
[----:B-1----:R-:W-:-:S04]  /*01c0*/  IADD3 R19, P3, P4, R10, R12, R14 ;  /* 0x0000000c0a137210 */ /* 0x002fc80007c7e00e */
[----:B------:R-:W-:Y:S02]  /*01d0*/  IADD3.X R23, PT, PT, R11, R13, R15, P3, P4 ;  /* 0x0000000d0b177210 */ /* 0x000fe40001fe840f */
[----:B--2---:R-:W-:-:S04]  /*01e0*/  IADD3 R19, P0, P2, R6, R19, R8 ;  /* 0x0000001306137210 */ /* 0x004fc80007a1e008 */
[----:B------:R-:W-:Y:S02]  /*01f0*/  IADD3.X R23, PT, PT, R7, R23, R9, P0, P2 ;  /* 0x0000001707177210 */ /* 0x000fe400007e4409 */
[----:B0-----:R-:W-:-:S04]  /*0200*/  IADD3 R19, P3, P4, R2, R19, R4 ;  /* 0x0000001302137210 */ /* 0x001fc80007c7e004 */
[----:B---3--:R-:W-:Y:S02]  /*0210*/  IADD3 R20, P0, PT, R20, R19, RZ ;  /* 0x0000001314147210 */ /* 0x008fe40007f1e0ff */
[----:B------:R-:W-:-:S05]  /*0220*/  IADD3.X R19, PT, PT, R3, R23, R5, P3, P4 ;  /* 0x0000001703137210 */ /* 0x000fca0001fe8405 */
[----:B------:R-:W-:Y:S01]  /*0230*/  IMAD.X R19, R21, 0x1, R19, P0 ;  /* 0x0000000115137824 */ /* 0x000fe200000e0613 */
[----:B------:R-:W-:Y:S06]  /*0240*/  BRA.DIV UR6, `(.L_x_121) ;  /* 0x0000000206f07947 */ /* 0x000fec000b800000 */
[----:B------:R-:W0:Y:S04]  /*0250*/  SHFL.UP PT, R27, R20, 0x1, RZ ;  /* 0x04200000141b7989 */ /* 0x000e2800000e00ff */
[----:B------:R-:W1:Y:S01]  /*0260*/  SHFL.UP P0, R25, R19, 0x1, RZ ;  /* 0x0420000013197989 */ /* 0x000e6200000000ff */
[----:B0-----:R-:W-:-:S04]  /*0270*/  IADD3 R22, P2, PT, R27, R20, RZ ;  /* 0x000000141b167210 */ /* 0x001fc80007f5e0ff */
[----:B-1----:R-:W-:Y:S01]  /*0280*/  SEL R27, R22, R27, P0 ;  /* 0x0000001b161b7207 */ /* 0x002fe20000000000 */
[----:B------:R-:W-:-:S04]  /*0290*/  IMAD.X R26, R25, 0x1, R19, P2 ;  /* 0x00000001191a7824 */ /* 0x000fc800010e0613 */
[----:B------:R-:W0:Y:S01]  /*02a0*/  SHFL.UP PT, R28, R27, 0x2, RZ ;  /* 0x044000001b1c7989 */ /* 0x000e2200000e00ff */
[----:B------:R-:W-:-:S05]  /*02b0*/  SEL R26, R26, R25, P0 ;  /* 0x000000191a1a7207 */ /* 0x000fca0000000000 */
[----:B------:R-:W1:Y:S01]  /*02c0*/  SHFL.UP P0, R25, R26, 0x2, RZ ;  /* 0x044000001a197989 */ /* 0x000e6200000000ff */
[----:B0-----:R-:W-:-:S05]  /*02d0*/  IADD3 R21, P2, PT, R28, R27, RZ ;  /* 0x0000001b1c157210 */ /* 0x001fca0007f5e0ff */
[----:B-1----:R-:W-:Y:S01]  /*02e0*/  IMAD.X R22, R25, 0x1, R26, P2 ;  /* 0x0000000119167824 */ /* 0x002fe200010e061a */
[----:B------:R-:W-:-:S04]  /*02f0*/  SEL R28, R21, R28, P0 ;  /* 0x0000001c151c7207 */ /* 0x000fc80000000000 */
[----:B------:R-:W-:Y:S01]  /*0300*/  SEL R29, R22, R25, P0 ;  /* 0x00000019161d7207 */ /* 0x000fe20000000000 */
        /* <DEDUP_REMOVED lines=12> */
[----:B------:R0:W1:Y:S04]  /*03d0*/  SHFL.UP PT, R28, R27, 0x10, RZ ;  /* 0x060000001b1c7989 */ /* 0x00006800000e00ff */
[----:B------:R0:W2:Y:S02]  /*03e0*/  SHFL.UP P0, R25, R26, 0x10, RZ ;  /* 0x060000001a197989 */ /* 0x0000a400000000ff */
.L_x_132:
[----:B-1----:R-:W-:-:S04]  /*03f0*/  IADD3 R21, P2, PT, R28, R27, RZ ;  /* 0x0000001b1c157210 */ /* 0x002fc80007f5e0ff */
[----:B--2---:R-:W-:Y:S01]  /*0400*/  SEL R21, R21, R28, P0 ;  /* 0x0000001c15157207 */ /* 0x004fe20000000000 */
[----:B------:R-:W-:-:S05]  /*0410*/  IMAD.X R22, R25, 0x1, R26, P2 ;  /* 0x0000000119167824 */ /* 0x000fca00010e061a */
[----:B------:R-:W-:Y:S02]  /*0420*/  SEL R22, R22, R25, P0 ;  /* 0x0000001916167207 */ /* 0x000fe40000000000 */
[----:B------:R-:W-:-:S05]  /*0430*/  IADD3 R20, P0, PT, R21, -R20, RZ ;  /* 0x8000001415147210 */ /* 0x000fca0007f1e0ff */
[----:B------:R-:W-:Y:S01]  /*0440*/  IMAD.X R21, R22, 0x1, ~R19, P0 ;  /* 0x0000000116157824 */ /* 0x000fe200000e0e13 */
[----:B------:R-:W-:-:S04]  /*0450*/  IADD3 R14, P0, PT, R14, R20, RZ ;  /* 0x000000140e0e7210 */ /* 0x000fc80007f1e0ff */
[----:B------:R1:W-:Y:S01]  /*0460*/  STS.64 [R18+0x10], R20 ;  /* 0x0000101412007388 */ /* 0x0003e20000000a00 */
[----:B------:R-:W-:Y:S01]  /*0470*/  IMAD.X R15, R15, 0x1, R21, P0 ;  /* 0x000000010f0f7824 */ /* 0x000fe200000e0615 */
        /* <DEDUP_REMOVED lines=17> */
[----:B------:R-:W-:-:S05]  /*0590*/  IMAD.X R3, R3, 0x1, R5, P0 ;  /* 0x0000000103037824 */ /* 0x000fca00000e0605 */
[----:B------:R1:W-:Y:S03]  /*05a0*/  STS.64 [R18+0x48], R2 ;  /* 0x0000480212007388 */ /* 0x0003e60000000a00 */
.L_x_120:
[----:B------:R-:W-:Y:S05]  /*05b0*/  WARPSYNC.ALL ;  /* 0x0000000000007948 */ /* 0x000fea0003800000 */
[----:B------:R-:W-:Y:S06]  /*05c0*/  BAR.SYNC.DEFER_BLOCKING 0x0 ;  /* 0x0000000000007b1d */ /* 0x000fec0000010000 */
[----:B------:R-:W-:Y:S05]  /*05d0*/  @P1 EXIT ;  /* 0x000000000000194d */ /* 0x000fea0003800000 */
[----:B01----:R-:W0:Y:S04]  /*05e0*/  LDS.64 R2, [R0+0x10] ;  /* 0x0000100000027984 */ /* 0x003e280000000a00 */
[----:B0-----:R-:W-:Y:S01]  /*05f0*/  STG.E.64 desc[UR4][R16.64], R2 ;  /* 0x0000000210007986 */ /* 0x001fe2000c101b04 */
[----:B------:R-:W-:Y:S05]  /*0600*/  EXIT ;  /* 0x000000000000794d */ /* 0x000fea0003800000 */
.L_x_121:
[----:B------:R-:W-:Y:S02]  /*0610*/  IMAD.MOV.U32 R24, RZ, RZ, R20 ;  /* 0x000000ffff187224 */ /* 0x000fe400078e0014 */
[----:B------:R-:W-:Y:S02]  /*0620*/  IMAD.MOV.U32 R23, RZ, RZ, 0x1 ;  /* 0x00000001ff177424 */ /* 0x000fe400078e00ff */
[----:B------:R-:W-:Y:S02]  /*0630*/  IMAD.MOV.U32 R22, RZ, RZ, RZ ;  /* 0x000000ffff167224 */ /* 0x000fe400078e00ff */
[----:B------:R-:W-:-:S07]  /*0640*/  IMAD.MOV.U32 R21, RZ, RZ, -0x1 ;  /* 0xffffffffff157424 */ /* 0x000fce00078e00ff */
[----:B------:R-:W-:Y:S05]  /*0650*/  WARPSYNC.COLLECTIVE R21, `(.L_x_122) ;  /* 0x0000000015087348 */ /* 0x000fea0003c00000 */
[----:B------:R0:W1:Y:S02]  /*0660*/  SHFL.UP P0, R25, R24, R23, R22 ;  /* 0x0400001718197389 */ /* 0x0000640000000016 */
[----:B01----:R-:W-:Y:S05]  /*0670*/  ENDCOLLECTIVE ;  /* 0x000000000000791b */ /* 0x003fea0003800000 */
.L_x_122:
[----:B------:R-:W-:Y:S02]  /*0680*/  IMAD.MOV.U32 R24, RZ, RZ, R19 ;  /* 0x000000ffff187224 */ /* 0x000fe400078e0013 */
[----:B------:R-:W-:-:S07]  /*0690*/  IMAD.MOV.U32 R27, RZ, RZ, R25 ;  /* 0x000000ffff1b7224 */ /* 0x000fce00078e0019 */
[----:B------:R-:W-:Y:S05]  /*06a0*/  WARPSYNC.COLLECTIVE R21, `(.L_x_123) ;  /* 0x0000000015087348 */ /* 0x000fea0003c00000 */
[----:B------:R0:W1:Y:S02]  /*06b0*/  SHFL.UP P0, R25, R24, R23, R22 ;  /* 0x0400001718197389 */ /* 0x0000640000000016 */
[----:B01----:R-:W-:Y:S05]  /*06c0*/  ENDCOLLECTIVE ;  /* 0x000000000000791b */ /* 0x003fea0003800000 */
.L_x_123:
[----:B------:R-:W-:Y:S01]  /*06d0*/  IADD3 R26, P2, PT, R27, R20, RZ ;  /* 0x000000141b1a7210 */ /* 0x000fe20007f5e0ff */
[----:B------:R-:W-:-:S03]  /*06e0*/  IMAD.MOV.U32 R23, RZ, RZ, 0x2 ;  /* 0x00000002ff177424 */ /* 0x000fc600078e00ff */
[----:B------:R-:W-:Y:S01]  /*06f0*/  SEL R27, R26, R27, P0 ;  /* 0x0000001b1a1b7207 */ /* 0x000fe20000000000 */
[----:B------:R-:W-:-:S04]  /*0700*/  IMAD.X R26, R25, 0x1, R19, P2 ;  /* 0x00000001191a7824 */ /* 0x000fc800010e0613 */
[----:B------:R-:W-:Y:S01]  /*0710*/  IMAD.MOV.U32 R24, RZ, RZ, R27 ;  /* 0x000000ffff187224 */ /* 0x000fe200078e001b */
[----:B------:R-:W-:-:S07]  /*0720*/  SEL R26, R26, R25, P0 ;  /* 0x000000191a1a7207 */ /* 0x000fce0000000000 */
[----:B------:R-:W-:Y:S05]  /*0730*/  WARPSYNC.COLLECTIVE R21, `(.L_x_124) ;  /* 0x0000000015087348 */ /* 0x000fea0003c00000 */
[----:B------:R0:W1:Y:S02]  /*0740*/  SHFL.UP P0, R25, R24, R23, R22 ;  /* 0x0400001718197389 */ /* 0x0000640000000016 */
[----:B01----:R-:W-:Y:S05]  /*0750*/  ENDCOLLECTIVE ;  /* 0x000000000000791b */ /* 0x003fea0003800000 */
.L_x_124:
[----:B------:R-:W-:Y:S02]  /*0760*/  IMAD.MOV.U32 R24, RZ, RZ, R26 ;  /* 0x000000ffff187224 */ /* 0x000fe400078e001a */
[----:B------:R-:W-:-:S07]  /*0770*/  IMAD.MOV.U32 R28, RZ, RZ, R25 ;  /* 0x000000ffff1c7224 */ /* 0x000fce00078e0019 */
[----:B------:R-:W-:Y:S05]  /*0780*/  WARPSYNC.COLLECTIVE R21, `(.L_x_125) ;  /* 0x0000000015087348 */ /* 0x000fea0003c00000 */
[----:B------:R0:W1:Y:S02]  /*0790*/  SHFL.UP P0, R25, R24, R23, R22 ;  /* 0x0400001718197389 */ /* 0x0000640000000016 */
[----:B01----:R-:W-:Y:S05]  /*07a0*/  ENDCOLLECTIVE ;  /* 0x000000000000791b */ /* 0x003fea0003800000 */
.L_x_125:
        /* <DEDUP_REMOVED lines=9> */
.L_x_126:
[----:B------:R-:W-:Y:S02]  /*0840*/  IMAD.MOV.U32 R24, RZ, RZ, R29 ;  /* 0x000000ffff187224 */ /* 0x000fe400078e001d */
[----:B------:R-:W-:-:S07]  /*0850*/  IMAD.MOV.U32 R27, RZ, RZ, R25 ;  /* 0x000000ffff1b7224 */ /* 0x000fce00078e0019 */
[----:B------:R-:W-:Y:S05]  /*0860*/  WARPSYNC.COLLECTIVE R21, `(.L_x_127) ;  /* 0x0000000015087348 */ /* 0x000fea0003c00000 */
[----:B------:R0:W1:Y:S02]  /*0870*/  SHFL.UP P0, R25, R24, R23, R22 ;  /* 0x0400001718197389 */ /* 0x0000640000000016 */
[----:B01----:R-:W-:Y:S05]  /*0880*/  ENDCOLLECTIVE ;  /* 0x000000000000791b */ /* 0x003fea0003800000 */
.L_x_127:
        /* <DEDUP_REMOVED lines=9> */
.L_x_128:
[----:B------:R-:W-:Y:S02]  /*0920*/  IMAD.MOV.U32 R24, RZ, RZ, R29 ;  /* 0x000000ffff187224 */ /* 0x000fe400078e001d */
[----:B------:R-:W-:-:S07]  /*0930*/  IMAD.MOV.U32 R27, RZ, RZ, R25 ;  /* 0x000000ffff1b7224 */ /* 0x000fce00078e0019 */
[----:B------:R-:W-:Y:S05]  /*0940*/  WARPSYNC.COLLECTIVE R21, `(.L_x_129) ;  /* 0x0000000015087348 */ /* 0x000fea0003c00000 */
[----:B------:R0:W1:Y:S02]  /*0950*/  SHFL.UP P0, R25, R24, R23, R22 ;  /* 0x0400001718197389 */ /* 0x0000640000000016 */
[----:B01----:R-:W-:Y:S05]  /*0960*/  ENDCOLLECTIVE ;  /* 0x000000000000791b */ /* 0x003fea0003800000 */
.L_x_129:
        /* <DEDUP_REMOVED lines=9> */
.L_x_130:
[----:B------:R-:W-:Y:S02]  /*0a00*/  IMAD.MOV.U32 R24, RZ, RZ, R26 ;  /* 0x000000ffff187224 */ /* 0x000fe400078e001a */
[----:B------:R-:W-:-:S07]  /*0a10*/  IMAD.MOV.U32 R28, RZ, RZ, R25 ;  /* 0x000000ffff1c7224 */ /* 0x000fce00078e0019 */
[----:B------:R-:W-:Y:S05]  /*0a20*/  WARPSYNC.COLLECTIVE R21, `(.L_x_131) ;  /* 0x0000000015087348 */ /* 0x000fea0003c00000 */
[----:B------:R0:W1:Y:S02]  /*0a30*/  SHFL.UP P0, R25, R24, R23, R22 ;  /* 0x0400001718197389 */ /* 0x0000640000000016 */
[----:B01----:R-:W-:Y:S05]  /*0a40*/  ENDCOLLECTIVE ;  /* 0x000000000000791b */ /* 0x003fea0003800000 */
.L_x_131:
[----:B------:R-:W-:Y:S05]  /*0a50*/  BRA `(.L_x_132) ;  /* 0xfffffff800647947 */ /* 0x000fea000383ffff */
.L_x_133:
        /* <DEDUP_REMOVED lines=10> */
.L_x_240:


//--------------------- .text._ZN3cub18CUB_300001_SM_10006detail10radix_sort30DeviceRadixSortHistogramKernelINS1_5radix10policy_hubIiNS0_8NullTypeEyE10Policy1000ELNS0_9SortOrderE0EiyNS1_21identity_decomposer_tEEEvPT2_PKT1_SB_iiT3_ --------------------------
	.section	.text._ZN3cub18CUB_300001_SM_10006detail10radix_sort30DeviceRadixSortHistogramKernelINS1_5radix10policy_hubIiNS0_8NullTypeEyE10Policy1000ELNS0_9SortOrderE0EiyNS1_21identity_decomposer_tEEEvPT2_PKT1_SB_iiT3_,"ax",@progbits
	.align	128
        .global         _ZN3cub18CUB_300001_SM_10006detail10radix_sort30DeviceRadixSortHistogramKernelINS1_5radix10policy_hubIiNS0_8NullTypeEyE10Policy1000ELNS0_9SortOrderE0EiyNS1_21identity_decomposer_tEEEvPT2_PKT1_SB_iiT3_
        .type           _ZN3cub18CUB_300001_SM_10006detail10radix_sort30DeviceRadixSortHistogramKernelINS1_5radix10policy_hubIiNS0_8NullTypeEyE10Policy1000ELNS0_9SortOrderE0EiyNS1_21identity_decomposer_tEEEvPT2_PKT1_SB_iiT3_,@function
        .size           _ZN3cub18CUB_300001_SM_10006detail10radix_sort30DeviceRadixSortHistogramKernelINS1_5radix10policy_hubIiNS0_8NullTypeEyE10Policy1000ELNS0_9SortOrderE0EiyNS1_21identity_decomposer_tEEEvPT2_PKT1_SB_iiT3_,(.L_x_241 - _ZN3cub18CUB_300001_SM_10006detail10radix_sort30DeviceRadixSortHistogramKernelINS1_5radix10policy_hubIiNS0_8NullTypeEyE10Policy1000ELNS0_9SortOrderE0EiyNS1_21identity_decomposer_tEEEvPT2_PKT1_SB_iiT3_)
        .other          _ZN3cub18CUB_300001_SM_10006detail10radix_sort30DeviceRadixSortHistogramKernelINS1_5radix10policy_hubIiNS0_8NullTypeEyE10Policy1000ELNS0_9SortOrderE0EiyNS1_21identity_decomposer_tEEEvPT2_PKT1_SB_iiT3_,@"STO_CUDA_ENTRY STV_DEFAULT"
_ZN3cub18CUB_300001_SM_10006detail10radix_sort30DeviceRadixSortHistogramKernelINS1_5radix10policy_hubIiNS0_8NullTypeEyE10Policy1000ELNS0_9SortOrderE0EiyNS1_21identity_decomposer_tEEEvPT2_PKT1_SB_iiT3_:
.text._ZN3cub18CUB_300001_SM_10006detail10radix_sort30DeviceRadixSortHistogramKernelINS1_5radix10policy_hubIiNS0_8NullTypeEyE10Policy1000ELNS0_9SortOrderE0EiyNS1_21identity_decomposer_tEEEvPT2_PKT1_SB_iiT3_:
[----:B------:R-:W-:Y:S01]  /*0000*/  LDC R1, c[0x0][0x37c] ;  /* 0x0000df00ff017b82 */ /* 0x000fe20000000800 */
[----:B------:R-:W0:Y:S02]  /*0010*/  LDCU.64 UR14, c[0x0][0x390] ;  /* 0x00007200ff0e77ac */ /* 0x000e240008000a00 */
[----:B0-----:R-:W-:-:S04]  /*0020*/  ISETP.NE.U32.AND P0, PT, RZ, UR14, PT ;  /* 0x0000000eff007c0c */ /* 0x001fc8000bf05070 */
[----:B------:R-:W-:-:S13]  /*0030*/  ISETP.NE.AND.EX P0, PT, RZ, UR15, PT, P0 ;  /* 0x0000000fff007c0c */ /* 0x000fda000bf05300 */
[----:B------:R-:W-:Y:S05]  /*0040*/  @!P0 EXIT ;  /* 0x000000000000894d */ /* 0x000fea0003800000 */
[----:B------:R-:W-:Y:S01]  /*0050*/  UIADD3 UR11, UP0, UPT, UR14, -0x1, URZ ;  /* 0xffffffff0e0b7890 */ /* 0x000fe2000ff1e0ff */
[----:B------:R-:W0:Y:S01]  /*0060*/  S2R R4, SR_TID.X ;  /* 0x0000000000047919 */ /* 0x000e220000002100 */
[----:B------:R-:W1:Y:S01]  /*0070*/  LDCU.64 UR4, c[0x0][0x398] ;  /* 0x00007300ff0477ac */ /* 0x000e620008000a00 */
[----:B------:R-:W2:Y:S01]  /*0080*/  S2UR UR7, SR_CgaCtaId ;  /* 0x00000000000779c3 */ /* 0x000ea20000008800 */
[----:B------:R-:W-:Y:S01]  /*0090*/  UIADD3.X UR12, UPT, UPT, UR15, -0x1, URZ, UP0, !UPT ;  /* 0xffffffff0f0c7890 */ /* 0x000fe200087fe4ff */
[----:B------:R-:W-:Y:S01]  /*00a0*/  UMOV UR6, 0x400 ;  /* 0x0000040000067882 */ /* 0x000fe20000000000 */
[----:B------:R-:W3:Y:S05]  /*00b0*/  LDCU.64 UR20, c[0x0][0x358] ;  /* 0x00006b00ff1477ac */ /* 0x000eea0008000a00 */
[----:B------:R-:W4:Y:S01]  /*00c0*/  S2UR UR8, SR_CTAID.X ;  /* 0x00000000000879c3 */ /* 0x000f220000002500 */
[----:B------:R-:W-:Y:S01]  /*00d0*/  USHF.R.U64 UR11, UR11, 0x1e, UR12 ;  /* 0x0000001e0b0b7899 */ /* 0x000fe2000800120c */
[----:B------:R-:W0:Y:S03]  /*00e0*/  LDCU UR28, c[0x0][0x370] ;  /* 0x00006e00ff1c77ac */ /* 0x000e260008000800 */
[----:B------:R-:W-:-:S02]  /*00f0*/  UIADD3 UR11, UP0, UPT, UR11, 0x1, URZ ;  /* 0x000000010b0b7890 */ /* 0x000fc4000ff1e0ff */
[----:B-1----:R-:W-:Y:S02]  /*0100*/  UIADD3 UR4, UPT, UPT, UR5, 0x7, -UR4 ;  /* 0x0000000705047890 */ /* 0x002fe4000fffe804 */
[----:B------:R-:W-:Y:S02]  /*0110*/  ULEA.HI.X UR12, UR12, URZ, URZ, 0x2, UP0 ;  /* 0x000000ff0c0c7291 */ /* 0x000fe400080f14ff */
[----:B------:R-:W-:Y:S02]  /*0120*/  UISETP.LT.U32.AND UP0, UPT, UR11, UR14, UPT ;  /* 0x0000000e0b00728c */ /* 0x000fe4000bf01070 */
[----:B------:R-:W-:Y:S02]  /*0130*/  USHF.R.S32.HI UR5, URZ, 0x1f, UR4 ;  /* 0x0000001fff057899 */ /* 0x000fe40008011404 */
[----:B------:R-:W-:Y:S02]  /*0140*/  UISETP.LT.U32.AND.EX UP0, UPT, UR12, UR15, UPT, UP0 ;  /* 0x0000000f0c00728c */ /* 0x000fe4000bf01100 */
[----:B------:R-:W-:-:S02]  /*0150*/  ULEA.HI UR5, UR5, UR4, URZ, 0x3 ;  /* 0x0000000405057291 */ /* 0x000fc4000f8f18ff */
[----:B------:R-:W-:Y:S01]  /*0160*/  USEL UR11, UR11, UR14, UP0 ;  /* 0x0000000e0b0b7287 */ /* 0x000fe20008000000 */
[C---:B0-----:R-:W-:Y:S01]  /*0170*/  VIADD R21, R4.reuse, 0x780 ;  /* 0x0000078004157836 */ /* 0x041fe20000000000 */
[----:B------:R-:W-:Y:S02]  /*0180*/  USEL UR12, UR12, UR15, UP0 ;  /* 0x0000000f0c0c7287 */ /* 0x000fe40008000000 */
[----:B------:R-:W-:Y:S02]  /*0190*/  UISETP.GE.AND UP0, UPT, UR4, 0x8, UPT ;  /* 0x000000080400788c */ /* 0x000fe4000bf06270 */
[----:B--2---:R-:W-:Y:S02]  /*01a0*/  ULEA UR6, UR7, UR6, 0x18 ;  /* 0x0000000607067291 */ /* 0x004fe4000f8ec0ff */
[----:B------:R-:W-:Y:S02]  /*01b0*/  USHF.R.S32.HI UR5, URZ, 0x3, UR5 ;  /* 0x00000003ff057899 */ /* 0x000fe40008011405 */
[----:B------:R-:W-:Y:S01]  /*01c0*/  PLOP3.LUT P0, PT, PT, PT, UP0, 0x80, 0x8 ;  /* 0x000000000008781c */ /* 0x000fe20003f0f008 */
[----:B----4-:R-:W-:Y:S01]  /*01d0*/  USHF.L.U32 UR8, UR8, 0xb, URZ ;  /* 0x0000000b08087899 */ /* 0x010fe200080006ff */
[C---:B------:R-:W-:Y:S01]  /*01e0*/  LEA R0, R4.reuse, UR6, 0x2 ;  /* 0x0000000604007c11 */ /* 0x040fe2000f8e10ff */
[----:B------:R-:W-:Y:S01]  /*01f0*/  UIADD3 UR22, UPT, UPT, UR5, -0x1, URZ ;  /* 0xffffffff05167890 */ /* 0x000fe2000fffe0ff */
[----:B------:R-:W-:Y:S01]  /*0200*/  ISETP.GT.U32.OR P0, PT, R4, 0xff, !P0 ;  /* 0x000000ff0400780c */ /* 0x000fe20004704470 */
[----:B------:R-:W-:-:S02]  /*0210*/  ULOP3.LUT UR23, UR5, 0xf, URZ, 0xc0, !UPT ;  /* 0x0000000f05177892 */ /* 0x000fc4000f8ec0ff */
[----:B------:R-:W-:Y:S01]  /*0220*/  ULOP3.LUT UR24, UR5, 0x7, URZ, 0xc0, !UPT ;  /* 0x0000000705187892 */ /* 0x000fe2000f8ec0ff */
[----:B------:R-:W-:Y:S01]  /*0230*/  P2R R20, PR, RZ, 0x1 ;  /* 0x00000001ff147803 */ /* 0x000fe20000000000 */
[----:B------:R-:W-:Y:S02]  /*0240*/  ULOP3.LUT UR25, UR5, 0x3, URZ, 0xc0, !UPT ;  /* 0x0000000305197892 */ /* 0x000fe4000f8ec0ff */
[----:B------:R-:W-:Y:S02]  /*0250*/  ULOP3.LUT UR26, UR5, 0xffffff0, URZ, 0xc0, !UPT ;  /* 0x0ffffff0051a7892 */ /* 0x000fe4000f8ec0ff */
[----:B------:R-:W-:Y:S02]  /*0260*/  ULOP3.LUT UR27, UR5, 0xffffff8, URZ, 0xc0, !UPT ;  /* 0x0ffffff8051b7892 */ /* 0x000fe4000f8ec0ff */
[----:B------:R-:W-:Y:S01]  /*0270*/  ULOP3.LUT UR9, UR5, 0x1, URZ, 0xc0, !UPT ;  /* 0x0000000105097892 */ /* 0x000fe2000f8ec0ff */
[----:B------:R-:W-:Y:S01]  /*0280*/  UMOV UR6, URZ ;  /* 0x000000ff00067c82 */ /* 0x000fe20008000000 */
[----:B---3--:R-:W-:-:S10]  /*0290*/  UMOV UR7, URZ ;  /* 0x000000ff00077c82 */ /* 0x008fd40008000000 */
.L_x_217:
[----:B------:R-:W-:Y:S01]  /*02a0*/  ISETP.NE.AND P0, PT, R20, RZ, PT ;  /* 0x000000ff1400720c */ /* 0x000fe20003f05270 */
[----:B------:R-:W-:-:S12]  /*02b0*/  BSSY.RECONVERGENT B0, `(.L_x_134) ;  /* 0x000007c000007945 */ /* 0x000fd80003800200 */
[----:B012345:R-:W-:Y:S05]  /*02c0*/  @P0 BRA `(.L_x_135) ;  /* 0x0000000400e80947 */ /* 0x03ffea0003800000 */
[----:B------:R-:W-:Y:S02]  /*02d0*/  IMAD.U32 R2, RZ, RZ, UR22 ;  /* 0x00000016ff027e24 */ /* 0x000fe4000f8e00ff */
[----:B------:R-:W-:-:S03]  /*02e0*/  IMAD.MOV.U32 R3, RZ, RZ, RZ ;  /* 0x000000ffff037224 */ /* 0x000fc600078e00ff */
[----:B------:R-:W-:-:S13]  /*02f0*/  ISETP.GE.U32.AND P1, PT, R2, 0xf, PT ;  /* 0x0000000f0200780c */ /* 0x000fda0003f26070 */
[----:B------:R-:W-:Y:S05]  /*0300*/  @!P1 BRA `(.L_x_136) ;  /* 0x00000000005c9947 */ /* 0x000fea0003800000 */
[----:B------:R-:W-:Y:S01]  /*0310*/  VIADD R2, R0, 0x2000 ;  /* 0x0000200000027836 */ /* 0x000fe20000000000 */
[----:B------:R-:W-:-:S12]  /*0320*/  UIADD3 UR4, UPT, UPT, -UR26, URZ, URZ ;  /* 0x000000ff1a047290 */ /* 0x000fd8000fffe1ff */
.L_x_137:
[----:B------:R-:W-:Y:S01]  /*0330*/  UIADD3 UR4, UPT, UPT, UR4, 0x10, URZ ;  /* 0x0000001004047890 */ /* 0x000fe2000fffe0ff */
[----:B------:R-:W-:Y:S03]  /*0340*/  STS [R2+-0x2000], RZ ;  /* 0xffe000ff02007388 */ /* 0x000fe60000000800 */
[----:B------:R-:W-:Y:S01]  /*0350*/  UISETP.NE.AND UP0, UPT, UR4, URZ, UPT ;  /* 0x000000ff0400728c */ /* 0x000fe2000bf05270 */
        /* <DEDUP_REMOVED lines=16> */
[----:B------:R-:W-:Y:S06]  /*0460*/  BRA.U UP0, `(.L_x_137) ;  /* 0xfffffffd00b07547 */ /* 0x000fec000b83ffff */
[----:B------:R-:W-:-:S07]  /*0470*/  IMAD.U32 R3, RZ, RZ, UR26 ;  /* 0x0000001aff037e24 */ /* 0x000fce000f8e00ff */
.L_x_136:
[----:B------:R-:W-:Y:S01]  /*0480*/  ISETP.NE.AND P0, PT, RZ, UR23, PT ;  /* 0x00000017ff007c0c */ /* 0x000fe2000bf05270 */
[----:B------:R-:W-:Y:S01]  /*0490*/  IMAD.U32 R6, RZ, RZ, UR24 ;  /* 0x00000018ff067e24 */ /* 0x000fe2000f8e00ff */
[----:B------:R-:W-:-:S03]  /*04a0*/  MOV R2, UR23 ;  /* 0x0000001700027c02 */ /* 0x000fc60008000f00 */
[----:B------:R-:W-:Y:S02]  /*04b0*/  VIADD R6, R6, 0xffffffff ;  /* 0xffffffff06067836 */ /* 0x000fe40000000000 */
[----:B------:R-:W-:-:S06]  /*04c0*/  VIADD R2, R2, 0xffffffff ;  /* 0xffffffff02027836 */ /* 0x000fcc0000000000 */
[----:B------:R-:W-:Y:S05]  /*04d0*/  @!P0 BRA `(.L_x_138) ;  /* 0x00000000007c8947 */ /* 0x000fea0003800000 */
[----:B------:R-:W-:Y:S01]  /*04e0*/  ISETP.GE.U32.AND P2, PT, R2, 0x7, PT ;  /* 0x000000070200780c */ /* 0x000fe20003f46070 */
[----:B------:R-:W-:-:S12]  /*04f0*/  UISETP.NE.AND UP0, UPT, UR24, URZ, UPT ;  /* 0x000000ff1800728c */ /* 0x000fd8000bf05270 */
[----:B------:R-:W-:Y:S05]  /*0500*/  @!P2 BRA `(.L_x_139) ;  /* 0x000000000028a947 */ /* 0x000fea0003800000 */
        /* <DEDUP_REMOVED lines=10> */
.L_x_139:
[----:B------:R-:W-:Y:S05]  /*05b0*/  BRA.U !UP0, `(.L_x_138) ;  /* 0x0000000108447547 */ /* 0x000fea000b800000 */
[----:B------:R-:W-:Y:S01]  /*05c0*/  ISETP.GE.U32.AND P2, PT, R6, 0x3, PT ;  /* 0x000000030600780c */ /* 0x000fe20003f46070 */
[----:B------:R-:W-:-:S12]  /*05d0*/  UISETP.NE.AND UP0, UPT, UR25, URZ, UPT ;  /* 0x000000ff1900728c */ /* 0x000fd8000bf05270 */
[C---:B0-----:R-:W-:Y:S02]  /*05e0*/  @P2 IMAD R5, R3.reuse, 0x400, R0 ;  /* 0x0000040003052824 */ /* 0x041fe400078e0200 */
[----:B------:R-:W-:-:S03]  /*05f0*/  @P2 VIADD R3, R3, 0x4 ;  /* 0x0000000403032836 */ /* 0x000fc60000000000 */
[----:B------:R1:W-:Y:S04]  /*0600*/  @P2 STS [R5], RZ ;  /* 0x000000ff05002388 */ /* 0x0003e80000000800 */
[----:B------:R1:W-:Y:S04]  /*0610*/  @P2 STS [R5+0x400], RZ ;  /* 0x000400ff05002388 */ /* 0x0003e80000000800 */
[----:B------:R1:W-:Y:S04]  /*0620*/  @P2 STS [R5+0x800], RZ ;  /* 0x000800ff05002388 */ /* 0x0003e80000000800 */
[----:B------:R1:W-:Y:S01]  /*0630*/  @P2 STS [R5+0xc00], RZ ;  /* 0x000c00ff05002388 */ /* 0x0003e20000000800 */
[----:B------:R-:W-:Y:S05]  /*0640*/  BRA.U !UP0, `(.L_x_138) ;  /* 0x0000000108207547 */ /* 0x000fea000b800000 */
[----:B------:R-:W-:Y:S01]  /*0650*/  IMAD R3, R3, 0x400, R0 ;  /* 0x0000040003037824 */ /* 0x000fe200078e0200 */
[----:B------:R-:W-:-:S04]  /*0660*/  UISETP.NE.AND UP0, UPT, UR25, 0x1, UPT ;  /* 0x000000011900788c */ /* 0x000fc8000bf05270 */
[----:B------:R2:W-:Y:S05]  /*0670*/  STS [R3], RZ ;  /* 0x000000ff03007388 */ /* 0x0005ea0000000800 */
[----:B------:R-:W-:Y:S05]  /*0680*/  BRA.U !UP0, `(.L_x_138) ;  /* 0x0000000108107547 */ /* 0x000fea000b800000 */
[----:B------:R-:W-:Y:S01]  /*0690*/  UISETP.NE.AND UP0, UPT, UR25, 0x2, UPT ;  /* 0x000000021900788c */ /* 0x000fe2000bf05270 */
[----:B------:R3:W-:Y:S05]  /*06a0*/  STS [R3+0x400], RZ ;  /* 0x000400ff03007388 */ /* 0x0007ea0000000800 */
[----:B------:R-:W-:-:S13]  /*06b0*/  PLOP3.LUT P2, PT, PT, PT, UP0, 0x80, 0x8 ;  /* 0x000000000008781c */ /* 0x000fda0003f4f008 */
[----:B------:R3:W-:Y:S02]  /*06c0*/  @P2 STS [R3+0x800], RZ ;  /* 0x000800ff03002388 */ /* 0x0007e40000000800 */
.L_x_138:
[----:B------:R-:W-:-:S13]  /*06d0*/  ISETP.GT.U32.AND P2, PT, R4, 0x7f, PT ;  /* 0x0000007f0400780c */ /* 0x000fda0003f44070 */
[----:B------:R-:W-:Y:S05]  /*06e0*/  @P2 BRA `(.L_x_135) ;  /* 0x0000000000e02947 */ /* 0x000fea0003800000 */
[----:B--23--:R-:W-:Y:S01]  /*06f0*/  HFMA2 R3, -RZ, RZ, 0, 0 ;  /* 0x00000000ff037431 */ /* 0x00cfe200000001ff */
[----:B------:R-:W-:Y:S06]  /*0700*/  @!P1 BRA `(.L_x_140) ;  /* 0x0000000000589947 */ /* 0x000fec0003800000 */
[----:B------:R-:W-:-:S07]  /*0710*/  IMAD.MOV.U32 R3, RZ, RZ, RZ ;  /* 0x000000ffff037224 */ /* 0x000fce00078e00ff */
.L_x_141:
[C---:B012---:R-:W-:Y:S02]  /*0720*/  IMAD R5, R3.reuse, 0x400, R0 ;  /* 0x0000040003057824 */ /* 0x047fe400078e0200 */
[----:B------:R-:W-:-:S03]  /*0730*/  VIADD R3, R3, 0x10 ;  /* 0x0000001003037836 */ /* 0x000fc60000000000 */
[----:B------:R2:W-:Y:S02]  /*0740*/  STS [R5+0x200], RZ ;  /* 0x000200ff05007388 */ /* 0x0005e40000000800 */
[----:B------:R-:W-:Y:S02]  /*0750*/  ISETP.NE.AND P1, PT, R3, UR26, PT ;  /* 0x0000001a03007c0c */ /* 0x000fe4000bf25270 */
[----:B------:R2:W-:Y:S04]  /*0760*/  STS [R5+0x600], RZ ;  /* 0x000600ff05007388 */ /* 0x0005e80000000800 */
        /* <DEDUP_REMOVED lines=13> */
[----:B------:R2:W-:Y:S01]  /*0840*/  STS [R5+0x3e00], RZ ;  /* 0x003e00ff05007388 */ /* 0x0005e20000000800 */
[----:B------:R-:W-:Y:S05]  /*0850*/  @P1 BRA `(.L_x_141) ;  /* 0xfffffffc00b01947 */ /* 0x000fea000383ffff */
[----:B------:R-:W-:-:S07]  /*0860*/  IMAD.U32 R3, RZ, RZ, UR26 ;  /* 0x0000001aff037e24 */ /* 0x000fce000f8e00ff */
.L_x_140:
[----:B------:R-:W-:Y:S05]  /*0870*/  @!P0 BRA `(.L_x_135) ;  /* 0x00000000007c8947 */ /* 0x000fea0003800000 */
[----:B------:R-:W-:Y:S01]  /*0880*/  ISETP.GE.U32.AND P0, PT, R2, 0x7, PT ;  /* 0x000000070200780c */ /* 0x000fe20003f06070 */
[----:B------:R-:W-:-:S12]  /*0890*/  UISETP.NE.AND UP0, UPT, UR24, URZ, UPT ;  /* 0x000000ff1800728c */ /* 0x000fd8000bf05270 */
[----:B------:R-:W-:Y:S05]  /*08a0*/  @!P0 BRA `(.L_x_142) ;  /* 0x0000000000288947 */ /* 0x000fea0003800000 */
[C---:B------:R-:W-:Y:S02]  /*08b0*/  IMAD R2, R3.reuse, 0x400, R0 ;  /* 0x0000040003027824 */ /* 0x040fe400078e0200 */
[----:B------:R-:W-:-:S03]  /*08c0*/  VIADD R3, R3, 0x8 ;  /* 0x0000000803037836 */ /* 0x000fc60000000000 */
[----:B------:R3:W-:Y:S04]  /*08d0*/  STS [R2+0x200], RZ ;  /* 0x000200ff02007388 */ /* 0x0007e80000000800 */
[----:B------:R3:W-:Y:S04]  /*08e0*/  STS [R2+0x600], RZ ;  /* 0x000600ff02007388 */ /* 0x0007e80000000800 */
[----:B------:R3:W-:Y:S04]  /*08f0*/  STS [R2+0xa00], RZ ;  /* 0x000a00ff02007388 */ /* 0x0007e80000000800 */
[----:B------:R3:W-:Y:S04]  /*0900*/  STS [R2+0xe00], RZ ;  /* 0x000e00ff02007388 */ /* 0x0007e80000000800 */
[----:B------:R3:W-:Y:S04]  /*0910*/  STS [R2+0x1200], RZ ;  /* 0x001200ff02007388 */ /* 0x0007e80000000800 */
[----:B------:R3:W-:Y:S04]  /*0920*/  STS [R2+0x1600], RZ ;  /* 0x001600ff02007388 */ /* 0x0007e80000000800 */
[----:B------:R3:W-:Y:S04]  /*0930*/  STS [R2+0x1a00], RZ ;  /* 0x001a00ff02007388 */ /* 0x0007e80000000800 */
[----:B------:R3:W-:Y:S02]  /*0940*/  STS [R2+0x1e00], RZ ;  /* 0x001e00ff02007388 */ /* 0x0007e40000000800 */
.L_x_142:
[----:B------:R-:W-:Y:S05]  /*0950*/  BRA.U !UP0, `(.L_x_135) ;  /* 0x0000000108447547 */ /* 0x000fea000b800000 */
[----:B------:R-:W-:Y:S01]  /*0960*/  ISETP.GE.U32.AND P0, PT, R6, 0x3, PT ;  /* 0x000000030600780c */ /* 0x000fe20003f06070 */
[----:B------:R-:W-:-:S12]  /*0970*/  UISETP.NE.AND UP0, UPT, UR25, URZ, UPT ;  /* 0x000000ff1900728c */ /* 0x000fd8000bf05270 */
[C---:B---3--:R-:W-:Y:S01]  /*0980*/  @P0 IMAD R2, R3.reuse, 0x400, R0 ;  /* 0x0000040003020824 */ /* 0x048fe200078e0200 */
[----:B------:R-:W-:-:S04]  /*0990*/  @P0 IADD3 R3, PT, PT, R3, 0x4, RZ ;  /* 0x0000000403030810 */ /* 0x000fc80007ffe0ff */
[----:B------:R4:W-:Y:S04]  /*09a0*/  @P0 STS [R2+0x200], RZ ;  /* 0x000200ff02000388 */ /* 0x0009e80000000800 */
[----:B------:R4:W-:Y:S04]  /*09b0*/  @P0 STS [R2+0x600], RZ ;  /* 0x000600ff02000388 */ /* 0x0009e80000000800 */
[----:B------:R4:W-:Y:S04]  /*09c0*/  @P0 STS [R2+0xa00], RZ ;  /* 0x000a00ff02000388 */ /* 0x0009e80000000800 */
[----:B------:R4:W-:Y:S01]  /*09d0*/  @P0 STS [R2+0xe00], RZ ;  /* 0x000e00ff02000388 */ /* 0x0009e20000000800 */
[----:B------:R-:W-:Y:S05]  /*09e0*/  BRA.U !UP0, `(.L_x_135) ;  /* 0x0000000108207547 */ /* 0x000fea000b800000 */
[----:B------:R-:W-:Y:S01]  /*09f0*/  IMAD R3, R3, 0x400, R0 ;  /* 0x0000040003037824 */ /* 0x000fe200078e0200 */
[----:B------:R-:W-:-:S04]  /*0a00*/  UISETP.NE.AND UP0, UPT, UR25, 0x1, UPT ;  /* 0x000000011900788c */ /* 0x000fc8000bf05270 */
[----:B------:R3:W-:Y:S05]  /*0a10*/  STS [R3+0x200], RZ ;  /* 0x000200ff03007388 */ /* 0x0007ea0000000800 */
[----:B------:R-:W-:Y:S05]  /*0a20*/  BRA.U !UP0, `(.L_x_135) ;  /* 0x0000000108107547 */ /* 0x000fea000b800000 */
[----:B------:R-:W-:Y:S01]  /*0a30*/  UISETP.NE.AND UP0, UPT, UR25, 0x2, UPT ;  /* 0x000000021900788c */ /* 0x000fe2000bf05270 */
[----:B------:R0:W-:Y:S05]  /*0a40*/  STS [R3+0x600], RZ ;  /* 0x000600ff03007388 */ /* 0x0001ea0000000800 */
[----:B------:R-:W-:-:S13]  /*0a50*/  PLOP3.LUT P0, PT, PT, PT, UP0, 0x80, 0x8 ;  /* 0x000000000008781c */ /* 0x000fda0003f0f008 */
[----:B------:R0:W-:Y:S02]  /*0a60*/  @P0 STS [R3+0xa00], RZ ;  /* 0x000a00ff03000388 */ /* 0x0001e40000000800 */
.L_x_135:
[----:B------:R-:W-:Y:S05]  /*0a70*/  BSYNC.RECONVERGENT B0 ;  /* 0x0000000000007941 */ /* 0x000fea0003800200 */
.L_x_134:
[----:B------:R-:W5:Y:S01]  /*0a80*/  LDCU.64 UR14, c[0x0][0x390] ;  /* 0x00007200ff0e77ac */ /* 0x000f620008000a00 */
[----:B------:R-:W-:Y:S02]  /*0a90*/  USHF.L.U32 UR4, UR6, 0x1e, URZ ;  /* 0x0000001e06047899 */ /* 0x000fe400080006ff */
[----:B------:R-:W-:Y:S02]  /*0aa0*/  USHF.L.U64.HI UR5, UR6, 0x1e, UR7 ;  /* 0x0000001e06057899 */ /* 0x000fe40008010207 */
[----:B-----5:R-:W-:-:S04]  /*0ab0*/  UIADD3 UR4, UP0, UPT, -UR4, UR14, URZ ;  /* 0x0000000e04047290 */ /* 0x020fc8000ff1e1ff */
[----:B------:R-:W-:Y:S02]  /*0ac0*/  UIADD3.X UR5, UPT, UPT, ~UR5, UR15, URZ, UP0, !UPT ;  /* 0x0000000f05057290 */ /* 0x000fe400087fe5ff */
[----:B------:R-:W-:-:S04]  /*0ad0*/  UISETP.LT.U32.AND UP0, UPT, UR4, 0x40000000, UPT ;  /* 0x400000000400788c */ /* 0x000fc8000bf01070 */
[----:B------:R-:W-:-:S04]  /*0ae0*/  UISETP.LT.U32.AND.EX UP0, UPT, UR5, URZ, UPT, UP0 ;  /* 0x000000ff0500728c */ /* 0x000fc8000bf01100 */
[----:B------:R-:W-:Y:S02]  /*0af0*/  USEL UR13, UR4, 0x40000000, UP0 ;  /* 0x40000000040d7887 */ /* 0x000fe40008000000 */
[----:B------:R-:W-:Y:S02]  /*0b00*/  USEL UR14, UR5, URZ, UP0 ;  /* 0x000000ff050e7287 */ /* 0x000fe40008000000 */
[----:B------:R-:W-:-:S04]  /*0b10*/  UISETP.GT.U32.AND UP0, UPT, UR13, UR8, UPT ;  /* 0x000000080d00728c */ /* 0x000fc8000bf04070 */
[----:B------:R-:W-:Y:S01]  /*0b20*/  UISETP.GT.U32.AND.EX UP0, UPT, UR14, URZ, UPT, UP0 ;  /* 0x000000ff0e00728c */ /* 0x000fe2000bf04100 */
[----:B------:R-:W-:Y:S08]  /*0b30*/  BAR.SYNC.DEFER_BLOCKING 0x0 ;  /* 0x0000000000007b1d */ /* 0x000ff00000010000 */
[----:B------:R-:W-:Y:S06]  /*0b40*/  BAR.SYNC.DEFER_BLOCKING 0x0 ;  /* 0x0000000000007b1d */ /* 0x000fec0000010000 */
[----:B------:R-:W-:Y:S05]  /*0b50*/  BRA.U !UP0, `(.L_x_143) ;  /* 0x0000000d082c7547 */ /* 0x000fea000b800000 */
[----:B------:R-:W-:Y:S01]  /*0b60*/  UMOV UR10, UR8 ;  /* 0x00000008000a7c82 */ /* 0x000fe20008000000 */
[----:B------:R-:W-:-:S05]  /*0b70*/  UMOV UR5, URZ ;  /* 0x000000ff00057c82 */ /* 0x000fca0008000000 */
.L_x_148:
[----:B-----5:R-:W5:Y:S01]  /*0b80*/  LDCU.64 UR18, c[0x0][0x390] ;  /* 0x00007200ff1277ac */ /* 0x020f620008000a00 */
[----:B------:R-:W-:Y:S02]  /*0b90*/  USHF.L.U32 UR15, UR6, 0x1e, URZ ;  /* 0x0000001e060f7899 */ /* 0x000fe400080006ff */
[----:B------:R-:W-:Y:S02]  /*0ba0*/  USHF.L.U64.HI UR16, UR6, 0x1e, UR7 ;  /* 0x0000001e06107899 */ /* 0x000fe40008010207 */
[----:B------:R-:W-:-:S04]  /*0bb0*/  UIADD3 UR15, UP0, UPT, UR10, UR15, URZ ;  /* 0x0000000f0a0f7290 */ /* 0x000fc8000ff1e0ff */
[----:B------:R-:W-:Y:S02]  /*0bc0*/  UIADD3.X UR16, UPT, UPT, UR5, UR16, URZ, UP0, !UPT ;  /* 0x0000001005107290 */ /* 0x000fe400087fe4ff */
[----:B------:R-:W-:Y:S02]  /*0bd0*/  ULEA UR10, UP0, UR28, UR10, 0xb ;  /* 0x0000000a1c0a7291 */ /* 0x000fe4000f8058ff */
[----:B-----5:R-:W-:Y:S02]  /*0be0*/  UIADD3 UR17, UP1, UPT, -UR15, UR18, URZ ;  /* 0x000000120f117290 */ /* 0x020fe4000ff3e1ff */
[----:B------:R-:W-:Y:S02]  /*0bf0*/  UIADD3.X UR5, UPT, UPT, URZ, UR5, URZ, UP0, !UPT ;  /* 0x00000005ff057290 */ /* 0x000fe400087fe4ff */
[----:B------:R-:W-:Y:S02]  /*0c00*/  UIADD3.X UR4, UPT, UPT, ~UR16, UR19, URZ, UP1, !UPT ;  /* 0x0000001310047290 */ /* 0x000fe40008ffe5ff */
[----:B------:R-:W-:-:S02]  /*0c10*/  UISETP.GE.U32.AND UP1, UPT, UR17, 0x800, UPT ;  /* 0x000008001100788c */ /* 0x000fc4000bf26070 */
[----:B------:R-:W-:Y:S02]  /*0c20*/  UISETP.GE.U32.AND UP0, UPT, UR10, UR13, UPT ;  /* 0x0000000d0a00728c */ /* 0x000fe4000bf06070 */
[----:B------:R-:W-:Y:S02]  /*0c30*/  UISETP.GE.U32.AND.EX UP1, UPT, UR4, URZ, UPT, UP1 ;  /* 0x000000ff0400728c */ /* 0x000fe4000bf26110 */
[----:B------:R-:W-:-:S07]  /*0c40*/  UISETP.GE.U32.AND.EX UP0, UPT, UR5, UR14, UPT, UP0 ;  /* 0x0000000e0500728c */ /* 0x000fce000bf06100 */
[----:B0-----:R-:W-:Y:S05]  /*0c50*/  BRA.U !UP1, `(.L_x_144) ;  /* 0x0000000109587547 */ /* 0x001fea000b800000 */
[----:B------:R-:W4:Y:S01]  /*0c60*/  LDCU.64 UR18, c[0x0][0x388] ;  /* 0x00007100ff1277ac */ /* 0x000f220008000a00 */
[----:B0-23--:R-:W-:-:S05]  /*0c70*/  IADD3 R3, P0, PT, R4, UR15, RZ ;  /* 0x0000000f04037c10 */ /* 0x00dfca000ff1e0ff */
[----:B------:R-:W-:Y:S01]  /*0c80*/  IMAD.X R6, RZ, RZ, UR16, P0 ;  /* 0x00000010ff067e24 */ /* 0x000fe200080e06ff */
[----:B----4-:R-:W-:-:S04]  /*0c90*/  LEA R2, P0, R3, UR18, 0x2 ;  /* 0x0000001203027c11 */ /* 0x010fc8000f8010ff */
        /* <DEDUP_REMOVED lines=8> */
[----:B-1----:R0:W5:Y:S04]  /*0d20*/  LDG.E R5, desc[UR20][R2.64+0xe00] ;  /* 0x000e001402057981 */ /* 0x002168000c1e1900 */
        /* <DEDUP_REMOVED lines=9> */
.L_x_144:
[----:B------:R-:W4:Y:S01]  /*0dc0*/  LDCU.64 UR18, c[0x0][0x388] ;  /* 0x00007100ff1277ac */ /* 0x000f220008000a00 */
[C---:B012---:R-:W-:Y:S01]  /*0dd0*/  VIADD R5, R4.reuse, 0x100 ;  /* 0x0000010004057836 */ /* 0x047fe20000000000 */
[C---:B---3--:R-:W-:Y:S01]  /*0de0*/  IADD3 R3, P0, PT, R4.reuse, UR15, RZ ;  /* 0x0000000f04037c10 */ /* 0x048fe2000ff1e0ff */
[C---:B----4-:R-:W-:Y:S01]  /*0df0*/  VIADD R2, R4.reuse, 0x80 ;  /* 0x0000008004027836 */ /* 0x050fe20000000000 */
[C---:B------:R-:W-:Y:S01]  /*0e00*/  ISETP.GE.AND P1, PT, R4.reuse, UR17, PT ;  /* 0x0000001104007c0c */ /* 0x040fe2000bf26270 */
[----:B------:R-:W-:Y:S01]  /*0e10*/  VIADD R7, R4, 0x180 ;  /* 0x0000018004077836 */ /* 0x000fe20000000000 */
[----:B------:R-:W-:Y:S01]  /*0e20*/  ISETP.GE.AND P3, PT, R5, UR17, PT ;  /* 0x0000001105007c0c */ /* 0x000fe2000bf66270 */
[----:B------:R-:W-:Y:S01]  /*0e30*/  IMAD.X R6, RZ, RZ, UR16, P0 ;  /* 0x00000010ff067e24 */ /* 0x000fe200080e06ff */
[----:B------:R-:W-:Y:S01]  /*0e40*/  ISETP.GE.AND P2, PT, R2, UR17, PT ;  /* 0x0000001102007c0c */ /* 0x000fe2000bf46270 */
[----:B------:R-:W-:Y:S01]  /*0e50*/  VIADD R5, R4, 0x200 ;  /* 0x0000020004057836 */ /* 0x000fe20000000000 */
[----:B------:R-:W-:Y:S01]  /*0e60*/  ISETP.GE.AND P4, PT, R7, UR17, PT ;  /* 0x0000001107007c0c */ /* 0x000fe2000bf86270 */
[----:B------:R-:W-:-:S03]  /*0e70*/  IMAD.MOV.U32 R12, RZ, RZ, 0x7fffffff ;  /* 0x7fffffffff0c7424 */ /* 0x000fc600078e00ff */
[----:B------:R-:W-:Y:S01]  /*0e80*/  ISETP.GE.AND P5, PT, R5, UR17, PT ;  /* 0x0000001105007c0c */ /* 0x000fe2000bfa6270 */
[----:B------:R-:W-:Y:S01]  /*0e90*/  VIADD R5, R4, 0x300 ;  /* 0x0000030004057836 */ /* 0x000fe20000000000 */
[----:B------:R-:W-:-:S04]  /*0ea0*/  LEA R2, P0, R3, UR18, 0x2 ;  /* 0x0000001203027c11 */ /* 0x000fc8000f8010ff */
[----:B------:R-:W-:Y:S01]  /*0eb0*/  LEA.HI.X R3, R3, UR19, R6, 0x2, P0 ;  /* 0x0000001303037c11 */ /* 0x000fe200080f1406 */
[----:B------:R-:W-:Y:S01]  /*0ec0*/  IMAD.MOV.U32 R11, RZ, RZ, 0x7fffffff ;  /* 0x7fffffffff0b7424 */ /* 0x000fe200078e00ff */
[----:B------:R-:W-:-:S03]  /*0ed0*/  IADD3 R6, PT, PT, R4, 0x280, RZ ;  /* 0x0000028004067810 */ /* 0x000fc60007ffe0ff */
[----:B------:R1:W5:Y:S01]  /*0ee0*/  @!P1 LDG.E R12, desc[UR20][R2.64] ;  /* 0x00000014020c9981 */ /* 0x000362000c1e1900 */
[----:B------:R-:W-:Y:S01]  /*0ef0*/  ISETP.GE.AND P1, PT, R5, UR17, PT ;  /* 0x0000001105007c0c */ /* 0x000fe2000bf26270 */
[----:B------:R-:W-:Y:S01]  /*0f00*/  VIADD R5, R4, 0x380 ;  /* 0x0000038004057836 */ /* 0x000fe20000000000 */
[----:B------:R-:W-:Y:S01]  /*0f10*/  ISETP.GE.AND P0, PT, R6, UR17, PT ;  /* 0x0000001106007c0c */ /* 0x000fe2000bf06270 */
[----:B------:R-:W-:Y:S01]  /*0f20*/  IMAD.MOV.U32 R9, RZ, RZ, 0x7fffffff ;  /* 0x7fffffffff097424 */ /* 0x000fe200078e00ff */
[----:B------:R1:W5:Y:S02]  /*0f30*/  @!P2 LDG.E R11, desc[UR20][R2.64+0x200] ;  /* 0x00020014020ba981 */ /* 0x000364000c1e1900 */
[----:B------:R-:W-:Y:S01]  /*0f40*/  ISETP.GE.AND P2, PT, R5, UR17, PT ;  /* 0x0000001105007c0c */ /* 0x000fe2000bf46270 */
[----:B------:R-:W-:Y:S02]  /*0f50*/  VIADD R5, R4, 0x480 ;  /* 0x0000048004057836 */ /* 0x000fe40000000000 */
[----:B------:R-:W-:Y:S01]  /*0f60*/  IMAD.MOV.U32 R10, RZ, RZ, 0x7fffffff ;  /* 0x7fffffffff0a7424 */ /* 0x000fe200078e00ff */
[----:B------:R1:W5:Y:S01]  /*0f70*/  @!P4 LDG.E R9, desc[UR20][R2.64+0x600] ;  /* 0x000600140209c981 */ /* 0x000362000c1e1900 */
[----:B------:R-:W-:-:S02]  /*0f80*/  MOV R8, 0x7fffffff ;  /* 0x7fffffff00087802 */ /* 0x000fc40000000f00 */
[C---:B------:R-:W-:Y:S02]  /*0f90*/  LOP3.LUT R6, R4.reuse, 0x400, RZ, 0xfc, !PT ;  /* 0x0000040004067812 */ /* 0x040fe400078efcff */
[----:B------:R-:W-:Y:S01]  /*0fa0*/  ISETP.GE.AND P4, PT, R5, UR17, PT ;  /* 0x0000001105007c0c */ /* 0x000fe2000bf86270 */
[----:B------:R-:W-:Y:S01]  /*0fb0*/  VIADD R5, R4, 0x500 ;  /* 0x0000050004057836 */ /* 0x000fe20000000000 */
[----:B------:R1:W5:Y:S01]  /*0fc0*/  @!P3 LDG.E R10, desc[UR20][R2.64+0x400] ;  /* 0x00040014020ab981 */ /* 0x000362000c1e1900 */
[----:B------:R-:W-:Y:S01]  /*0fd0*/  ISETP.GE.AND P3, PT, R6, UR17, PT ;  /* 0x0000001106007c0c */ /* 0x000fe2000bf66270 */
[----:B------:R-:W-:Y:S02]  /*0fe0*/  IMAD.MOV.U32 R6, RZ, RZ, 0x7fffffff ;  /* 0x7fffffffff067424 */ /* 0x000fe400078e00ff */
[----:B------:R1:W5:Y:S01]  /*0ff0*/  @!P5 LDG.E R8, desc[UR20][R2.64+0x800] ;  /* 0x000800140208d981 */ /* 0x000362000c1e1900 */
[----:B------:R-:W-:Y:S01]  /*1000*/  ISETP.GE.AND P5, PT, R5, UR17, PT ;  /* 0x0000001105007c0c */ /* 0x000fe2000bfa6270 */
[----:B------:R-:W-:-:S02]  /*1010*/  VIADD R5, R4, 0x600 ;  /* 0x0000060004057836 */ /* 0x000fc40000000000 */
[----:B------:R-:W-:Y:S01]  /*1020*/  IMAD.MOV.U32 R7, RZ, RZ, 0x7fffffff ;  /* 0x7fffffffff077424 */ /* 0x000fe200078e00ff */
[----:B------:R1:W5:Y:S01]  /*1030*/  @!P1 LDG.E R6, desc[UR20][R2.64+0xc00] ;  /* 0x000c001402069981 */ /* 0x000362000c1e1900 */
[C---:B------:R-:W-:Y:S01]  /*1040*/  VIADD R13, R4.reuse, 0x580 ;  /* 0x00000580040d7836 */ /* 0x040fe20000000000 */
[----:B------:R-:W-:Y:S01]  /*1050*/  ISETP.GE.AND P1, PT, R5, UR17, PT ;  /* 0x0000001105007c0c */ /* 0x000fe2000bf26270 */
[----:B------:R-:W-:Y:S02]  /*1060*/  IMAD.MOV.U32 R5, RZ, RZ, 0x7fffffff ;  /* 0x7fffffffff057424 */ /* 0x000fe400078e00ff */
[----:B------:R-:W-:Y:S01]  /*1070*/  IMAD.MOV.U32 R19, RZ, RZ, 0x7fffffff ;  /* 0x7fffffffff137424 */ /* 0x000fe200078e00ff */
[----:B------:R1:W5:Y:S01]  /*1080*/  @!P0 LDG.E R7, desc[UR20][R2.64+0xa00] ;  /* 0x000a001402078981 */ /* 0x000362000c1e1900 */
[----:B------:R-:W-:Y:S01]  /*1090*/  IMAD.MOV.U32 R18, RZ, RZ, 0x7fffffff ;  /* 0x7fffffffff127424 */ /* 0x000fe200078e00ff */
[----:B------:R-:W-:Y:S01]  /*10a0*/  ISETP.GE.AND P0, PT, R13, UR17, PT ;  /* 0x000000110d007c0c */ /* 0x000fe2000bf06270 */
[C---:B------:R-:W-:Y:S01]  /*10b0*/  VIADD R14, R4.reuse, 0x700 ;  /* 0x00000700040e7836 */ /* 0x040fe20000000000 */
[----:B------:R-:W-:Y:S01]  /*10c0*/  IADD3 R13, PT, PT, R4, 0x680, RZ ;  /* 0x00000680040d7810 */ /* 0x000fe20007ffe0ff */
[----:B------:R1:W5:Y:S03]  /*10d0*/  @!P2 LDG.E R5, desc[UR20][R2.64+0xe00] ;  /* 0x000e00140205a981 */ /* 0x000366000c1e1900 */
[----:B------:R-:W-:Y:S01]  /*10e0*/  ISETP.GE.AND P2, PT, R13, UR17, PT ;  /* 0x000000110d007c0c */ /* 0x000fe2000bf46270 */
[----:B------:R1:W5:Y:S01]  /*10f0*/  @!P3 LDG.E R19, desc[UR20][R2.64+0x1000] ;  /* 0x001000140213b981 */ /* 0x000362000c1e1900 */
[----:B------:R-:W-:-:S03]  /*1100*/  ISETP.GE.AND P3, PT, R14, UR17, PT ;  /* 0x000000110e007c0c */ /* 0x000fc6000bf66270 */
[----:B------:R1:W5:Y:S01]  /*1110*/  @!P4 LDG.E R18, desc[UR20][R2.64+0x1200] ;  /* 0x001200140212c981 */ /* 0x000362000c1e1900 */
[----:B------:R-:W-:Y:S01]  /*1120*/  ISETP.GE.AND P4, PT, R21, UR17, PT ;  /* 0x0000001115007c0c */ /* 0x000fe2000bf86270 */
[----:B------:R-:W-:Y:S01]  /*1130*/  IMAD.MOV.U32 R17, RZ, RZ, 0x7fffffff ;  /* 0x7fffffffff117424 */ /* 0x000fe200078e00ff */
[----:B------:R-:W-:Y:S01]  /*1140*/  MOV R14, 0x7fffffff ;  /* 0x7fffffff000e7802 */ /* 0x000fe20000000f00 */
[----:B------:R-:W-:Y:S02]  /*1150*/  IMAD.MOV.U32 R16, RZ, RZ, 0x7fffffff ;  /* 0x7fffffffff107424 */ /* 0x000fe400078e00ff */
        /* <DEDUP_REMOVED lines=9> */
.L_x_145:
[----:B01----:R-:W0:Y:S02]  /*11f0*/  LDC.64 R2, c[0x0][0x398] ;  /* 0x0000e600ff027b82 */ /* 0x003e240000000a00 */
[----:B0-----:R-:W-:-:S13]  /*1200*/  ISETP.GT.AND P0, PT, R3, R2, PT ;  /* 0x000000020300720c */ /* 0x001fda0003f04270 */
[----:B------:R-:W-:Y:S05]  /*1210*/  @!P0 BRA `(.L_x_146) ;  /* 0x0000000400788947 */ /* 0x000fea0003800000 */
[----:B------:R-:W0:Y:S01]  /*1220*/  S2UR UR15, SR_CgaCtaId ;  /* 0x00000000000f79c3 */ /* 0x000e220000008800 */
[----:B-----5:R-:W-:Y:S01]  /*1230*/  LOP3.LUT R15, R15, 0x80000000, RZ, 0x3c, !PT ;  /* 0x800000000f0f7812 */ /* 0x020fe200078e3cff */
[----:B------:R-:W-:Y:S01]  /*1240*/  UMOV UR4, 0x400 ;  /* 0x0000040000047882 */ /* 0x000fe20000000000 */
[----:B------:R-:W-:Y:S01]  /*1250*/  LOP3.LUT R14, R14, 0x80000000, RZ, 0x3c, !PT ;  /* 0x800000000e0e7812 */ /* 0x000fe200078e3cff */
[----:B------:R-:W1:Y:S01]  /*1260*/  LDCU UR16, c[0x0][0x398] ;  /* 0x00007300ff1077ac */ /* 0x000e620008000800 */
[----:B------:R-:W-:Y:S02]  /*1270*/  LOP3.LUT R13, R13, 0x80000000, RZ, 0x3c, !PT ;  /* 0x800000000d0d7812 */ /* 0x000fe400078e3cff */
[----:B------:R-:W-:Y:S02]  /*1280*/  LOP3.LUT R2, R22, 0x80000000, RZ, 0x3c, !PT ;  /* 0x8000000016027812 */ /* 0x000fe400078e3cff */
[----:B------:R-:W-:Y:S02]  /*1290*/  LOP3.LUT R16, R16, 0x80000000, RZ, 0x3c, !PT ;  /* 0x8000000010107812 */ /* 0x000fe400078e3cff */
[----:B------:R-:W-:-:S02]  /*12a0*/  LOP3.LUT R17, R17, 0x80000000, RZ, 0x3c, !PT ;  /* 0x8000000011117812 */ /* 0x000fc400078e3cff */
[----:B------:R-:W-:Y:S02]  /*12b0*/  LOP3.LUT R18, R18, 0x80000000, RZ, 0x3c, !PT ;  /* 0x8000000012127812 */ /* 0x000fe400078e3cff */
[----:B------:R-:W-:Y:S02]  /*12c0*/  LOP3.LUT R19, R19, 0x80000000, RZ, 0x3c, !PT ;  /* 0x8000000013137812 */ /* 0x000fe400078e3cff */
[----:B------:R-:W-:Y:S02]  /*12d0*/  LOP3.LUT R5, R5, 0x80000000, RZ, 0x3c, !PT ;  /* 0x8000000005057812 */ /* 0x000fe400078e3cff */
[----:B------:R-:W-:Y:S02]  /*12e0*/  LOP3.LUT R6, R6, 0x80000000, RZ, 0x3c, !PT ;  /* 0x8000000006067812 */ /* 0x000fe400078e3cff */
[----:B------:R-:W-:Y:S02]  /*12f0*/  LOP3.LUT R7, R7, 0x80000000, RZ, 0x3c, !PT ;  /* 0x8000000007077812 */ /* 0x000fe400078e3cff */
[----:B------:R-:W-:Y:S01]  /*1300*/  LOP3.LUT R8, R8, 0x80000000, RZ, 0x3c, !PT ;  /* 0x8000000008087812 */ /* 0x000fe200078e3cff */
[----:B0-----:R-:W-:Y:S01]  /*1310*/  ULEA UR15, UR15, UR4, 0x18 ;  /* 0x000000040f0f7291 */ /* 0x001fe2000f8ec0ff */
[----:B------:R-:W-:-:S02]  /*1320*/  LOP3.LUT R9, R9, 0x80000000, RZ, 0x3c, !PT ;  /* 0x8000000009097812 */ /* 0x000fc400078e3cff */
[----:B------:R-:W-:Y:S01]  /*1330*/  LOP3.LUT R10, R10, 0x80000000, RZ, 0x3c, !PT ;  /* 0x800000000a0a7812 */ /* 0x000fe200078e3cff */
[----:B------:R-:W-:Y:S01]  /*1340*/  UMOV UR4, URZ ;  /* 0x000000ff00047c82 */ /* 0x000fe20008000000 */
[----:B------:R-:W-:Y:S02]  /*1350*/  LOP3.LUT R11, R11, 0x80000000, RZ, 0x3c, !PT ;  /* 0x800000000b0b7812 */ /* 0x000fe400078e3cff */
[----:B-1----:R-:W-:-:S07]  /*1360*/  LOP3.LUT R12, R12, 0x80000000, RZ, 0x3c, !PT ;  /* 0x800000000c0c7812 */ /* 0x002fce00078e3cff */
.L_x_147:
[----:B------:R-:W-:Y:S01]  /*1370*/  IMAD R22, RZ, RZ, -UR16 ;  /* 0x80000010ff167e24 */ /* 0x000fe2000f8e02ff */
[----:B0-----:R-:W-:Y:S01]  /*1380*/  SHF.R.U32.HI R23, RZ, UR16, R12 ;  /* 0x00000010ff177c19 */ /* 0x001fe2000801160c */
[----:B------:R-:W-:Y:S01]  /*1390*/  IMAD.MOV.U32 R25, RZ, RZ, -0x1 ;  /* 0xffffffffff197424 */ /* 0x000fe200078e00ff */
[----:B------:R-:W-:Y:S01]  /*13a0*/  ULEA UR17, UR4, UR15, 0xa ;  /* 0x0000000f04117291 */ /* 0x000fe2000f8e50ff */
[----:B------:R-:W-:Y:S01]  /*13b0*/  SHF.R.U32.HI R27, RZ, UR16, R10 ;  /* 0x00000010ff1b7c19 */ /* 0x000fe2000801160a */
[----:B------:R-:W-:Y:S01]  /*13c0*/  UIADD3 UR4, UPT, UPT, UR4, 0x1, URZ ;  /* 0x0000000104047890 */ /* 0x000fe2000fffe0ff */
[----:B------:R-:W-:Y:S02]  /*13d0*/  VIADDMNMX R22, R22, R3, 0x8, PT ;  /* 0x0000000816167446 */ /* 0x000fe40003800103 */
[----:B------:R-:W-:Y:S02]  /*13e0*/  SHF.R.U32.HI R29, RZ, UR16, R9 ;  /* 0x00000010ff1d7c19 */ /* 0x000fe40008011609 */
[----:B------:R-:W-:-:S02]  /*13f0*/  SHF.L.U32 R22, R25, R22, RZ ;  /* 0x0000001619167219 */ /* 0x000fc400000006ff */
[----:B------:R-:W-:Y:S02]  /*1400*/  SHF.R.U32.HI R25, RZ, UR16, R11 ;  /* 0x00000010ff197c19 */ /* 0x000fe4000801160b */
[-C--:B------:R-:W-:Y:S02]  /*1410*/  LOP3.LUT R23, R23, R22.reuse, RZ, 0x30, !PT ;  /* 0x0000001617177212 */ /* 0x080fe400078e30ff */
[-C--:B------:R-:W-:Y:S02]  /*1420*/  LOP3.LUT R25, R25, R22.reuse, RZ, 0x30, !PT ;  /* 0x0000001619197212 */ /* 0x080fe400078e30ff */
[----:B------:R-:W-:Y:S02]  /*1430*/  LOP3.LUT R27, R27, R22, RZ, 0x30, !PT ;  /* 0x000000161b1b7212 */ /* 0x000fe400078e30ff */
[----:B------:R-:W-:Y:S02]  /*1440*/  LEA R23, R23, UR17, 0x2 ;  /* 0x0000001117177c11 */ /* 0x000fe4000f8e10ff */
[----:B------:R-:W-:-:S02]  /*1450*/  LEA R25, R25, UR17, 0x2 ;  /* 0x0000001119197c11 */ /* 0x000fc4000f8e10ff */
[----:B------:R-:W-:Y:S01]  /*1460*/  LEA R27, R27, UR17, 0x2 ;  /* 0x000000111b1b7c11 */ /* 0x000fe2000f8e10ff */
[----:B------:R0:W-:Y:S01]  /*1470*/  ATOMS.POPC.INC.32 RZ, [R23+URZ] ;  /* 0x0000000017ff7f8c */ /* 0x0001e2000d8000ff */
[----:B------:R-:W-:Y:S02]  /*1480*/  SHF.R.U32.HI R24, RZ, UR16, R8 ;  /* 0x00000010ff187c19 */ /* 0x000fe40008011608 */
[----:B------:R-:W-:Y:S01]  /*1490*/  SHF.R.U32.HI R26, RZ, UR16, R7 ;  /* 0x00000010ff1a7c19 */ /* 0x000fe20008011607 */
[----:B------:R1:W-:Y:S01]  /*14a0*/  ATOMS.POPC.INC.32 RZ, [R25+URZ] ;  /* 0x0000000019ff7f8c */ /* 0x0003e2000d8000ff */
[-C--:B------:R-:W-:Y:S02]  /*14b0*/  LOP3.LUT R29, R29, R22.reuse, RZ, 0x30, !PT ;  /* 0x000000161d1d7212 */ /* 0x080fe400078e30ff */
[----:B------:R-:W-:Y:S01]  /*14c0*/  LOP3.LUT R24, R24, R22, RZ, 0x30, !PT ;  /* 0x0000001618187212 */ /* 0x000fe200078e30ff */
[----:B------:R2:W-:Y:S01]  /*14d0*/  ATOMS.POPC.INC.32 RZ, [R27+URZ] ;  /* 0x000000001bff7f8c */ /* 0x0005e2000d8000ff */
[----:B0-----:R-:W-:-:S02]  /*14e0*/  SHF.R.U32.HI R23, RZ, UR16, R6 ;  /* 0x00000010ff177c19 */ /* 0x001fc40008011606 */
[-C--:B------:R-:W-:Y:S02]  /*14f0*/  LOP3.LUT R26, R26, R22.reuse, RZ, 0x30, !PT ;  /* 0x000000161a1a7212 */ /* 0x080fe400078e30ff */
[----:B-1----:R-:W-:Y:S02]  /*1500*/  SHF.R.U32.HI R25, RZ, UR16, R5 ;  /* 0x00000010ff197c19 */ /* 0x002fe40008011605 */
[-C--:B------:R-:W-:Y:S02]  /*1510*/  LOP3.LUT R23, R23, R22.reuse, RZ, 0x30, !PT ;  /* 0x0000001617177212 */ /* 0x080fe400078e30ff */
[----:B--2---:R-:W-:Y:S02]  /*1520*/  SHF.R.U32.HI R27, RZ, UR16, R19 ;  /* 0x00000010ff1b7c19 */ /* 0x004fe40008011613 */
[----:B------:R-:W-:Y:S02]  /*1530*/  LEA R29, R29, UR17, 0x2 ;  /* 0x000000111d1d7c11 */ /* 0x000fe4000f8e10ff */
[----:B------:R-:W-:-:S02]  /*1540*/  LOP3.LUT R25, R25, R22, RZ, 0x30, !PT ;  /* 0x0000001619197212 */ /* 0x000fc400078e30ff */
[----:B------:R-:W-:Y:S01]  /*1550*/  LEA R24, R24, UR17, 0x2 ;  /* 0x0000001118187c11 */ /* 0x000fe2000f8e10ff */
[----:B------:R0:W-:Y:S01]  /*1560*/  ATOMS.POPC.INC.32 RZ, [R29+URZ] ;  /* 0x000000001dff7f8c */ /* 0x0001e2000d8000ff */
[----:B------:R-:W-:Y:S02]  /*1570*/  LOP3.LUT R27, R27, R22, RZ, 0x30, !PT ;  /* 0x000000161b1b7212 */ /* 0x000fe400078e30ff */
[----:B------:R-:W-:Y:S01]  /*1580*/  LEA R26, R26, UR17, 0x2 ;  /* 0x000000111a1a7c11 */ /* 0x000fe2000f8e10ff */
[----:B------:R1:W-:Y:S01]  /*1590*/  ATOMS.POPC.INC.32 RZ, [R24+URZ] ;  /* 0x0000000018ff7f8c */ /* 0x0003e2000d8000ff */
[----:B------:R-:W-:Y:S02]  /*15a0*/  LEA R23, R23, UR17, 0x2 ;  /* 0x0000001117177c11 */ /* 0x000fe4000f8e10ff */
[----:B------:R-:W-:Y:S01]  /*15b0*/  LEA R25, R25, UR17, 0x2 ;  /* 0x0000001119197c11 */ /* 0x000fe2000f8e10ff */
[----:B------:R2:W-:Y:S01]  /*15c0*/  ATOMS.POPC.INC.32 RZ, [R26+URZ] ;  /* 0x000000001aff7f8c */ /* 0x0005e2000d8000ff */
[----:B------:R-:W-:-:S02]  /*15d0*/  LEA R27, R27, UR17, 0x2 ;  /* 0x000000111b1b7c11 */ /* 0x000fc4000f8e10ff */
[----:B0-----:R-:W-:Y:S01]  /*15e0*/  SHF.R.U32.HI R29, RZ, UR16, R18 ;  /* 0x00000010ff1d7c19 */ /* 0x001fe20008011612 */
[----:B------:R0:W-:Y:S01]  /*15f0*/  ATOMS.POPC.INC.32 RZ, [R23+URZ] ;  /* 0x0000000017ff7f8c */ /* 0x0001e2000d8000ff */
[----:B-1----:R-:W-:Y:S02]  /*1600*/  SHF.R.U32.HI R24, RZ, UR16, R17 ;  /* 0x00000010ff187c19 */ /* 0x002fe40008011611 */
[----:B------:R-:W-:Y:S01]  /*1610*/  SHF.R.U32.HI R28, RZ, UR16, R15 ;  /* 0x00000010ff1c7c19 */ /* 0x000fe2000801160f */
[----:B------:R1:W-:Y:S01]  /*1620*/  ATOMS.POPC.INC.32 RZ, [R25+URZ] ;  /* 0x0000000019ff7f8c */ /* 0x0003e2000d8000ff */
[----:B--2---:R-:W-:Y:S02]  /*1630*/  SHF.R.U32.HI R26, RZ, UR16, R16 ;  /* 0x00000010ff1a7c19 */ /* 0x004fe40008011610 */
[----:B------:R-:W-:Y:S01]  /*1640*/  LOP3.LUT R29, R29, R22, RZ, 0x30, !PT ;  /* 0x000000161d1d7212 */ /* 0x000fe200078e30ff */
[----:B------:R2:W-:Y:S01]  /*1650*/  ATOMS.POPC.INC.32 RZ, [R27+URZ] ;  /* 0x000000001bff7f8c */ /* 0x0005e2000d8000ff */
[----:B0-----:R-:W-:-:S02]  /*1660*/  SHF.R.U32.HI R23, RZ, UR16, R2 ;  /* 0x00000010ff177c19 */ /* 0x001fc40008011602 */
[-C--:B------:R-:W-:Y:S02]  /*1670*/  LOP3.LUT R24, R24, R22.reuse, RZ, 0x30, !PT ;  /* 0x0000001618187212 */ /* 0x080fe400078e30ff */
[----:B-1----:R-:W-:Y:S02]  /*1680*/  SHF.R.U32.HI R25, RZ, UR16, R13 ;  /* 0x00000010ff197c19 */ /* 0x002fe4000801160d */
[-C--:B------:R-:W-:Y:S02]  /*1690*/  LOP3.LUT R26, R26, R22.reuse, RZ, 0x30, !PT ;  /* 0x000000161a1a7212 */ /* 0x080fe400078e30ff */
[----:B--2---:R-:W-:Y:S01]  /*16a0*/  SHF.R.U32.HI R27, RZ, UR16, R14 ;  /* 0x00000010ff1b7c19 */ /* 0x004fe2000801160e */
[----:B------:R-:W-:Y:S01]  /*16b0*/  UIADD3 UR16, UPT, UPT, UR16, 0x8, URZ ;  /* 0x0000000810107890 */ /* 0x000fe2000fffe0ff */
[----:B------:R-:W-:Y:S02]  /*16c0*/  LOP3.LUT R23, R23, R22, RZ, 0x30, !PT ;  /* 0x0000001617177212 */ /* 0x000fe400078e30ff */
[----:B------:R-:W-:-:S02]  /*16d0*/  LEA R29, R29, UR17, 0x2 ;  /* 0x000000111d1d7c11 */ /* 0x000fc4000f8e10ff */
[-C--:B------:R-:W-:Y:S02]  /*16e0*/  LOP3.LUT R25, R25, R22.reuse, RZ, 0x30, !PT ;  /* 0x0000001619197212 */ /* 0x080fe400078e30ff */
[----:B------:R-:W-:Y:S01]  /*16f0*/  ISETP.LE.AND P0, PT, R3, UR16, PT ;  /* 0x0000001003007c0c */ /* 0x000fe2000bf03270 */
[----:B------:R0:W-:Y:S01]  /*1700*/  ATOMS.POPC.INC.32 RZ, [R29+URZ] ;  /* 0x000000001dff7f8c */ /* 0x0001e2000d8000ff */
[----:B------:R-:W-:Y:S02]  /*1710*/  LEA R24, R24, UR17, 0x2 ;  /* 0x0000001118187c11 */ /* 0x000fe4000f8e10ff */
[-C--:B------:R-:W-:Y:S02]  /*1720*/  LOP3.LUT R27, R27, R22.reuse, RZ, 0x30, !PT ;  /* 0x000000161b1b7212 */ /* 0x080fe400078e30ff */
[----:B------:R-:W-:Y:S01]  /*1730*/  LEA R26, R26, UR17, 0x2 ;  /* 0x000000111a1a7c11 */ /* 0x000fe2000f8e10ff */
[----:B------:R0:W-:Y:S01]  /*1740*/  ATOMS.POPC.INC.32 RZ, [R24+URZ] ;  /* 0x0000000018ff7f8c */ /* 0x0001e2000d8000ff */
[----:B------:R-:W-:-:S02]  /*1750*/  LOP3.LUT R28, R28, R22, RZ, 0x30, !PT ;  /* 0x000000161c1c7212 */ /* 0x000fc400078e30ff */
[----:B------:R-:W-:Y:S01]  /*1760*/  LEA R23, R23, UR17, 0x2 ;  /* 0x0000001117177c11 */ /* 0x000fe2000f8e10ff */
[----:B------:R0:W-:Y:S01]  /*1770*/  ATOMS.POPC.INC.32 RZ, [R26+URZ] ;  /* 0x000000001aff7f8c */ /* 0x0001e2000d8000ff */
[----:B------:R-:W-:Y:S02]  /*1780*/  LEA R25, R25, UR17, 0x2 ;  /* 0x0000001119197c11 */ /* 0x000fe4000f8e10ff */
[----:B------:R-:W-:Y:S01]  /*1790*/  LEA R27, R27, UR17, 0x2 ;  /* 0x000000111b1b7c11 */ /* 0x000fe2000f8e10ff */
[----:B------:R0:W-:Y:S01]  /*17a0*/  ATOMS.POPC.INC.32 RZ, [R23+URZ] ;  /* 0x0000000017ff7f8c */ /* 0x0001e2000d8000ff */
[----:B------:R-:W-:-:S03]  /*17b0*/  LEA R28, R28, UR17, 0x2 ;  /* 0x000000111c1c7c11 */ /* 0x000fc6000f8e10ff */
[----:B------:R0:W-:Y:S04]  /*17c0*/  ATOMS.POPC.INC.32 RZ, [R25+URZ] ;  /* 0x0000000019ff7f8c */ /* 0x0001e8000d8000ff */
[----:B------:R0:W-:Y:S04]  /*17d0*/  ATOMS.POPC.INC.32 RZ, [R27+URZ] ;  /* 0x000000001bff7f8c */ /* 0x0001e8000d8000ff */
[----:B------:R0:W-:Y:S01]  /*17e0*/  ATOMS.POPC.INC.32 RZ, [R28+URZ] ;  /* 0x000000001cff7f8c */ /* 0x0001e2000d8000ff */
[----:B------:R-:W-:Y:S05]  /*17f0*/  @!P0 BRA `(.L_x_147) ;  /* 0xfffffff800dc8947 */ /* 0x000fea000383ffff */
.L_x_146:
[----:B------:R-:W-:Y:S05]  /*1800*/  BRA.U !UP0, `(.L_x_148) ;  /* 0xfffffff108dc7547 */ /* 0x000fea000b83ffff */
.L_x_143:
[----:B------:R-:W-:Y:S01]  /*1810*/  BAR.SYNC.DEFER_BLOCKING 0x0 ;  /* 0x0000000000007b1d */ /* 0x000fe20000010000 */
[----:B------:R-:W-:-:S05]  /*1820*/  ISETP.NE.AND P0, PT, R20, RZ, PT ;  /* 0x000000ff1400720c */ /* 0x000fca0003f05270 */
[----:B------:R-:W-:Y:S08]  /*1830*/  BSSY.RECONVERGENT B0, `(.L_x_149) ;  /* 0x0000164000007945 */ /* 0x000ff00003800200 */
[----:B------:R-:W-:Y:S05]  /*1840*/  @P0 BRA `(.L_x_150) ;  /* 0x0000001400880947 */ /* 0x000fea0003800000 */
[----:B------:R-:W-:Y:S01]  /*1850*/  UISETP.GE.U32.AND UP0, UPT, UR22, 0x7, UPT ;  /* 0x000000071600788c */ /* 0x000fe2000bf06070 */
[----:B0-23--:R-:W-:-:S08]  /*1860*/  IMAD.MOV.U32 R3, RZ, RZ, RZ ;  /* 0x000000ffff037224 */ /* 0x00dfd000078e00ff */
[----:B------:R-:W-:Y:S05]  /*1870*/  BRA.U !UP0, `(.L_x_151) ;  /* 0x00000005085c7547 */ /* 0x000fea000b800000 */
[----:B----4-:R-:W0:Y:S01]  /*1880*/  LDC.64 R2, c[0x0][0x380] ;  /* 0x0000e000ff027b82 */ /* 0x010e220000000a00 */
[----:B-1---5:R-:W-:-:S07]  /*1890*/  IMAD.MOV.U32 R5, RZ, RZ, RZ ;  /* 0x000000ffff057224 */ /* 0x022fce00078e00ff */
.L_x_168:
[----:B----4-:R-:W-:Y:S01]  /*18a0*/  IMAD R7, R5, 0x400, R0 ;  /* 0x0000040005077824 */ /* 0x010fe200078e0200 */
[----:B------:R-:W-:Y:S04]  /*18b0*/  BSSY.RECONVERGENT B1, `(.L_x_152) ;  /* 0x000000f000017945 */ /* 0x000fe80003800200 */
[----:B01----:R-:W1:Y:S04]  /*18c0*/  LDS R18, [R7] ;  /* 0x0000000007127984 */ /* 0x003e680000000800 */
[----:B--23--:R2:W3:Y:S04]  /*18d0*/  LDS R9, [R7+0x400] ;  /* 0x0004000007097984 */ /* 0x00c4e80000000800 */
[----:B------:R2:W4:Y:S04]  /*18e0*/  LDS R22, [R7+0x800] ;  /* 0x0008000007167984 */ /* 0x0005280000000800 */
[----:B------:R2:W0:Y:S04]  /*18f0*/  LDS R14, [R7+0xc00] ;  /* 0x000c0000070e7984 */ /* 0x0004280000000800 */
[----:B------:R2:W0:Y:S04]  /*1900*/  LDS R12, [R7+0x1000] ;  /* 0x00100000070c7984 */ /* 0x0004280000000800 */
[----:B------:R2:W0:Y:S04]  /*1910*/  LDS R6, [R7+0x1400] ;  /* 0x0014000007067984 */ /* 0x0004280000000800 */
[----:B------:R2:W0:Y:S04]  /*1920*/  LDS R8, [R7+0x1800] ;  /* 0x0018000007087984 */ /* 0x0004280000000800 */
[----:B------:R2:W0:Y:S01]  /*1930*/  LDS R10, [R7+0x1c00] ;  /* 0x001c0000070a7984 */ /* 0x0004220000000800 */
[----:B-1----:R-:W-:-:S13]  /*1940*/  ISETP.NE.AND P0, PT, R18, RZ, PT ;  /* 0x000000ff1200720c */ /* 0x002fda0003f05270 */
[----:B--234-:R-:W-:Y:S05]  /*1950*/  @!P0 BRA `(.L_x_153) ;  /* 0x0000000000108947 */ /* 0x01cfea0003800000 */
[----:B------:R-:W-:Y:S01]  /*1960*/  LEA R17, R5, R4, 0x8 ;  /* 0x0000000405117211 */ /* 0x000fe200078e40ff */
[----:B------:R-:W-:-:S04]  /*1970*/  IMAD.MOV.U32 R19, RZ, RZ, RZ ;  /* 0x000000ffff137224 */ /* 0x000fc800078e00ff */
[----:B0-----:R-:W-:-:S05]  /*1980*/  IMAD.WIDE.U32 R16, R17, 0x8, R2 ;  /* 0x0000000811107825 */ /* 0x001fca00078e0002 */
[----:B------:R1:W-:Y:S02]  /*1990*/  REDG.E.ADD.64.STRONG.GPU desc[UR20][R16.64], R18 ;  /* 0x000000121000798e */ /* 0x0003e4000c12e514 */
.L_x_153:
[----:B------:R-:W-:Y:S05]  /*19a0*/  BSYNC.RECONVERGENT B1 ;  /* 0x0000000000017941 */ /* 0x000fea0003800200 */
.L_x_152:
[----:B------:R-:W-:Y:S01]  /*19b0*/  ISETP.NE.AND P6, PT, R9, RZ, PT ;  /* 0x000000ff0900720c */ /* 0x000fe20003fc5270 */
[----:B------:R-:W-:Y:S01]  /*19c0*/  BSSY.RECONVERGENT B1, `(.L_x_154) ;  /* 0x000000e000017945 */ /* 0x000fe20003800200 */
[----:B------:R-:W-:Y:S02]  /*19d0*/  ISETP.NE.AND P0, PT, R22, RZ, PT ;  /* 0x000000ff1600720c */ /* 0x000fe40003f05270 */
[----:B0-----:R-:W-:Y:S02]  /*19e0*/  ISETP.NE.AND P1, PT, R14, RZ, PT ;  /* 0x000000ff0e00720c */ /* 0x001fe40003f25270 */
[----:B------:R-:W-:Y:S02]  /*19f0*/  ISETP.NE.AND P2, PT, R12, RZ, PT ;  /* 0x000000ff0c00720c */ /* 0x000fe40003f45270 */
[----:B------:R-:W-:Y:S02]  /*1a00*/  ISETP.NE.AND P3, PT, R6, RZ, PT ;  /* 0x000000ff0600720c */ /* 0x000fe40003f65270 */
[----:B------:R-:W-:-:S02]  /*1a10*/  ISETP.NE.AND P4, PT, R8, RZ, PT ;  /* 0x000000ff0800720c */ /* 0x000fc40003f85270 */
[----:B------:R-:W-:Y:S01]  /*1a20*/  ISETP.NE.AND P5, PT, R10, RZ, PT ;  /* 0x000000ff0a00720c */ /* 0x000fe20003fa5270 */
[----:B------:R-:W-:-:S12]  /*1a30*/  @!P6 BRA `(.L_x_155) ;  /* 0x000000000018e947 */ /* 0x000fd80003800000 */
[----:B-1----:R-:W-:Y:S02]  /*1a40*/  IMAD R17, R5, 0x100, R4 ;  /* 0x0000010005117824 */ /* 0x002fe400078e0204 */
[----:B------:R-:W-:Y:S02]  /*1a50*/  IMAD.MOV.U32 R18, RZ, RZ, R9 ;  /* 0x000000ffff127224 */ /* 0x000fe400078e0009 */
[----:B------:R-:W-:Y:S02]  /*1a60*/  VIADD R17, R17, 0x100 ;  /* 0x0000010011117836 */ /* 0x000fe40000000000 */
[----:B------:R-:W-:Y:S02]  /*1a70*/  IMAD.MOV.U32 R19, RZ, RZ, RZ ;  /* 0x000000ffff137224 */ /* 0x000fe400078e00ff */
[----:B------:R-:W-:-:S05]  /*1a80*/  IMAD.WIDE.U32 R16, R17, 0x8, R2 ;  /* 0x0000000811107825 */ /* 0x000fca00078e0002 */
[----:B------:R0:W-:Y:S02]  /*1a90*/  REDG.E.ADD.64.STRONG.GPU desc[UR20][R16.64], R18 ;  /* 0x000000121000798e */ /* 0x0001e4000c12e514 */
.L_x_155:
[----:B------:R-:W-:Y:S05]  /*1aa0*/  BSYNC.RECONVERGENT B1 ;  /* 0x0000000000017941 */ /* 0x000fea0003800200 */
.L_x_154:
[----:B------:R-:W-:Y:S04]  /*1ab0*/  BSSY.RECONVERGENT B1, `(.L_x_156) ;  /* 0x0000007000017945 */ /* 0x000fe80003800200 */
[----:B------:R-:W-:Y:S05]  /*1ac0*/  @!P0 BRA `(.L_x_157) ;  /* 0x0000000000148947 */ /* 0x000fea0003800000 */
[----:B01----:R-:W-:Y:S02]  /*1ad0*/  IMAD R17, R5, 0x100, R4 ;  /* 0x0000010005117824 */ /* 0x003fe400078e0204 */
[----:B------:R-:W-:-:S03]  /*1ae0*/  IMAD.MOV.U32 R23, RZ, RZ, RZ ;  /* 0x000000ffff177224 */ /* 0x000fc600078e00ff */
[----:B------:R-:W-:-:S05]  /*1af0*/  IADD3 R17, PT, PT, R17, 0x200, RZ ;  /* 0x0000020011117810 */ /* 0x000fca0007ffe0ff */
[----:B------:R-:W-:-:S05]  /*1b00*/  IMAD.WIDE.U32 R16, R17, 0x8, R2 ;  /* 0x0000000811107825 */ /* 0x000fca00078e0002 */
[----:B------:R2:W-:Y:S02]  /*1b10*/  REDG.E.ADD.64.STRONG.GPU desc[UR20][R16.64], R22 ;  /* 0x000000161000798e */ /* 0x0005e4000c12e514 */
.L_x_157:
[----:B------:R-:W-:Y:S05]  /*1b20*/  BSYNC.RECONVERGENT B1 ;  /* 0x0000000000017941 */ /* 0x000fea0003800200 */
.L_x_156:
[----:B------:R-:W-:Y:S04]  /*1b30*/  BSSY.RECONVERGENT B1, `(.L_x_158) ;  /* 0x0000007000017945 */ /* 0x000fe80003800200 */
[----:B------:R-:W-:Y:S05]  /*1b40*/  @!P1 BRA `(.L_x_159) ;  /* 0x0000000000149947 */ /* 0x000fea0003800000 */
[----:B012---:R-:W-:Y:S02]  /*1b50*/  IMAD R17, R5, 0x100, R4 ;  /* 0x0000010005117824 */ /* 0x007fe400078e0204 */
[----:B------:R-:W-:Y:S02]  /*1b60*/  IMAD.MOV.U32 R15, RZ, RZ, RZ ;  /* 0x000000ffff0f7224 */ /* 0x000fe400078e00ff */
[----:B------:R-:W-:-:S04]  /*1b70*/  VIADD R17, R17, 0x300 ;  /* 0x0000030011117836 */ /* 0x000fc80000000000 */
[----:B------:R-:W-:-:S05]  /*1b80*/  IMAD.WIDE.U32 R16, R17, 0x8, R2 ;  /* 0x0000000811107825 */ /* 0x000fca00078e0002 */
[----:B------:R3:W-:Y:S02]  /*1b90*/  REDG.E.ADD.64.STRONG.GPU desc[UR20][R16.64], R14 ;  /* 0x0000000e1000798e */ /* 0x0007e4000c12e514 */
.L_x_159:
[----:B------:R-:W-:Y:S05]  /*1ba0*/  BSYNC.RECONVERGENT B1 ;  /* 0x0000000000017941 */ /* 0x000fea0003800200 */
.L_x_158:
[----:B------:R-:W-:Y:S04]  /*1bb0*/  BSSY.RECONVERGENT B1, `(.L_x_160) ;  /* 0x0000007000017945 */ /* 0x000fe80003800200 */
[----:B------:R-:W-:Y:S05]  /*1bc0*/  @!P2 BRA `(.L_x_161) ;  /* 0x000000000014a947 */ /* 0x000fea0003800000 */
[----:B---3--:R-:W-:Y:S02]  /*1bd0*/  IMAD R15, R5, 0x100, R4 ;  /* 0x00000100050f7824 */ /* 0x008fe400078e0204 */
[----:B------:R-:W-:Y:S02]  /*1be0*/  HFMA2 R13, -RZ, RZ, 0, 0 ;  /* 0x00000000ff0d7431 */ /* 0x000fe400000001ff */
[----:B------:R-:W-:-:S04]  /*1bf0*/  VIADD R15, R15, 0x400 ;  /* 0x000004000f0f7836 */ /* 0x000fc80000000000 */
[----:B------:R-:W-:-:S05]  /*1c00*/  IMAD.WIDE.U32 R14, R15, 0x8, R2 ;  /* 0x000000080f0e7825 */ /* 0x000fca00078e0002 */
[----:B------:R4:W-:Y:S02]  /*1c10*/  REDG.E.ADD.64.STRONG.GPU desc[UR20][R14.64], R12 ;  /* 0x0000000c0e00798e */ /* 0x0009e4000c12e514 */
.L_x_161:
[----:B------:R-:W-:Y:S05]  /*1c20*/  BSYNC.RECONVERGENT B1 ;  /* 0x0000000000017941 */ /* 0x000fea0003800200 */
.L_x_160:
[----:B------:R-:W-:Y:S04]  /*1c30*/  BSSY.RECONVERGENT B1, `(.L_x_162) ;  /* 0x0000007000017945 */ /* 0x000fe80003800200 */
[----:B------:R-:W-:Y:S05]  /*1c40*/  @!P3 BRA `(.L_x_163) ;  /* 0x000000000014b947 */ /* 0x000fea0003800000 */
[----:B----4-:R-:W-:Y:S02]  /*1c50*/  IMAD R13, R5, 0x100, R4 ;  /* 0x00000100050d7824 */ /* 0x010fe400078e0204 */
[----:B------:R-:W-:Y:S02]  /*1c60*/  IMAD.MOV.U32 R7, RZ, RZ, RZ ;  /* 0x000000ffff077224 */ /* 0x000fe400078e00ff */
[----:B------:R-:W-:-:S04]  /*1c70*/  VIADD R13, R13, 0x500 ;  /* 0x000005000d0d7836 */ /* 0x000fc80000000000 */
[----:B------:R-:W-:-:S05]  /*1c80*/  IMAD.WIDE.U32 R12, R13, 0x8, R2 ;  /* 0x000000080d0c7825 */ /* 0x000fca00078e0002 */
[----:B------:R4:W-:Y:S02]  /*1c90*/  REDG.E.ADD.64.STRONG.GPU desc[UR20][R12.64], R6 ;  /* 0x000000060c00798e */ /* 0x0009e4000c12e514 */
.L_x_163:
[----:B------:R-:W-:Y:S05]  /*1ca0*/  BSYNC.RECONVERGENT B1 ;  /* 0x0000000000017941 */ /* 0x000fea0003800200 */
.L_x_162:
[----:B------:R-:W-:Y:S04]  /*1cb0*/  BSSY.RECONVERGENT B1, `(.L_x_164) ;  /* 0x0000007000017945 */ /* 0x000fe80003800200 */
[----:B------:R-:W-:Y:S05]  /*1cc0*/  @!P4 BRA `(.L_x_165) ;  /* 0x000000000014c947 */ /* 0x000fea0003800000 */
[----:B----4-:R-:W-:Y:S02]  /*1cd0*/  IMAD R7, R5, 0x100, R4 ;  /* 0x0000010005077824 */ /* 0x010fe400078e0204 */
[----:B------:R-:W-:Y:S02]  /*1ce0*/  IMAD.MOV.U32 R9, RZ, RZ, RZ ;  /* 0x000000ffff097224 */ /* 0x000fe400078e00ff */
[----:B------:R-:W-:-:S04]  /*1cf0*/  VIADD R7, R7, 0x600 ;  /* 0x0000060007077836 */ /* 0x000fc80000000000 */
[----:B------:R-:W-:-:S05]  /*1d00*/  IMAD.WIDE.U32 R6, R7, 0x8, R2 ;  /* 0x0000000807067825 */ /* 0x000fca00078e0002 */
[----:B------:R4:W-:Y:S02]  /*1d10*/  REDG.E.ADD.64.STRONG.GPU desc[UR20][R6.64], R8 ;  /* 0x000000080600798e */ /* 0x0009e4000c12e514 */
.L_x_165:
[----:B------:R-:W-:Y:S05]  /*1d20*/  BSYNC.RECONVERGENT B1 ;  /* 0x0000000000017941 */ /* 0x000fea0003800200 */
.L_x_164:
[----:B------:R-:W-:Y:S04]  /*1d30*/  BSSY.RECONVERGENT B1, `(.L_x_166) ;  /* 0x0000007000017945 */ /* 0x000fe80003800200 */
[----:B------:R-:W-:Y:S05]  /*1d40*/  @!P5 BRA `(.L_x_167) ;  /* 0x000000000014d947 */ /* 0x000fea0003800000 */
[----:B----4-:R-:W-:Y:S01]  /*1d50*/  LEA R7, R5, R4, 0x8 ;  /* 0x0000000405077211 */ /* 0x010fe200078e40ff */
[----:B------:R-:W-:-:S04]  /*1d60*/  IMAD.MOV.U32 R11, RZ, RZ, RZ ;  /* 0x000000ffff0b7224 */ /* 0x000fc800078e00ff */
[----:B------:R-:W-:-:S04]  /*1d70*/  VIADD R7, R7, 0x700 ;  /* 0x0000070007077836 */ /* 0x000fc80000000000 */
[----:B------:R-:W-:-:S05]  /*1d80*/  IMAD.WIDE.U32 R6, R7, 0x8, R2 ;  /* 0x0000000807067825 */ /* 0x000fca00078e0002 */
[----:B------:R4:W-:Y:S02]  /*1d90*/  REDG.E.ADD.64.STRONG.GPU desc[UR20][R6.64], R10 ;  /* 0x0000000a0600798e */ /* 0x0009e4000c12e514 */
.L_x_167:
[----:B------:R-:W-:Y:S05]  /*1da0*/  BSYNC.RECONVERGENT B1 ;  /* 0x0000000000017941 */ /* 0x000fea0003800200 */
.L_x_166:
[----:B------:R-:W-:-:S05]  /*1db0*/  VIADD R5, R5, 0x8 ;  /* 0x0000000805057836 */ /* 0x000fca0000000000 */
[----:B------:R-:W-:-:S13]  /*1dc0*/  ISETP.NE.AND P0, PT, R5, UR27, PT ;  /* 0x0000001b05007c0c */ /* 0x000fda000bf05270 */
[----:B------:R-:W-:Y:S05]  /*1dd0*/  @P0 BRA `(.L_x_168) ;  /* 0xfffffff800b00947 */ /* 0x000fea000383ffff */
[----:B------:R-:W-:-:S07]  /*1de0*/  IMAD.U32 R3, RZ, RZ, UR27 ;  /* 0x0000001bff037e24 */ /* 0x000fce000f8e00ff */
.L_x_151:
[----:B------:R-:W-:Y:S02]  /*1df0*/  UISETP.NE.AND UP0, UPT, UR24, URZ, UPT ;  /* 0x000000ff1800728c */ /* 0x000fe4000bf05270 */
[----:B----45:R-:W-:Y:S02]  /*1e00*/  IMAD.U32 R8, RZ, RZ, UR24 ;  /* 0x00000018ff087e24 */ /* 0x030fe4000f8e00ff */
[----:B-1----:R-:W-:-:S03]  /*1e10*/  IMAD.U32 R5, RZ, RZ, UR25 ;  /* 0x00000019ff057e24 */ /* 0x002fc6000f8e00ff */
[----:B------:R-:W-:Y:S01]  /*1e20*/  IADD3 R8, PT, PT, R8, -0x1, RZ ;  /* 0xffffffff08087810 */ /* 0x000fe20007ffe0ff */
[----:B------:R-:W-:Y:S01]  /*1e30*/  VIADD R5, R5, 0xffffffff ;  /* 0xffffffff05057836 */ /* 0x000fe20000000000 */
[----:B------:R-:W-:Y:S06]  /*1e40*/  BRA.U !UP0, `(.L_x_169) ;  /* 0x0000000508707547 */ /* 0x000fec000b800000 */
[----:B------:R-:W-:-:S13]  /*1e50*/  ISETP.GE.U32.AND P0, PT, R8, 0x3, PT ;  /* 0x000000030800780c */ /* 0x000fda0003f06070 */
[----:B------:R-:W-:Y:S05]  /*1e60*/  @!P0 BRA `(.L_x_170) ;  /* 0x0000000000bc8947 */ /* 0x000fea0003800000 */
[----:B------:R-:W-:Y:S01]  /*1e70*/  IMAD R7, R3, 0x400, R0 ;  /* 0x0000040003077824 */ /* 0x000fe200078e0200 */
[----:B------:R-:W-:Y:S04]  /*1e80*/  BSSY.RECONVERGENT B1, `(.L_x_171) ;  /* 0x000000f000017945 */ /* 0x000fe80003800200 */
[----:B------:R-:W1:Y:S04]  /*1e90*/  LDS R12, [R7] ;  /* 0x00000000070c7984 */ /* 0x000e680000000800 */
[----:B------:R-:W4:Y:S04]  /*1ea0*/  LDS R9, [R7+0x400] ;  /* 0x0004000007097984 */ /* 0x000f280000000800 */
[----:B------:R-:W5:Y:S04]  /*1eb0*/  LDS R6, [R7+0x800] ;  /* 0x0008000007067984 */ /* 0x000f680000000800 */
[----:B------:R-:W0:Y:S01]  /*1ec0*/  LDS R2, [R7+0xc00] ;  /* 0x000c000007027984 */ /* 0x000e220000000800 */
[----:B-1----:R-:W-:-:S02]  /*1ed0*/  ISETP.NE.AND P0, PT, R12, RZ, PT ;  /* 0x000000ff0c00720c */ /* 0x002fc40003f05270 */
[----:B----4-:R-:W-:Y:S02]  /*1ee0*/  ISETP.NE.AND P1, PT, R9, RZ, PT ;  /* 0x000000ff0900720c */ /* 0x010fe40003f25270 */
[----:B-----5:R-:W-:Y:S02]  /*1ef0*/  ISETP.NE.AND P2, PT, R6, RZ, PT ;  /* 0x000000ff0600720c */ /* 0x020fe40003f45270 */
[----:B0-----:R-:W-:-:S07]  /*1f00*/  ISETP.NE.AND P3, PT, R2, RZ, PT ;  /* 0x000000ff0200720c */ /* 0x001fce0003f65270 */
[----:B------:R-:W-:Y:S06]  /*1f10*/  @!P0 BRA `(.L_x_172) ;  /* 0x0000000000148947 */ /* 0x000fec0003800000 */
[----:B------:R-:W0:Y:S01]  /*1f20*/  LDC.64 R10, c[0x0][0x380] ;  /* 0x0000e000ff0a7b82 */ /* 0x000e220000000a00 */
[----:B------:R-:W-:Y:S02]  /*1f30*/  IMAD R7, R3, 0x100, R4 ;  /* 0x0000010003077824 */ /* 0x000fe400078e0204 */
[----:B------:R-:W-:Y:S02]  /*1f40*/  IMAD.MOV.U32 R13, RZ, RZ, RZ ;  /* 0x000000ffff0d7224 */ /* 0x000fe400078e00ff */
[----:B0-----:R-:W-:-:S05]  /*1f50*/  IMAD.WIDE.U32 R10, R7, 0x8, R10 ;  /* 0x00000008070a7825 */ /* 0x001fca00078e000a */
[----:B------:R0:W-:Y:S02]  /*1f60*/  REDG.E.ADD.64.STRONG.GPU desc[UR20][R10.64], R12 ;  /* 0x0000000c0a00798e */ /* 0x0001e4000c12e514 */
.L_x_172:
[----:B------:R-:W-:Y:S05]  /*1f70*/  BSYNC.RECONVERGENT B1 ;  /* 0x0000000000017941 */ /* 0x000fea0003800200 */
.L_x_171:
[----:B------:R-:W-:Y:S04]  /*1f80*/  BSSY.RECONVERGENT B1, `(.L_x_173) ;  /* 0x0000009000017945 */ /* 0x000fe80003800200 */
[----:B------:R-:W-:Y:S05]  /*1f90*/  @!P1 BRA `(.L_x_174) ;  /* 0x00000000001c9947 */ /* 0x000fea0003800000 */
[----:B0-----:R-:W0:Y:S01]  /*1fa0*/  LDC.64 R10, c[0x0][0x380] ;  /* 0x0000e000ff0a7b82 */ /* 0x001e220000000a00 */
[----:B------:R-:W-:Y:S01]  /*1fb0*/  IMAD R7, R3, 0x100, R4 ;  /* 0x0000010003077824 */ /* 0x000fe200078e0204 */
[----:B------:R-:W-:Y:S01]  /*1fc0*/  MOV R12, R9 ;  /* 0x00000009000c7202 */ /* 0x000fe20000000f00 */
[----:B------:R-:W-:Y:S02]  /*1fd0*/  IMAD.MOV.U32 R13, RZ, RZ, RZ ;  /* 0x000000ffff0d7224 */ /* 0x000fe400078e00ff */
[----:B------:R-:W-:-:S04]  /*1fe0*/  VIADD R7, R7, 0x100 ;  /* 0x0000010007077836 */ /* 0x000fc80000000000 */
[----:B0-----:R-:W-:-:S05]  /*1ff0*/  IMAD.WIDE.U32 R10, R7, 0x8, R10 ;  /* 0x00000008070a7825 */ /* 0x001fca00078e000a */
[----:B------:R1:W-:Y:S02]  /*2000*/  REDG.E.ADD.64.STRONG.GPU desc[UR20][R10.64], R12 ;  /* 0x0000000c0a00798e */ /* 0x0003e4000c12e514 */
.L_x_174:
[----:B------:R-:W-:Y:S05]  /*2010*/  BSYNC.RECONVERGENT B1 ;  /* 0x0000000000017941 */ /* 0x000fea0003800200 */
.L_x_173:
[----:B------:R-:W-:Y:S04]  /*2020*/  BSSY.RECONVERGENT B1, `(.L_x_175) ;  /* 0x0000008000017945 */ /* 0x000fe80003800200 */
[----:B------:R-:W-:Y:S05]  /*2030*/  @!P2 BRA `(.L_x_176) ;  /* 0x000000000018a947 */ /* 0x000fea0003800000 */
[----:B01----:R-:W0:Y:S01]  /*2040*/  LDC.64 R10, c[0x0][0x380] ;  /* 0x0000e000ff0a7b82 */ /* 0x003e220000000a00 */
[----:B------:R-:W-:-:S04]  /*2050*/  IMAD R7, R3, 0x100, R4 ;  /* 0x0000010003077824 */ /* 0x000fc800078e0204 */
[----:B------:R-:W-:-:S04]  /*2060*/  VIADD R7, R7, 0x200 ;  /* 0x0000020007077836 */ /* 0x000fc80000000000 */
[----:B0-----:R-:W-:-:S04]  /*2070*/  IMAD.WIDE.U32 R10, R7, 0x8, R10 ;  /* 0x00000008070a7825 */ /* 0x001fc800078e000a */
[----:B------:R-:W-:-:S05]  /*2080*/  IMAD.MOV.U32 R7, RZ, RZ, RZ ;  /* 0x000000ffff077224 */ /* 0x000fca00078e00ff */
[----:B------:R4:W-:Y:S02]  /*2090*/  REDG.E.ADD.64.STRONG.GPU desc[UR20][R10.64], R6 ;  /* 0x000000060a00798e */ /* 0x0009e4000c12e514 */
.L_x_176:
[----:B------:R-:W-:Y:S05]  /*20a0*/  BSYNC.RECONVERGENT B1 ;  /* 0x0000000000017941 */ /* 0x000fea0003800200 */
.L_x_175:
[----:B------:R-:W-:Y:S04]  /*20b0*/  BSSY.RECONVERGENT B1, `(.L_x_177) ;  /* 0x0000009000017945 */ /* 0x000fe80003800200 */
[----:B------:R-:W-:Y:S05]  /*20c0*/  @!P3 BRA `(.L_x_178) ;  /* 0x00000000001cb947 */ /* 0x000fea0003800000 */
[----:B----4-:R-:W4:Y:S01]  /*20d0*/  LDC.64 R6, c[0x0][0x380] ;  /* 0x0000e000ff067b82 */ /* 0x010f220000000a00 */
[----:B------:R-:W-:Y:S01]  /*20e0*/  IMAD R9, R3, 0x100, R4 ;  /* 0x0000010003097824 */ /* 0x000fe200078e0204 */
[----:B01----:R-:W-:Y:S01]  /*20f0*/  MOV R10, R2 ;  /* 0x00000002000a7202 */ /* 0x003fe20000000f00 */
[----:B------:R-:W-:Y:S02]  /*2100*/  IMAD.MOV.U32 R11, RZ, RZ, RZ ;  /* 0x000000ffff0b7224 */ /* 0x000fe400078e00ff */
[----:B------:R-:W-:-:S04]  /*2110*/  VIADD R9, R9, 0x300 ;  /* 0x0000030009097836 */ /* 0x000fc80000000000 */
[----:B----4-:R-:W-:-:S05]  /*2120*/  IMAD.WIDE.U32 R6, R9, 0x8, R6 ;  /* 0x0000000809067825 */ /* 0x010fca00078e0006 */
[----:B------:R0:W-:Y:S02]  /*2130*/  REDG.E.ADD.64.STRONG.GPU desc[UR20][R6.64], R10 ;  /* 0x0000000a0600798e */ /* 0x0001e4000c12e514 */
.L_x_178:
[----:B------:R-:W-:Y:S05]  /*2140*/  BSYNC.RECONVERGENT B1 ;  /* 0x0000000000017941 */ /* 0x000fea0003800200 */
.L_x_177:
[----:B------:R-:W-:-:S07]  /*2150*/  VIADD R3, R3, 0x4 ;  /* 0x0000000403037836 */ /* 0x000fce0000000000 */
.L_x_170:
[----:B------:R-:W-:Y:S01]  /*2160*/  UISETP.NE.AND UP0, UPT, UR25, URZ, UPT ;  /* 0x000000ff1900728c */ /* 0x000fe2000bf05270 */
[----:B------:R-:W-:Y:S08]  /*2170*/  BSSY.RECONVERGENT B1, `(.L_x_169) ;  /* 0x0000029000017945 */ /* 0x000ff00003800200 */
[----:B------:R-:W-:Y:S05]  /*2180*/  BRA.U !UP0, `(.L_x_179) ;  /* 0x00000001089c7547 */ /* 0x000fea000b800000 */
[----:B------:R-:W-:-:S13]  /*2190*/  ISETP.NE.AND P0, PT, R5, RZ, PT ;  /* 0x000000ff0500720c */ /* 0x000fda0003f05270 */
[----:B------:R-:W-:Y:S05]  /*21a0*/  @!P0 BRA `(.L_x_180) ;  /* 0x0000000000648947 */ /* 0x000fea0003800000 */
[----:B0---4-:R-:W-:Y:S01]  /*21b0*/  IMAD R6, R3, 0x400, R0 ;  /* 0x0000040003067824 */ /* 0x011fe200078e0200 */
[----:B------:R-:W-:Y:S04]  /*21c0*/  BSSY.RECONVERGENT B2, `(.L_x_181) ;  /* 0x000000c000027945 */ /* 0x000fe80003800200 */
[----:B------:R-:W0:Y:S04]  /*21d0*/  LDS R2, [R6] ;  /* 0x0000000006027984 */ /* 0x000e280000000800 */
[----:B------:R-:W4:Y:S01]  /*21e0*/  LDS R9, [R6+0x400] ;  /* 0x0004000006097984 */ /* 0x000f220000000800 */
[----:B0-----:R-:W-:-:S02]  /*21f0*/  ISETP.NE.AND P0, PT, R2, RZ, PT ;  /* 0x000000ff0200720c */ /* 0x001fc40003f05270 */
[----:B----4-:R-:W-:-:S11]  /*2200*/  ISETP.NE.AND P1, PT, R9, RZ, PT ;  /* 0x000000ff0900720c */ /* 0x010fd60003f25270 */
[----:B------:R-:W-:Y:S05]  /*2210*/  @!P0 BRA `(.L_x_182) ;  /* 0x0000000000188947 */ /* 0x000fea0003800000 */
[----:B------:R-:W0:Y:S01]  /*2220*/  LDC.64 R6, c[0x0][0x380] ;  /* 0x0000e000ff067b82 */ /* 0x000e220000000a00 */
[----:B-1----:R-:W-:-:S04]  /*2230*/  IMAD R11, R3, 0x100, R4 ;  /* 0x00000100030b7824 */ /* 0x002fc800078e0204 */
[----:B0-----:R-:W-:-:S04]  /*2240*/  IMAD.WIDE.U32 R10, R11, 0x8, R6 ;  /* 0x000000080b0a7825 */ /* 0x001fc800078e0006 */
[----:B------:R-:W-:Y:S02]  /*2250*/  IMAD.MOV.U32 R6, RZ, RZ, R2 ;  /* 0x000000ffff067224 */ /* 0x000fe400078e0002 */
[----:B------:R-:W-:-:S05]  /*2260*/  IMAD.MOV.U32 R7, RZ, RZ, RZ ;  /* 0x000000ffff077224 */ /* 0x000fca00078e00ff */
[----:B------:R0:W-:Y:S02]  /*2270*/  REDG.E.ADD.64.STRONG.GPU desc[UR20][R10.64], R6 ;  /* 0x000000060a00798e */ /* 0x0001e4000c12e514 */
.L_x_182:
[----:B------:R-:W-:Y:S05]  /*2280*/  BSYNC.RECONVERGENT B2 ;  /* 0x0000000000027941 */ /* 0x000fea0003800200 */
.L_x_181:
[----:B------:R-:W-:Y:S04]  /*2290*/  BSSY.RECONVERGENT B2, `(.L_x_183) ;  /* 0x0000009000027945 */ /* 0x000fe80003800200 */
[----:B------:R-:W-:Y:S05]  /*22a0*/  @!P1 BRA `(.L_x_184) ;  /* 0x00000000001c9947 */ /* 0x000fea0003800000 */
[----:B0-----:R-:W0:Y:S01]  /*22b0*/  LDC.64 R6, c[0x0][0x380] ;  /* 0x0000e000ff067b82 */ /* 0x001e220000000a00 */
[----:B------:R-:W-:-:S05]  /*22c0*/  LEA R2, R3, R4, 0x8 ;  /* 0x0000000403027211 */ /* 0x000fca00078e40ff */
[----:B-1----:R-:W-:-:S04]  /*22d0*/  VIADD R11, R2, 0x100 ;  /* 0x00000100020b7836 */ /* 0x002fc80000000000 */
[----:B0-----:R-:W-:-:S04]  /*22e0*/  IMAD.WIDE.U32 R10, R11, 0x8, R6 ;  /* 0x000000080b0a7825 */ /* 0x001fc800078e0006 */
[----:B------:R-:W-:Y:S02]  /*22f0*/  IMAD.MOV.U32 R6, RZ, RZ, R9 ;  /* 0x000000ffff067224 */ /* 0x000fe400078e0009 */
[----:B------:R-:W-:-:S05]  /*2300*/  IMAD.MOV.U32 R7, RZ, RZ, RZ ;  /* 0x000000ffff077224 */ /* 0x000fca00078e00ff */
[----:B------:R4:W-:Y:S02]  /*2310*/  REDG.E.ADD.64.STRONG.GPU desc[UR20][R10.64], R6 ;  /* 0x000000060a00798e */ /* 0x0009e4000c12e514 */
.L_x_184:
[----:B------:R-:W-:Y:S05]  /*2320*/  BSYNC.RECONVERGENT B2 ;  /* 0x0000000000027941 */ /* 0x000fea0003800200 */
.L_x_183:
[----:B------:R-:W-:-:S07]  /*2330*/  VIADD R3, R3, 0x2 ;  /* 0x0000000203037836 */ /* 0x000fce0000000000 */
.L_x_180:
[----:B------:R-:W-:-:S09]  /*2340*/  UISETP.NE.AND UP0, UPT, UR9, URZ, UPT ;  /* 0x000000ff0900728c */ /* 0x000fd2000bf05270 */
[----:B------:R-:W-:Y:S05]  /*2350*/  BRA.U !UP0, `(.L_x_179) ;  /* 0x0000000108287547 */ /* 0x000fea000b800000 */
[----:B------:R-:W-:-:S05]  /*2360*/  IMAD R2, R3, 0x400, R0 ;  /* 0x0000040003027824 */ /* 0x000fca00078e0200 */
[----:B------:R-:W5:Y:S02]  /*2370*/  LDS R9, [R2] ;  /* 0x0000000002097984 */ /* 0x000f640000000800 */
[----:B-----5:R-:W-:-:S13]  /*2380*/  ISETP.NE.AND P0, PT, R9, RZ, PT ;  /* 0x000000ff0900720c */ /* 0x020fda0003f05270 */
[----:B------:R-:W-:Y:S05]  /*2390*/  @!P0 BRA `(.L_x_179) ;  /* 0x0000000000188947 */ /* 0x000fea0003800000 */
[----:B0---4-:R-:W0:Y:S01]  /*23a0*/  LDC.64 R6, c[0x0][0x380] ;  /* 0x0000e000ff067b82 */ /* 0x011e220000000a00 */
[----:B------:R-:W-:-:S04]  /*23b0*/  IMAD R3, R3, 0x100, R4 ;  /* 0x0000010003037824 */ /* 0x000fc800078e0204 */
[----:B0-----:R-:W-:Y:S01]  /*23c0*/  IMAD.WIDE.U32 R2, R3, 0x8, R6 ;  /* 0x0000000803027825 */ /* 0x001fe200078e0006 */
[----:B------:R-:W-:-:S03]  /*23d0*/  MOV R6, R9 ;  /* 0x0000000900067202 */ /* 0x000fc60000000f00 */
[----:B------:R-:W-:-:S05]  /*23e0*/  IMAD.MOV.U32 R7, RZ, RZ, RZ ;  /* 0x000000ffff077224 */ /* 0x000fca00078e00ff */
[----:B------:R0:W-:Y:S02]  /*23f0*/  REDG.E.ADD.64.STRONG.GPU desc[UR20][R2.64], R6 ;  /* 0x000000060200798e */ /* 0x0001e4000c12e514 */
.L_x_179:
[----:B------:R-:W-:Y:S05]  /*2400*/  BSYNC.RECONVERGENT B1 ;  /* 0x0000000000017941 */ /* 0x000fea0003800200 */
.L_x_169:
[----:B------:R-:W-:-:S13]  /*2410*/  ISETP.GT.U32.AND P0, PT, R4, 0x7f, PT ;  /* 0x0000007f0400780c */ /* 0x000fda0003f04070 */
[----:B------:R-:W-:Y:S05]  /*2420*/  @P0 BRA `(.L_x_150) ;  /* 0x0000000800900947 */ /* 0x000fea0003800000 */
[----:B------:R-:W-:Y:S01]  /*2430*/  UISETP.GE.U32.AND UP0, UPT, UR22, 0x7, UPT ;  /* 0x000000071600788c */ /* 0x000fe2000bf06070 */
[----:B0-----:R-:W-:-:S08]  /*2440*/  IMAD.MOV.U32 R3, RZ, RZ, RZ ;  /* 0x000000ffff037224 */ /* 0x001fd000078e00ff */
[----:B------:R-:W-:Y:S05]  /*2450*/  BRA.U !UP0, `(.L_x_185) ;  /* 0x0000000508147547 */ /* 0x000fea000b800000 */
[----:B------:R-:W0:Y:S01]  /*2460*/  LDC.64 R2, c[0x0][0x380] ;  /* 0x0000e000ff027b82 */ /* 0x000e220000000a00 */
[----:B------:R-:W-:-:S07]  /*2470*/  IMAD.MOV.U32 R9, RZ, RZ, RZ ;  /* 0x000000ffff097224 */ /* 0x000fce00078e00ff */
.L_x_202:
[C---:B01--4-:R-:W-:Y:S01]  /*2480*/  IMAD R11, R9.reuse, 0x400, R0 ;  /* 0x00000400090b7824 */ /* 0x053fe200078e0200 */
[----:B------:R-:W-:Y:S01]  /*2490*/  BSSY.RECONVERGENT B1, `(.L_x_186) ;  /* 0x0000011000017945 */ /* 0x000fe20003800200 */
[C---:B--23--:R-:W-:Y:S02]  /*24a0*/  IMAD R7, R9.reuse, 0x100, R4 ;  /* 0x0000010009077824 */ /* 0x04cfe400078e0204 */
[----:B------:R-:W-:Y:S01]  /*24b0*/  VIADD R9, R9, 0x8 ;  /* 0x0000000809097836 */ /* 0x000fe20000000000 */
[----:B---3--:R-:W1:Y:S01]  /*24c0*/  LDS R14, [R11+0x200] ;  /* 0x000200000b0e7984 */ /* 0x008e620000000800 */
[----:B0-----:R-:W-:-:S03]  /*24d0*/  IMAD.WIDE.U32 R6, R7, 0x8, R2 ;  /* 0x0000000807067825 */ /* 0x001fc600078e0002 */
[----:B------:R-:W0:Y:S04]  /*24e0*/  LDS R13, [R11+0x600] ;  /* 0x000600000b0d7984 */ /* 0x000e280000000800 */
[----:B--2---:R2:W3:Y:S04]  /*24f0*/  LDS R17, [R11+0xa00] ;  /* 0x000a00000b117984 */ /* 0x0044e80000000800 */
[----:B------:R2:W4:Y:S04]  /*2500*/  LDS R18, [R11+0xe00] ;  /* 0x000e00000b127984 */ /* 0x0005280000000800 */
[----:B------:R2:W2:Y:S04]  /*2510*/  LDS R19, [R11+0x1200] ;  /* 0x001200000b137984 */ /* 0x0004a80000000800 */
[----:B------:R0:W2:Y:S04]  /*2520*/  LDS R16, [R11+0x1600] ;  /* 0x001600000b107984 */ /* 0x0000a80000000800 */
[----:B------:R0:W2:Y:S04]  /*2530*/  LDS R12, [R11+0x1a00] ;  /* 0x001a00000b0c7984 */ /* 0x0000a80000000800 */
[----:B------:R0:W2:Y:S01]  /*2540*/  LDS R10, [R11+0x1e00] ;  /* 0x001e00000b0a7984 */ /* 0x0000a20000000800 */
[----:B-1----:R-:W-:-:S02]  /*2550*/  ISETP.NE.AND P0, PT, R14, RZ, PT ;  /* 0x000000ff0e00720c */ /* 0x002fc40003f05270 */
[----:B0-----:R-:W-:-:S11]  /*2560*/  ISETP.NE.AND P1, PT, R13, RZ, PT ;  /* 0x000000ff0d00720c */ /* 0x001fd60003f25270 */
[----:B---34-:R-:W-:Y:S05]  /*2570*/  @!P0 BRA `(.L_x_187) ;  /* 0x0000000000088947 */ /* 0x018fea0003800000 */
[----:B------:R-:W-:-:S05]  /*2580*/  HFMA2 R15, -RZ, RZ, 0, 0 ;  /* 0x00000000ff0f7431 */ /* 0x000fca00000001ff */
[----:B------:R0:W-:Y:S02]  /*2590*/  REDG.E.ADD.64.STRONG.GPU desc[UR20][R6.64+0x400], R14 ;  /* 0x0004000e0600798e */ /* 0x0001e4000c12e514 */
.L_x_187:
[----:B------:R-:W-:Y:S05]  /*25a0*/  BSYNC.RECONVERGENT B1 ;  /* 0x0000000000017941 */ /* 0x000fea0003800200 */
.L_x_186:
[----:B------:R-:W-:Y:S04]  /*25b0*/  BSSY.RECONVERGENT B1, `(.L_x_188) ;  /* 0x0000005000017945 */ /* 0x000fe80003800200 */
[----:B------:R-:W-:Y:S05]  /*25c0*/  @!P1 BRA `(.L_x_189) ;  /* 0x00000000000c9947 */ /* 0x000fea0003800000 */
[----:B0-----:R-:W-:Y:S02]  /*25d0*/  IMAD.MOV.U32 R14, RZ, RZ, R13 ;  /* 0x000000ffff0e7224 */ /* 0x001fe400078e000d */
[----:B------:R-:W-:-:S05]  /*25e0*/  IMAD.MOV.U32 R15, RZ, RZ, RZ ;  /* 0x000000ffff0f7224 */ /* 0x000fca00078e00ff */
[----:B------:R1:W-:Y:S02]  /*25f0*/  REDG.E.ADD.64.STRONG.GPU desc[UR20][R6.64+0xc00], R14 ;  /* 0x000c000e0600798e */ /* 0x0003e4000c12e514 */
.L_x_189:
[----:B------:R-:W-:Y:S05]  /*2600*/  BSYNC.RECONVERGENT B1 ;  /* 0x0000000000017941 */ /* 0x000fea0003800200 */
.L_x_188:
[----:B------:R-:W-:Y:S01]  /*2610*/  ISETP.NE.AND P6, PT, R17, RZ, PT ;  /* 0x000000ff1100720c */ /* 0x000fe20003fc5270 */
[----:B------:R-:W-:Y:S01]  /*2620*/  BSSY.RECONVERGENT B1, `(.L_x_190) ;  /* 0x000000b000017945 */ /* 0x000fe20003800200 */
[----:B------:R-:W-:Y:S02]  /*2630*/  ISETP.NE.AND P0, PT, R9, UR27, PT ;  /* 0x0000001b09007c0c */ /* 0x000fe4000bf05270 */
[----:B------:R-:W-:Y:S02]  /*2640*/  ISETP.NE.AND P1, PT, R18, RZ, PT ;  /* 0x000000ff1200720c */ /* 0x000fe40003f25270 */
[----:B--2---:R-:W-:Y:S02]  /*2650*/  ISETP.NE.AND P2, PT, R19, RZ, PT ;  /* 0x000000ff1300720c */ /* 0x004fe40003f45270 */
[----:B------:R-:W-:Y:S02]  /*2660*/  ISETP.NE.AND P3, PT, R16, RZ, PT ;  /* 0x000000ff1000720c */ /* 0x000fe40003f65270 */
[----:B------:R-:W-:-:S02]  /*2670*/  ISETP.NE.AND P4, PT, R12, RZ, PT ;  /* 0x000000ff0c00720c */ /* 0x000fc40003f85270 */
[----:B------:R-:W-:Y:S01]  /*2680*/  ISETP.NE.AND P5, PT, R10, RZ, PT ;  /* 0x000000ff0a00720c */ /* 0x000fe20003fa5270 */
[----:B------:R-:W-:-:S12]  /*2690*/  @!P6 BRA `(.L_x_191) ;  /* 0x00000000000ce947 */ /* 0x000fd80003800000 */
[----:B01----:R-:W-:Y:S02]  /*26a0*/  IMAD.MOV.U32 R14, RZ, RZ, R17 ;  /* 0x000000ffff0e7224 */ /* 0x003fe400078e0011 */
[----:B------:R-:W-:-:S05]  /*26b0*/  IMAD.MOV.U32 R15, RZ, RZ, RZ ;  /* 0x000000ffff0f7224 */ /* 0x000fca00078e00ff */
[----:B------:R2:W-:Y:S02]  /*26c0*/  REDG.E.ADD.64.STRONG.GPU desc[UR20][R6.64+0x1400], R14 ;  /* 0x0014000e0600798e */ /* 0x0005e4000c12e514 */
.L_x_191:
[----:B------:R-:W-:Y:S05]  /*26d0*/  BSYNC.RECONVERGENT B1 ;  /* 0x0000000000017941 */ /* 0x000fea0003800200 */
.L_x_190:
[----:B------:R-:W-:Y:S04]  /*26e0*/  BSSY.RECONVERGENT B1, `(.L_x_192) ;  /* 0x0000005000017945 */ /* 0x000fe80003800200 */
[----:B------:R-:W-:Y:S05]  /*26f0*/  @!P1 BRA `(.L_x_193) ;  /* 0x00000000000c9947 */ /* 0x000fea0003800000 */
[----:B012---:R-:W-:Y:S02]  /*2700*/  IMAD.MOV.U32 R14, RZ, RZ, R18 ;  /* 0x000000ffff0e7224 */ /* 0x007fe400078e0012 */
[----:B------:R-:W-:-:S05]  /*2710*/  IMAD.MOV.U32 R15, RZ, RZ, RZ ;  /* 0x000000ffff0f7224 */ /* 0x000fca00078e00ff */
[----:B------:R3:W-:Y:S02]  /*2720*/  REDG.E.ADD.64.STRONG.GPU desc[UR20][R6.64+0x1c00], R14 ;  /* 0x001c000e0600798e */ /* 0x0007e4000c12e514 */
.L_x_193:
[----:B------:R-:W-:Y:S05]  /*2730*/  BSYNC.RECONVERGENT B1 ;  /* 0x0000000000017941 */ /* 0x000fea0003800200 */
.L_x_192:
[----:B------:R-:W-:Y:S04]  /*2740*/  BSSY.RECONVERGENT B1, `(.L_x_194) ;  /* 0x0000005000017945 */ /* 0x000fe80003800200 */
[----:B------:R-:W-:Y:S05]  /*2750*/  @!P2 BRA `(.L_x_195) ;  /* 0x00000000000ca947 */ /* 0x000fea0003800000 */
[----:B0123--:R-:W-:Y:S01]  /*2760*/  MOV R14, R19 ;  /* 0x00000013000e7202 */ /* 0x00ffe20000000f00 */
[----:B------:R-:W-:-:S05]  /*2770*/  IMAD.MOV.U32 R15, RZ, RZ, RZ ;  /* 0x000000ffff0f7224 */ /* 0x000fca00078e00ff */
[----:B------:R4:W-:Y:S02]  /*2780*/  REDG.E.ADD.64.STRONG.GPU desc[UR20][R6.64+0x2400], R14 ;  /* 0x0024000e0600798e */ /* 0x0009e4000c12e514 */
.L_x_195:
[----:B------:R-:W-:Y:S05]  /*2790*/  BSYNC.RECONVERGENT B1 ;  /* 0x0000000000017941 */ /* 0x000fea0003800200 */
.L_x_194:
[----:B------:R-:W-:Y:S04]  /*27a0*/  BSSY.RECONVERGENT B1, `(.L_x_196) ;  /* 0x0000004000017945 */ /* 0x000fe80003800200 */
[----:B------:R-:W-:Y:S05]  /*27b0*/  @!P3 BRA `(.L_x_197) ;  /* 0x000000000008b947 */ /* 0x000fea0003800000 */
[----:B------:R-:W-:-:S05]  /*27c0*/  IMAD.MOV.U32 R17, RZ, RZ, RZ ;  /* 0x000000ffff117224 */ /* 0x000fca00078e00ff */
[----:B------:R0:W-:Y:S02]  /*27d0*/  REDG.E.ADD.64.STRONG.GPU desc[UR20][R6.64+0x2c00], R16 ;  /* 0x002c00100600798e */ /* 0x0001e4000c12e514 */
.L_x_197:
[----:B------:R-:W-:Y:S05]  /*27e0*/  BSYNC.RECONVERGENT B1 ;  /* 0x0000000000017941 */ /* 0x000fea0003800200 */
.L_x_196:
[----:B------:R-:W-:Y:S04]  /*27f0*/  BSSY.RECONVERGENT B1, `(.L_x_198) ;  /* 0x0000004000017945 */ /* 0x000fe80003800200 */
[----:B------:R-:W-:Y:S05]  /*2800*/  @!P4 BRA `(.L_x_199) ;  /* 0x000000000008c947 */ /* 0x000fea0003800000 */
[----:B------:R-:W-:-:S05]  /*2810*/  IMAD.MOV.U32 R13, RZ, RZ, RZ ;  /* 0x000000ffff0d7224 */ /* 0x000fca00078e00ff */
[----:B------:R0:W-:Y:S02]  /*2820*/  REDG.E.ADD.64.STRONG.GPU desc[UR20][R6.64+0x3400], R12 ;  /* 0x0034000c0600798e */ /* 0x0001e4000c12e514 */
.L_x_199:
[----:B------:R-:W-:Y:S05]  /*2830*/  BSYNC.RECONVERGENT B1 ;  /* 0x0000000000017941 */ /* 0x000fea0003800200 */
.L_x_198:
[----:B------:R-:W-:Y:S04]  /*2840*/  BSSY.RECONVERGENT B1, `(.L_x_200) ;  /* 0x0000004000017945 */ /* 0x000fe80003800200 */
[----:B------:R-:W-:Y:S05]  /*2850*/  @!P5 BRA `(.L_x_201) ;  /* 0x000000000008d947 */ /* 0x000fea0003800000 */
[----:B------:R-:W-:-:S05]  /*2860*/  IMAD.MOV.U32 R11, RZ, RZ, RZ ;  /* 0x000000ffff0b7224 */ /* 0x000fca00078e00ff */
[----:B------:R0:W-:Y:S02]  /*2870*/  REDG.E.ADD.64.STRONG.GPU desc[UR20][R6.64+0x3c00], R10 ;  /* 0x003c000a0600798e */ /* 0x0001e4000c12e514 */
.L_x_201:
[----:B------:R-:W-:Y:S05]  /*2880*/  BSYNC.RECONVERGENT B1 ;  /* 0x0000000000017941 */ /* 0x000fea0003800200 */
.L_x_200:
[----:B------:R-:W-:Y:S05]  /*2890*/  @P0 BRA `(.L_x_202) ;  /* 0xfffffff800f80947 */ /* 0x000fea000383ffff */
[----:B------:R-:W-:-:S07]  /*28a0*/  IMAD.U32 R3, RZ, RZ, UR27 ;  /* 0x0000001bff037e24 */ /* 0x000fce000f8e00ff */
.L_x_185:
[----:B------:R-:W-:-:S09]  /*28b0*/  UISETP.NE.AND UP0, UPT, UR24, URZ, UPT ;  /* 0x000000ff1800728c */ /* 0x000fd2000bf05270 */
[----:B------:R-:W-:Y:S05]  /*28c0*/  BRA.U !UP0, `(.L_x_150) ;  /* 0x0000000508687547 */ /* 0x000fea000b800000 */
[----:B------:R-:W-:-:S13]  /*28d0*/  ISETP.GE.U32.AND P0, PT, R8, 0x3, PT ;  /* 0x000000030800780c */ /* 0x000fda0003f06070 */
[----:B------:R-:W-:Y:S05]  /*28e0*/  @!P0 BRA `(.L_x_203) ;  /* 0x0000000000bc8947 */ /* 0x000fea0003800000 */
[----:B01234-:R-:W-:Y:S01]  /*28f0*/  IMAD R7, R3, 0x400, R0 ;  /* 0x0000040003077824 */ /* 0x01ffe200078e0200 */
[----:B------:R-:W-:Y:S04]  /*2900*/  BSSY.RECONVERGENT B1, `(.L_x_204) ;  /* 0x000000f000017945 */ /* 0x000fe80003800200 */
[----:B------:R-:W0:Y:S04]  /*2910*/  LDS R10, [R7+0x200] ;  /* 0x00020000070a7984 */ /* 0x000e280000000800 */
[----:B------:R-:W1:Y:S04]  /*2920*/  LDS R12, [R7+0x600] ;  /* 0x00060000070c7984 */ /* 0x000e680000000800 */
[----:B------:R-:W2:Y:S04]  /*2930*/  LDS R6, [R7+0xa00] ;  /* 0x000a000007067984 */ /* 0x000ea80000000800 */
[----:B------:R-:W3:Y:S01]  /*2940*/  LDS R2, [R7+0xe00] ;  /* 0x000e000007027984 */ /* 0x000ee20000000800 */
[----:B0-----:R-:W-:-:S02]  /*2950*/  ISETP.NE.AND P0, PT, R10, RZ, PT ;  /* 0x000000ff0a00720c */ /* 0x001fc40003f05270 */
[----:B-1----:R-:W-:Y:S02]  /*2960*/  ISETP.NE.AND P1, PT, R12, RZ, PT ;  /* 0x000000ff0c00720c */ /* 0x002fe40003f25270 */
[----:B--2---:R-:W-:Y:S02]  /*2970*/  ISETP.NE.AND P2, PT, R6, RZ, PT ;  /* 0x000000ff0600720c */ /* 0x004fe40003f45270 */
[----:B---3--:R-:W-:-:S07]  /*2980*/  ISETP.NE.AND P3, PT, R2, RZ, PT ;  /* 0x000000ff0200720c */ /* 0x008fce0003f65270 */
[----:B------:R-:W-:Y:S06]  /*2990*/  @!P0 BRA `(.L_x_205) ;  /* 0x0000000000148947 */ /* 0x000fec0003800000 */
[----:B------:R-:W0:Y:S01]  /*29a0*/  LDC.64 R8, c[0x0][0x380] ;  /* 0x0000e000ff087b82 */ /* 0x000e220000000a00 */
[----:B------:R-:W-:Y:S01]  /*29b0*/  LEA R7, R3, R4, 0x8 ;  /* 0x0000000403077211 */ /* 0x000fe200078e40ff */
[----:B------:R-:W-:-:S04]  /*29c0*/  IMAD.MOV.U32 R11, RZ, RZ, RZ ;  /* 0x000000ffff0b7224 */ /* 0x000fc800078e00ff */
[----:B0-----:R-:W-:-:S05]  /*29d0*/  IMAD.WIDE.U32 R8, R7, 0x8, R8 ;  /* 0x0000000807087825 */ /* 0x001fca00078e0008 */
[----:B------:R0:W-:Y:S02]  /*29e0*/  REDG.E.ADD.64.STRONG.GPU desc[UR20][R8.64+0x400], R10 ;  /* 0x0004000a0800798e */ /* 0x0001e4000c12e514 */
.L_x_205:
[----:B------:R-:W-:Y:S05]  /*29f0*/  BSYNC.RECONVERGENT B1 ;  /* 0x0000000000017941 */ /* 0x000fea0003800200 */
.L_x_204:
[----:B------:R-:W-:Y:S04]  /*2a00*/  BSSY.RECONVERGENT B1, `(.L_x_206) ;  /* 0x0000009000017945 */ /* 0x000fe80003800200 */
[----:B------:R-:W-:Y:S05]  /*2a10*/  @!P1 BRA `(.L_x_207) ;  /* 0x00000000001c9947 */ /* 0x000fea0003800000 */
[----:B0-----:R-:W0:Y:S01]  /*2a20*/  LDC.64 R8, c[0x0][0x380] ;  /* 0x0000e000ff087b82 */ /* 0x001e220000000a00 */
[----:B------:R-:W-:Y:S02]  /*2a30*/  IMAD R7, R3, 0x100, R4 ;  /* 0x0000010003077824 */ /* 0x000fe400078e0204 */
[----:B------:R-:W-:Y:S02]  /*2a40*/  IMAD.MOV.U32 R10, RZ, RZ, R12 ;  /* 0x000000ffff0a7224 */ /* 0x000fe400078e000c */
[----:B------:R-:W-:Y:S02]  /*2a50*/  VIADD R7, R7, 0x100 ;  /* 0x0000010007077836 */ /* 0x000fe40000000000 */
[----:B------:R-:W-:Y:S02]  /*2a60*/  IMAD.MOV.U32 R11, RZ, RZ, RZ ;  /* 0x000000ffff0b7224 */ /* 0x000fe400078e00ff */
[----:B0-----:R-:W-:-:S05]  /*2a70*/  IMAD.WIDE.U32 R8, R7, 0x8, R8 ;  /* 0x0000000807087825 */ /* 0x001fca00078e0008 */
[----:B------:R1:W-:Y:S02]  /*2a80*/  REDG.E.ADD.64.STRONG.GPU desc[UR20][R8.64+0x400], R10 ;  /* 0x0004000a0800798e */ /* 0x0003e4000c12e514 */
.L_x_207:
[----:B------:R-:W-:Y:S05]  /*2a90*/  BSYNC.RECONVERGENT B1 ;  /* 0x0000000000017941 */ /* 0x000fea0003800200 */
.L_x_206:
[----:B------:R-:W-:Y:S04]  /*2aa0*/  BSSY.RECONVERGENT B1, `(.L_x_208) ;  /* 0x0000008000017945 */ /* 0x000fe80003800200 */
[----:B------:R-:W-:Y:S05]  /*2ab0*/  @!P2 BRA `(.L_x_209) ;  /* 0x000000000018a947 */ /* 0x000fea0003800000 */
[----:B01----:R-:W0:Y:S01]  /*2ac0*/  LDC.64 R8, c[0x0][0x380] ;  /* 0x0000e000ff087b82 */ /* 0x003e220000000a00 */
[----:B------:R-:W-:-:S05]  /*2ad0*/  IMAD R7, R3, 0x100, R4 ;  /* 0x0000010003077824 */ /* 0x000fca00078e0204 */
[----:B------:R-:W-:-:S05]  /*2ae0*/  IADD3 R7, PT, PT, R7, 0x200, RZ ;  /* 0x0000020007077810 */ /* 0x000fca0007ffe0ff */
[----:B0-----:R-:W-:-:S04]  /*2af0*/  IMAD.WIDE.U32 R8, R7, 0x8, R8 ;  /* 0x0000000807087825 */ /* 0x001fc800078e0008 */
[----:B------:R-:W-:-:S05]  /*2b00*/  IMAD.MOV.U32 R7, RZ, RZ, RZ ;  /* 0x000000ffff077224 */ /* 0x000fca00078e00ff */
[----:B------:R2:W-:Y:S02]  /*2b10*/  REDG.E.ADD.64.STRONG.GPU desc[UR20][R8.64+0x400], R6 ;  /* 0x000400060800798e */ /* 0x0005e4000c12e514 */
.L_x_209:
[----:B------:R-:W-:Y:S05]  /*2b20*/  BSYNC.RECONVERGENT B1 ;  /* 0x0000000000017941 */ /* 0x000fea0003800200 */
.L_x_208:
[----:B------:R-:W-:Y:S04]  /*2b30*/  BSSY.RECONVERGENT B1, `(.L_x_210) ;  /* 0x0000009000017945 */ /* 0x000fe80003800200 */
[----:B------:R-:W-:Y:S05]  /*2b40*/  @!P3 BRA `(.L_x_211) ;  /* 0x00000000001cb947 */ /* 0x000fea0003800000 */
[----:B--2---:R-:W2:Y:S01]  /*2b50*/  LDC.64 R6, c[0x0][0x380] ;  /* 0x0000e000ff067b82 */ /* 0x004ea20000000a00 */
[----:B01----:R-:W-:Y:S02]  /*2b60*/  IMAD R9, R3, 0x100, R4 ;  /* 0x0000010003097824 */ /* 0x003fe400078e0204 */
[----:B------:R-:W-:Y:S02]  /*2b70*/  IMAD.MOV.U32 R8, RZ, RZ, R2 ;  /* 0x000000ffff087224 */ /* 0x000fe400078e0002 */
[----:B------:R-:W-:-:S04]  /*2b80*/  VIADD R9, R9, 0x300 ;  /* 0x0000030009097836 */ /* 0x000fc80000000000 */
[----:B--2---:R-:W-:-:S04]  /*2b90*/  IMAD.WIDE.U32 R6, R9, 0x8, R6 ;  /* 0x0000000809067825 */ /* 0x004fc800078e0006 */
[----:B------:R-:W-:-:S05]  /*2ba0*/  IMAD.MOV.U32 R9, RZ, RZ, RZ ;  /* 0x000000ffff097224 */ /* 0x000fca00078e00ff */
[----:B------:R3:W-:Y:S02]  /*2bb0*/  REDG.E.ADD.64.STRONG.GPU desc[UR20][R6.64+0x400], R8 ;  /* 0x000400080600798e */ /* 0x0007e4000c12e514 */
.L_x_211:
[----:B------:R-:W-:Y:S05]  /*2bc0*/  BSYNC.RECONVERGENT B1 ;  /* 0x0000000000017941 */ /* 0x000fea0003800200 */
.L_x_210:
[----:B------:R-:W-:-:S07]  /*2bd0*/  VIADD R3, R3, 0x4 ;  /* 0x0000000403037836 */ /* 0x000fce0000000000 */
.L_x_203:
[----:B------:R-:W-:-:S09]  /*2be0*/  UISETP.NE.AND UP0, UPT, UR25, URZ, UPT ;  /* 0x000000ff1900728c */ /* 0x000fd2000bf05270 */
[----:B------:R-:W-:Y:S05]  /*2bf0*/  BRA.U !UP0, `(.L_x_150) ;  /* 0x00000001089c7547 */ /* 0x000fea000b800000 */
[----:B------:R-:W-:-:S13]  /*2c00*/  ISETP.NE.AND P0, PT, R5, RZ, PT ;  /* 0x000000ff0500720c */ /* 0x000fda0003f05270 */
[----:B------:R-:W-:Y:S05]  /*2c10*/  @!P0 BRA `(.L_x_212) ;  /* 0x0000000000648947 */ /* 0x000fea0003800000 */
[----:B01234-:R-:W-:Y:S01]  /*2c20*/  LEA R6, R3, R0, 0xa ;  /* 0x0000000003067211 */ /* 0x01ffe200078e50ff */
[----:B------:R-:W-:Y:S04]  /*2c30*/  BSSY.RECONVERGENT B1, `(.L_x_213) ;  /* 0x000000c000017945 */ /* 0x000fe80003800200 */
[----:B------:R-:W0:Y:S04]  /*2c40*/  LDS R2, [R6+0x200] ;  /* 0x0002000006027984 */ /* 0x000e280000000800 */
[----:B------:R-:W1:Y:S01]  /*2c50*/  LDS R5, [R6+0x600] ;  /* 0x0006000006057984 */ /* 0x000e620000000800 */
[----:B0-----:R-:W-:-:S02]  /*2c60*/  ISETP.NE.AND P0, PT, R2, RZ, PT ;  /* 0x000000ff0200720c */ /* 0x001fc40003f05270 */
[----:B-1----:R-:W-:-:S11]  /*2c70*/  ISETP.NE.AND P1, PT, R5, RZ, PT ;  /* 0x000000ff0500720c */ /* 0x002fd60003f25270 */
[----:B------:R-:W-:Y:S05]  /*2c80*/  @!P0 BRA `(.L_x_214) ;  /* 0x0000000000188947 */ /* 0x000fea0003800000 */
[----:B------:R-:W0:Y:S01]  /*2c90*/  LDC.64 R6, c[0x0][0x380] ;  /* 0x0000e000ff067b82 */ /* 0x000e220000000a00 */
[----:B------:R-:W-:-:S04]  /*2ca0*/  IMAD R9, R3, 0x100, R4 ;  /* 0x0000010003097824 */ /* 0x000fc800078e0204 */
[----:B0-----:R-:W-:-:S04]  /*2cb0*/  IMAD.WIDE.U32 R8, R9, 0x8, R6 ;  /* 0x0000000809087825 */ /* 0x001fc800078e0006 */
[----:B------:R-:W-:Y:S02]  /*2cc0*/  IMAD.MOV.U32 R6, RZ, RZ, R2 ;  /* 0x000000ffff067224 */ /* 0x000fe400078e0002 */
[----:B------:R-:W-:-:S05]  /*2cd0*/  IMAD.MOV.U32 R7, RZ, RZ, RZ ;  /* 0x000000ffff077224 */ /* 0x000fca00078e00ff */
[----:B------:R0:W-:Y:S02]  /*2ce0*/  REDG.E.ADD.64.STRONG.GPU desc[UR20][R8.64+0x400], R6 ;  /* 0x000400060800798e */ /* 0x0001e4000c12e514 */
.L_x_214:
[----:B------:R-:W-:Y:S05]  /*2cf0*/  BSYNC.RECONVERGENT B1 ;  /* 0x0000000000017941 */ /* 0x000fea0003800200 */
.L_x_213:
[----:B------:R-:W-:Y:S04]  /*2d00*/  BSSY.RECONVERGENT B1, `(.L_x_215) ;  /* 0x0000009000017945 */ /* 0x000fe80003800200 */
[----:B------:R-:W-:Y:S05]  /*2d10*/  @!P1 BRA `(.L_x_216) ;  /* 0x00000000001c9947 */ /* 0x000fea0003800000 */
[----:B0-----:R-:W0:Y:S01]  /*2d20*/  LDC.64 R6, c[0x0][0x380] ;  /* 0x0000e000ff067b82 */ /* 0x001e220000000a00 */
[----:B------:R-:W-:-:S04]  /*2d30*/  IMAD R2, R3, 0x100, R4 ;  /* 0x0000010003027824 */ /* 0x000fc800078e0204 */
[----:B------:R-:W-:-:S04]  /*2d40*/  VIADD R9, R2, 0x100 ;  /* 0x0000010002097836 */ /* 0x000fc80000000000 */
[----:B0-----:R-:W-:-:S04]  /*2d50*/  IMAD.WIDE.U32 R8, R9, 0x8, R6 ;  /* 0x0000000809087825 */ /* 0x001fc800078e0006 */
[----:B------:R-:W-:Y:S02]  /*2d60*/  HFMA2 R7, -RZ, RZ, 0, 0 ;  /* 0x00000000ff077431 */ /* 0x000fe400000001ff */
[----:B------:R-:W-:-:S05]  /*2d70*/  IMAD.MOV.U32 R6, RZ, RZ, R5 ;  /* 0x000000ffff067224 */ /* 0x000fca00078e0005 */
[----:B------:R1:W-:Y:S02]  /*2d80*/  REDG.E.ADD.64.STRONG.GPU desc[UR20][R8.64+0x400], R6 ;  /* 0x000400060800798e */ /* 0x0003e4000c12e514 */
.L_x_216:
[----:B------:R-:W-:Y:S05]  /*2d90*/  BSYNC.RECONVERGENT B1 ;  /* 0x0000000000017941 */ /* 0x000fea0003800200 */
.L_x_215:
[----:B------:R-:W-:-:S07]  /*2da0*/  VIADD R3, R3, 0x2 ;  /* 0x0000000203037836 */ /* 0x000fce0000000000 */
.L_x_212:
[----:B------:R-:W-:-:S09]  /*2db0*/  UISETP.NE.AND UP0, UPT, UR9, URZ, UPT ;  /* 0x000000ff0900728c */ /* 0x000fd2000bf05270 */
[----:B------:R-:W-:Y:S05]  /*2dc0*/  BRA.U !UP0, `(.L_x_150) ;  /* 0x0000000108287547 */ /* 0x000fea000b800000 */
[----:B------:R-:W-:-:S05]  /*2dd0*/  IMAD R2, R3, 0x400, R0 ;  /* 0x0000040003027824 */ /* 0x000fca00078e0200 */
[----:B------:R-:W5:Y:S02]  /*2de0*/  LDS R5, [R2+0x200] ;  /* 0x0002000002057984 */ /* 0x000f640000000800 */
[----:B-----5:R-:W-:-:S13]  /*2df0*/  ISETP.NE.AND P0, PT, R5, RZ, PT ;  /* 0x000000ff0500720c */ /* 0x020fda0003f05270 */
[----:B------:R-:W-:Y:S05]  /*2e00*/  @!P0 BRA `(.L_x_150) ;  /* 0x0000000000188947 */ /* 0x000fea0003800000 */
[----:B01234-:R-:W0:Y:S01]  /*2e10*/  LDC.64 R6, c[0x0][0x380] ;  /* 0x0000e000ff067b82 */ /* 0x01fe220000000a00 */
[----:B------:R-:W-:-:S04]  /*2e20*/  IMAD R3, R3, 0x100, R4 ;  /* 0x0000010003037824 */ /* 0x000fc800078e0204 */
[----:B0-----:R-:W-:-:S04]  /*2e30*/  IMAD.WIDE.U32 R2, R3, 0x8, R6 ;  /* 0x0000000803027825 */ /* 0x001fc800078e0006 */
[----:B------:R-:W-:Y:S02]  /*2e40*/  IMAD.MOV.U32 R6, RZ, RZ, R5 ;  /* 0x000000ffff067224 */ /* 0x000fe400078e0005 */
[----:B------:R-:W-:-:S05]  /*2e50*/  IMAD.MOV.U32 R7, RZ, RZ, RZ ;  /* 0x000000ffff077224 */ /* 0x000fca00078e00ff */
[----:B------:R0:W-:Y:S02]  /*2e60*/  REDG.E.ADD.64.STRONG.GPU desc[UR20][R2.64+0x400], R6 ;  /* 0x000400060200798e */ /* 0x0001e4000c12e514 */
.L_x_150:
[----:B------:R-:W-:Y:S05]  /*2e70*/  BSYNC.RECONVERGENT B0 ;  /* 0x0000000000007941 */ /* 0x000fea0003800200 */
.L_x_149:
[----:B------:R-:W-:Y:S01]  /*2e80*/  BAR.SYNC.DEFER_BLOCKING 0x0 ;  /* 0x0000000000007b1d */ /* 0x000fe20000010000 */
[----:B------:R-:W-:-:S04]  /*2e90*/  UIADD3 UR6, UP0, UPT, UR6, 0x1, URZ ;  /* 0x0000000106067890 */ /* 0x000fc8000ff1e0ff */
[----:B------:R-:W-:Y:S02]  /*2ea0*/  UIADD3.X UR7, UPT, UPT, URZ, UR7, URZ, UP0, !UPT ;  /* 0x00000007ff077290 */ /* 0x000fe400087fe4ff */
[----:B------:R-:W-:-:S04]  /*2eb0*/  UISETP.NE.U32.AND UP0, UPT, UR6, UR11, UPT ;  /* 0x0000000b0600728c */ /* 0x000fc8000bf05070 */
[----:B------:R-:W-:-:S09]  /*2ec0*/  UISETP.NE.AND.EX UP0, UPT, UR7, UR12, UPT, UP0 ;  /* 0x0000000c0700728c */ /* 0x000fd2000bf05300 */
[----:B------:R-:W-:Y:S05]  /*2ed0*/  BRA.U UP0, `(.L_x_217) ;  /* 0xffffffd100f07547 */ /* 0x000fea000b83ffff */
[----:B------:R-:W-:Y:S05]  /*2ee0*/  EXIT ;  /* 0x000000000000794d */ /* 0x000fea0003800000 */
.L_x_218:
        /* <DEDUP_REMOVED lines=9> */
.L_x_241:


//--------------------- .text._ZN3cub18CUB_300001_SM_10006detail10radix_sort31DeviceRadixSortSingleTileKernelINS1_5radix10policy_hubIiNS0_8NullTypeEyE10Policy1000ELNS0_9SortOrderE0EiS6_yNS1_21identity_decomposer_tEEEvPKT1_PSB_PKT2_PSF_T3_iiT4_ --------------------------
	.section	.text._ZN3cub18CUB_300001_SM_10006detail10radix_sort31DeviceRadixSortSingleTileKernelINS1_5radix10policy_hubIiNS0_8NullTypeEyE10Policy1000ELNS0_9SortOrderE0EiS6_yNS1_21identity_decomposer_tEEEvPKT1_PSB_PKT2_PSF_T3_iiT4_,"ax",@progbits
	.align	128
        .global         _ZN3cub18CUB_300001_SM_10006detail10radix_sort31DeviceRadixSortSingleTileKernelINS1_5radix10policy_hubIiNS0_8NullTypeEyE10Policy1000ELNS0_9SortOrderE0EiS6_yNS1_21identity_decomposer_tEEEvPKT1_PSB_PKT2_PSF_T3_iiT4_
        .type           _ZN3cub18CUB_300001_SM_10006detail10radix_sort31DeviceRadixSortSingleTileKernelINS1_5radix10policy_hubIiNS0_8NullTypeEyE10Policy1000ELNS0_9SortOrderE0EiS6_yNS1_21identity_decomposer_tEEEvPKT1_PSB_PKT2_PSF_T3_iiT4_,@function
        .size           _ZN3cub18CUB_300001_SM_10006detail10radix_sort31DeviceRadixSortSingleTileKernelINS1_5radix10policy_hubIiNS0_8NullTypeEyE10Policy1000ELNS0_9SortOrderE0EiS6_yNS1_21identity_decomposer_tEEEvPKT1_PSB_PKT2_PSF_T3_iiT4_,(.L_x_242 - _ZN3cub18CUB_300001_SM_10006detail10radix_sort31DeviceRadixSortSingleTileKernelINS1_5radix10policy_hubIiNS0_8NullTypeEyE10Policy1000ELNS0_9SortOrderE0EiS6_yNS1_21identity_decomposer_tEEEvPKT1_PSB_PKT2_PSF_T3_iiT4_)
        .other          _ZN3cub18CUB_300001_SM_10006detail10radix_sort31DeviceRadixSortSingleTileKernelINS1_5radix10policy_hubIiNS0_8NullTypeEyE10Policy1000ELNS0_9SortOrderE0EiS6_yNS1_21identity_decomposer_tEEEvPKT1_PSB_PKT2_PSF_T3_iiT4_,@"STO_CUDA_ENTRY STV_DEFAULT"
_ZN3cub18CUB_300001_SM_10006detail10radix_sort31DeviceRadixSortSingleTileKernelINS1_5radix10policy_hubIiNS0_8NullTypeEyE10Policy1000ELNS0_9SortOrderE0EiS6_yNS1_21identity_decomposer_tEEEvPKT1_PSB_PKT2_PSF_T3_iiT4_:
.text._ZN3cub18CUB_300001_SM_10006detail10radix_sort31DeviceRadixSortSingleTileKernelINS1_5radix10policy_hubIiNS0_8NullTypeEyE10Policy1000ELNS0_9SortOrderE0EiS6_yNS1_21identity_decomposer_tEEEvPKT1_PSB_PKT2_PSF_T3_iiT4_:
[----:B------:R-:W-:Y:S01]  /*0000*/  LDC R1, c[0x0][0x37c] ;  /* 0x0000df00ff017b82 */ /* 0x000fe20000000800 */
[----:B------:R-:W0:Y:S01]  /*0010*/  S2R R0, SR_TID.X ;  /* 0x0000000000007919 */ /* 0x000e220000002100 */
[----:B------:R-:W1:Y:S06]  /*0020*/  LDCU UR4, c[0x0][0x3a0] ;  /* 0x00007400ff0477ac */ /* 0x000e6c0008000800 */
[----:B------:R-:W2:Y:S01]  /*0030*/  LDC.64 R4, c[0x0][0x380] ;  /* 0x0000e000ff047b82 */ /* 0x000ea20000000a00 */
[----:B------:R-:W3:Y:S01]  /*0040*/  LDCU.64 UR8, c[0x0][0x358] ;  /* 0x00006b00ff0877ac */ /* 0x000ee20008000a00 */
[----:B------:R-:W-:-:S02]  /*0050*/  IMAD.MOV.U32 R13, RZ, RZ, -0x1 ;  /* 0xffffffffff0d7424 */ /* 0x000fc400078e00ff */
[----:B------:R-:W-:Y:S02]  /*0060*/  IMAD.MOV.U32 R14, RZ, RZ, -0x1 ;  /* 0xffffffffff0e7424 */ /* 0x000fe400078e00ff */
[----:B------:R-:W-:Y:S02]  /*0070*/  IMAD.MOV.U32 R20, RZ, RZ, -0x1 ;  /* 0xffffffffff147424 */ /* 0x000fe400078e00ff */
[----:B------:R-:W-:Y:S01]  /*0080*/  IMAD.MOV.U32 R21, RZ, RZ, -0x1 ;  /* 0xffffffffff157424 */ /* 0x000fe200078e00ff */
[----:B------:R-:W4:Y:S01]  /*0090*/  S2UR UR6, SR_CgaCtaId ;  /* 0x00000000000679c3 */ /* 0x000f220000008800 */
[----:B------:R-:W2:Y:S01]  /*00a0*/  S2R R23, SR_LANEID ;  /* 0x0000000000177919 */ /* 0x000ea20000000000 */
[----:B------:R-:W-:Y:S01]  /*00b0*/  IMAD.MOV.U32 R25, RZ, RZ, -0x1 ;  /* 0xffffffffff197424 */ /* 0x000fe200078e00ff */
[----:B------:R-:W1:Y:S01]  /*00c0*/  LDCU UR10, c[0x0][0x3ac] ;  /* 0x00007580ff0a77ac */ /* 0x000e620008000800 */
[----:B0-----:R-:W-:-:S04]  /*00d0*/  IMAD R7, R0, 0x13, RZ ;  /* 0x0000001300077824 */ /* 0x001fc800078e02ff */
[C---:B------:R-:W-:Y:S01]  /*00e0*/  VIADD R2, R7.reuse, 0x1 ;  /* 0x0000000107027836 */ /* 0x040fe20000000000 */
[C---:B-1----:R-:W-:Y:S01]  /*00f0*/  ISETP.GE.AND P1, PT, R7.reuse, UR4, PT ;  /* 0x0000000407007c0c */ /* 0x042fe2000bf26270 */
[----:B--2---:R-:W-:-:S03]  /*0100*/  IMAD.WIDE.U32 R4, R7, 0x4, R4 ;  /* 0x0000000407047825 */ /* 0x004fc600078e0004 */
[----:B------:R-:W-:Y:S01]  /*0110*/  ISETP.GE.AND P2, PT, R2, UR4, PT ;  /* 0x0000000402007c0c */ /* 0x000fe2000bf46270 */
[C---:B------:R-:W-:Y:S02]  /*0120*/  VIADD R2, R7.reuse, 0x2 ;  /* 0x0000000207027836 */ /* 0x040fe40000000000 */
[----:B------:R-:W-:-:S03]  /*0130*/  VIADD R3, R7, 0x3 ;  /* 0x0000000307037836 */ /* 0x000fc60000000000 */
[----:B------:R-:W-:Y:S01]  /*0140*/  ISETP.GE.AND P3, PT, R2, UR4, PT ;  /* 0x0000000402007c0c */ /* 0x000fe2000bf66270 */
[----:B------:R-:W-:Y:S01]  /*0150*/  VIADD R2, R7, 0x4 ;  /* 0x0000000407027836 */ /* 0x000fe20000000000 */
[----:B------:R-:W-:Y:S01]  /*0160*/  ISETP.GE.AND P4, PT, R3, UR4, PT ;  /* 0x0000000403007c0c */ /* 0x000fe2000bf86270 */
[----:B---3--:R-:W2:Y:S03]  /*0170*/  @!P1 LDG.E R12, desc[UR8][R4.64] ;  /* 0x00000008040c9981 */ /* 0x008ea6000c1e1900 */
[----:B------:R-:W-:Y:S01]  /*0180*/  ISETP.GE.AND P5, PT, R2, UR4, PT ;  /* 0x0000000402007c0c */ /* 0x000fe2000bfa6270 */
[----:B------:R-:W3:Y:S06]  /*0190*/  @!P2 LDG.E R6, desc[UR8][R4.64+0x4] ;  /* 0x000004080406a981 */ /* 0x000eec000c1e1900 */
[----:B------:R-:W5:Y:S04]  /*01a0*/  @!P3 LDG.E R8, desc[UR8][R4.64+0x8] ;  /* 0x000008080408b981 */ /* 0x000f68000c1e1900 */
[----:B------:R-:W4:Y:S04]  /*01b0*/  @!P4 LDG.E R9, desc[UR8][R4.64+0xc] ;  /* 0x00000c080409c981 */ /* 0x000f28000c1e1900 */
[----:B------:R-:W4:Y:S01]  /*01c0*/  @!P5 LDG.E R10, desc[UR8][R4.64+0x10] ;  /* 0x00001008040ad981 */ /* 0x000f22000c1e1900 */
[----:B------:R-:W-:-:S02]  /*01d0*/  VIADD R2, R7, 0x5 ;  /* 0x0000000507027836 */ /* 0x000fc40000000000 */
[C---:B------:R-:W-:Y:S02]  /*01e0*/  VIADD R11, R7.reuse, 0x7 ;  /* 0x00000007070b7836 */ /* 0x040fe40000000000 */
[----:B------:R-:W-:Y:S01]  /*01f0*/  VIADD R3, R7, 0x6 ;  /* 0x0000000607037836 */ /* 0x000fe20000000000 */
[----:B------:R-:W-:Y:S01]  /*0200*/  ISETP.GE.AND P6, PT, R2, UR4, PT ;  /* 0x0000000402007c0c */ /* 0x000fe2000bfc6270 */
[----:B------:R-:W-:-:S03]  /*0210*/  IMAD.MOV.U32 R2, RZ, RZ, -0x1 ;  /* 0xffffffffff027424 */ /* 0x000fc600078e00ff */
[----:B------:R-:W-:Y:S01]  /*0220*/  ISETP.GE.AND P0, PT, R3, UR4, PT ;  /* 0x0000000403007c0c */ /* 0x000fe2000bf06270 */
[----:B------:R-:W-:Y:S02]  /*0230*/  IMAD.MOV.U32 R3, RZ, RZ, -0x1 ;  /* 0xffffffffff037424 */ /* 0x000fe400078e00ff */
[----:B------:R-:W-:-:S06]  /*0240*/  VIADD R15, R7, 0xb ;  /* 0x0000000b070f7836 */ /* 0x000fcc0000000000 */
[----:B------:R-:W4:Y:S01]  /*0250*/  @!P6 LDG.E R17, desc[UR8][R4.64+0x14] ;  /* 0x000014080411e981 */ /* 0x000f22000c1e1900 */
[----:B--2---:R-:W-:Y:S01]  /*0260*/  @!P1 LOP3.LUT R2, R12, 0x80000000, RZ, 0x3c, !PT ;  /* 0x800000000c029812 */ /* 0x004fe200078e3cff */
[----:B------:R-:W-:Y:S01]  /*0270*/  IMAD.MOV.U32 R12, RZ, RZ, -0x1 ;  /* 0xffffffffff0c7424 */ /* 0x000fe200078e00ff */
[----:B------:R-:W-:Y:S01]  /*0280*/  ISETP.GE.AND P1, PT, R11, UR4, PT ;  /* 0x000000040b007c0c */ /* 0x000fe2000bf26270 */
[C---:B------:R-:W-:Y:S01]  /*0290*/  VIADD R11, R7.reuse, 0x8 ;  /* 0x00000008070b7836 */ /* 0x040fe20000000000 */
[----:B---3--:R-:W-:Y:S01]  /*02a0*/  @!P2 LOP3.LUT R3, R6, 0x80000000, RZ, 0x3c, !PT ;  /* 0x800000000603a812 */ /* 0x008fe200078e3cff */
[----:B------:R-:W-:-:S03]  /*02b0*/  VIADD R6, R7, 0x9 ;  /* 0x0000000907067836 */ /* 0x000fc60000000000 */
[----:B------:R-:W-:Y:S01]  /*02c0*/  ISETP.GE.AND P2, PT, R11, UR4, PT ;  /* 0x000000040b007c0c */ /* 0x000fe2000bf46270 */
[----:B------:R-:W-:Y:S01]  /*02d0*/  VIADD R11, R7, 0xa ;  /* 0x0000000a070b7836 */ /* 0x000fe20000000000 */
[----:B-----5:R-:W-:Y:S02]  /*02e0*/  @!P3 LOP3.LUT R12, R8, 0x80000000, RZ, 0x3c, !PT ;  /* 0x80000000080cb812 */ /* 0x020fe400078e3cff */
[----:B------:R-:W-:Y:S02]  /*02f0*/  ISETP.GE.AND P3, PT, R6, UR4, PT ;  /* 0x0000000406007c0c */ /* 0x000fe4000bf66270 */
[----:B----4-:R-:W-:Y:S01]  /*0300*/  @!P4 LOP3.LUT R13, R9, 0x80000000, RZ, 0x3c, !PT ;  /* 0x80000000090dc812 */ /* 0x010fe200078e3cff */
[----:B------:R-:W2:Y:S01]  /*0310*/  @!P0 LDG.E R6, desc[UR8][R4.64+0x18] ;  /* 0x0000180804068981 */ /* 0x000ea2000c1e1900 */
[----:B------:R-:W-:Y:S02]  /*0320*/  ISETP.GE.AND P4, PT, R11, UR4, PT ;  /* 0x000000040b007c0c */ /* 0x000fe4000bf86270 */
[----:B------:R-:W-:Y:S01]  /*0330*/  @!P5 LOP3.LUT R14, R10, 0x80000000, RZ, 0x3c, !PT ;  /* 0x800000000a0ed812 */ /* 0x000fe200078e3cff */
[----:B------:R-:W3:Y:S01]  /*0340*/  @!P1 LDG.E R8, desc[UR8][R4.64+0x1c] ;  /* 0x00001c0804089981 */ /* 0x000ee2000c1e1900 */
[----:B------:R-:W-:-:S03]  /*0350*/  ISETP.GE.AND P5, PT, R15, UR4, PT ;  /* 0x000000040f007c0c */ /* 0x000fc6000bfa6270 */
[----:B------:R-:W4:Y:S04]  /*0360*/  @!P2 LDG.E R9, desc[UR8][R4.64+0x20] ;  /* 0x000020080409a981 */ /* 0x000f28000c1e1900 */
[----:B------:R-:W5:Y:S04]  /*0370*/  @!P3 LDG.E R10, desc[UR8][R4.64+0x24] ;  /* 0x00002408040ab981 */ /* 0x000f68000c1e1900 */
[----:B------:R-:W5:Y:S04]  /*0380*/  @!P4 LDG.E R11, desc[UR8][R4.64+0x28] ;  /* 0x00002808040bc981 */ /* 0x000f68000c1e1900 */
[----:B------:R-:W5:Y:S01]  /*0390*/  @!P5 LDG.E R22, desc[UR8][R4.64+0x2c] ;  /* 0x00002c080416d981 */ /* 0x000f62000c1e1900 */
[----:B------:R-:W-:-:S02]  /*03a0*/  VIADD R16, R7, 0xc ;  /* 0x0000000c07107836 */ /* 0x000fc40000000000 */
[----:B------:R-:W-:Y:S01]  /*03b0*/  IMAD.MOV.U32 R15, RZ, RZ, -0x1 ;  /* 0xffffffffff0f7424 */ /* 0x000fe200078e00ff */
[----:B------:R-:W-:Y:S01]  /*03c0*/  @!P6 LOP3.LUT R15, R17, 0x80000000, RZ, 0x3c, !PT ;  /* 0x80000000110fe812 */ /* 0x000fe200078e3cff */
[C---:B------:R-:W-:Y:S01]  /*03d0*/  VIADD R18, R7.reuse, 0xd ;  /* 0x0000000d07127836 */ /* 0x040fe20000000000 */
[----:B------:R-:W-:Y:S01]  /*03e0*/  ISETP.GE.AND P6, PT, R16, UR4, PT ;  /* 0x0000000410007c0c */ /* 0x000fe2000bfc6270 */
[----:B------:R-:W-:Y:S02]  /*03f0*/  IMAD.MOV.U32 R16, RZ, RZ, -0x1 ;  /* 0xffffffffff107424 */ /* 0x000fe400078e00ff */
[----:B------:R-:W-:Y:S02]  /*0400*/  IMAD.MOV.U32 R17, RZ, RZ, -0x1 ;  /* 0xffffffffff117424 */ /* 0x000fe400078e00ff */
[----:B------:R-:W-:-:S08]  /*0410*/  VIADD R19, R7, 0xe ;  /* 0x0000000e07137836 */ /* 0x000fd00000000000 */
[----:B------:R-:W5:Y:S01]  /*0420*/  @!P6 LDG.E R24, desc[UR8][R4.64+0x30] ;  /* 0x000030080418e981 */ /* 0x000f62000c1e1900 */
[----:B--2---:R-:W-:Y:S01]  /*0430*/  @!P0 LOP3.LUT R16, R6, 0x80000000, RZ, 0x3c, !PT ;  /* 0x8000000006108812 */ /* 0x004fe200078e3cff */
[C---:B------:R-:W-:Y:S01]  /*0440*/  VIADD R6, R7.reuse, 0xf ;  /* 0x0000000f07067836 */ /* 0x040fe20000000000 */
[----:B------:R-:W-:Y:S01]  /*0450*/  ISETP.GE.AND P0, PT, R18, UR4, PT ;  /* 0x0000000412007c0c */ /* 0x000fe2000bf06270 */
[----:B------:R-:W-:Y:S01]  /*0460*/  IMAD.MOV.U32 R18, RZ, RZ, -0x1 ;  /* 0xffffffffff127424 */ /* 0x000fe200078e00ff */
[----:B---3--:R-:W-:Y:S01]  /*0470*/  @!P1 LOP3.LUT R17, R8, 0x80000000, RZ, 0x3c, !PT ;  /* 0x8000000008119812 */ /* 0x008fe200078e3cff */
[----:B------:R-:W-:Y:S01]  /*0480*/  VIADD R8, R7, 0x10 ;  /* 0x0000001007087836 */ /* 0x000fe20000000000 */
[----:B----4-:R-:W-:Y:S02]  /*0490*/  @!P2 LOP3.LUT R18, R9, 0x80000000, RZ, 0x3c, !PT ;  /* 0x800000000912a812 */ /* 0x010fe400078e3cff */
[----:B------:R-:W-:Y:S01]  /*04a0*/  ISETP.GE.AND P2, PT, R6, UR4, PT ;  /* 0x0000000406007c0c */ /* 0x000fe2000bf46270 */
[----:B------:R-:W-:-:S02]  /*04b0*/  VIADD R6, R7, 0x11 ;  /* 0x0000001107067836 */ /* 0x000fc40000000000 */
[----:B------:R-:W-:Y:S01]  /*04c0*/  VIADD R7, R7, 0x12 ;  /* 0x0000001207077836 */ /* 0x000fe20000000000 */
[----:B------:R-:W-:Y:S01]  /*04d0*/  ISETP.GE.AND P1, PT, R19, UR4, PT ;  /* 0x0000000413007c0c */ /* 0x000fe2000bf26270 */
[----:B------:R-:W-:Y:S01]  /*04e0*/  IMAD.MOV.U32 R19, RZ, RZ, -0x1 ;  /* 0xffffffffff137424 */ /* 0x000fe200078e00ff */
[----:B-----5:R-:W-:Y:S02]  /*04f0*/  @!P3 LOP3.LUT R19, R10, 0x80000000, RZ, 0x3c, !PT ;  /* 0x800000000a13b812 */ /* 0x020fe400078e3cff */
[----:B------:R-:W-:Y:S02]  /*0500*/  @!P4 LOP3.LUT R20, R11, 0x80000000, RZ, 0x3c, !PT ;  /* 0x800000000b14c812 */ /* 0x000fe400078e3cff */
[----:B------:R-:W-:Y:S02]  /*0510*/  @!P5 LOP3.LUT R21, R22, 0x80000000, RZ, 0x3c, !PT ;  /* 0x800000001615d812 */ /* 0x000fe400078e3cff */
[----:B------:R-:W-:Y:S02]  /*0520*/  ISETP.GE.AND P3, PT, R8, UR4, PT ;  /* 0x0000000408007c0c */ /* 0x000fe4000bf66270 */
[----:B------:R-:W-:Y:S01]  /*0530*/  ISETP.GE.AND P4, PT, R6, UR4, PT ;  /* 0x0000000406007c0c */ /* 0x000fe2000bf86270 */
[----:B------:R-:W2:Y:S01]  /*0540*/  @!P2 LDG.E R8, desc[UR8][R4.64+0x3c] ;  /* 0x00003c080408a981 */ /* 0x000ea2000c1e1900 */
[----:B------:R-:W-:Y:S01]  /*0550*/  ISETP.GE.AND P5, PT, R7, UR4, PT ;  /* 0x0000000407007c0c */ /* 0x000fe2000bfa6270 */
[----:B------:R-:W0:Y:S02]  /*0560*/  LDCU.64 UR4, c[0x0][0x3a8] ;  /* 0x00007500ff0477ac */ /* 0x000e240008000a00 */
[----:B------:R-:W3:Y:S04]  /*0570*/  @!P0 LDG.E R6, desc[UR8][R4.64+0x34] ;  /* 0x0000340804068981 */ /* 0x000ee8000c1e1900 */
[----:B------:R-:W4:Y:S04]  /*0580*/  @!P1 LDG.E R7, desc[UR8][R4.64+0x38] ;  /* 0x0000380804079981 */ /* 0x000f28000c1e1900 */
[----:B------:R-:W5:Y:S04]  /*0590*/  @!P3 LDG.E R9, desc[UR8][R4.64+0x40] ;  /* 0x000040080409b981 */ /* 0x000f68000c1e1900 */
[----:B------:R-:W5:Y:S04]  /*05a0*/  @!P4 LDG.E R10, desc[UR8][R4.64+0x44] ;  /* 0x00004408040ac981 */ /* 0x000f68000c1e1900 */
[----:B------:R-:W5:Y:S01]  /*05b0*/  @!P5 LDG.E R11, desc[UR8][R4.64+0x48] ;  /* 0x00004808040bd981 */ /* 0x000f62000c1e1900 */
[----:B0-----:R-:W-:-:S02]  /*05c0*/  UIADD3 UR7, UPT, UPT, UR4, 0x6, URZ ;  /* 0x0000000604077890 */ /* 0x001fc4000fffe0ff */
[----:B------:R-:W-:-:S03]  /*05d0*/  UIADD3 UR5, UPT, UPT, -UR4, UR5, URZ ;  /* 0x0000000504057290 */ /* 0x000fc6000fffe1ff */
[----:B------:R-:W-:Y:S02]  /*05e0*/  UMOV UR4, 0x400 ;  /* 0x0000040000047882 */ /* 0x000fe40000000000 */
[----:B------:R-:W-:Y:S01]  /*05f0*/  ULEA UR4, UR6, UR4, 0x18 ;  /* 0x0000000406047291 */ /* 0x000fe2000f8ec0ff */
[----:B------:R-:W-:-:S05]  /*0600*/  SHF.R.U32.HI R105, RZ, 0x5, R0 ;  /* 0x00000005ff697819 */ /* 0x000fca0000011600 */
[----:B------:R-:W-:Y:S01]  /*0610*/  LEA R29, R0, UR4, 0x2 ;  /* 0x00000004001d7c11 */ /* 0x000fe2000f8e10ff */
[----:B------:R-:W-:Y:S01]  /*0620*/  IMAD.MOV.U32 R22, RZ, RZ, -0x1 ;  /* 0xffffffffff167424 */ /* 0x000fe200078e00ff */
[----:B------:R-:W-:-:S03]  /*0630*/  @!P6 LOP3.LUT R22, R24, 0x80000000, RZ, 0x3c, !PT ;  /* 0x800000001816e812 */ /* 0x000fc600078e3cff */
[----:B------:R-:W-:Y:S01]  /*0640*/  IMAD R31, R0, 0x80, R29 ;  /* 0x00000080001f7824 */ /* 0x000fe200078e021d */
[----:B------:R-:W-:Y:S01]  /*0650*/  LEA R32, R105, UR4, 0x2 ;  /* 0x0000000469207c11 */ /* 0x000fe2000f8e10ff */
[----:B------:R-:W-:Y:S02]  /*0660*/  IMAD.MOV.U32 R24, RZ, RZ, -0x1 ;  /* 0xffffffffff187424 */ /* 0x000fe400078e00ff */
[----:B------:R-:W-:Y:S02]  /*0670*/  IMAD.MOV.U32 R26, RZ, RZ, -0x1 ;  /* 0xffffffffff1a7424 */ /* 0x000fe400078e00ff */
[----:B------:R-:W-:Y:S02]  /*0680*/  IMAD.MOV.U32 R27, RZ, RZ, -0x1 ;  /* 0xffffffffff1b7424 */ /* 0x000fe400078e00ff */
[----:B------:R-:W-:Y:S02]  /*0690*/  IMAD.MOV.U32 R28, RZ, RZ, -0x1 ;  /* 0xffffffffff1c7424 */ /* 0x000fe400078e00ff */
[----:B------:R-:W-:-:S02]  /*06a0*/  IMAD.MOV.U32 R30, RZ, RZ, -0x1 ;  /* 0xffffffffff1e7424 */ /* 0x000fc400078e00ff */
[----:B------:R-:W-:Y:S01]  /*06b0*/  IMAD R33, R0, -0x38, R31 ;  /* 0xffffffc800217824 */ /* 0x000fe200078e021f */
[----:B------:R-:W-:Y:S01]  /*06c0*/  BAR.SYNC.DEFER_BLOCKING 0x0 ;  /* 0x0000000000007b1d */ /* 0x000fe20000010000 */
[----:B--2---:R-:W-:Y:S02]  /*06d0*/  @!P2 LOP3.LUT R26, R8, 0x80000000, RZ, 0x3c, !PT ;  /* 0x80000000081aa812 */ /* 0x004fe400078e3cff */
[----:B---3--:R-:W-:Y:S02]  /*06e0*/  @!P0 LOP3.LUT R24, R6, 0x80000000, RZ, 0x3c, !PT ;  /* 0x8000000006188812 */ /* 0x008fe400078e3cff */
[----:B----4-:R-:W-:Y:S02]  /*06f0*/  @!P1 LOP3.LUT R25, R7, 0x80000000, RZ, 0x3c, !PT ;  /* 0x8000000007199812 */ /* 0x010fe400078e3cff */
[----:B-----5:R-:W-:Y:S02]  /*0700*/  @!P3 LOP3.LUT R27, R9, 0x80000000, RZ, 0x3c, !PT ;  /* 0x80000000091bb812 */ /* 0x020fe400078e3cff */
[----:B------:R-:W-:-:S02]  /*0710*/  @!P4 LOP3.LUT R28, R10, 0x80000000, RZ, 0x3c, !PT ;  /* 0x800000000a1cc812 */ /* 0x000fc400078e3cff */
[----:B------:R-:W-:-:S07]  /*0720*/  @!P5 LOP3.LUT R30, R11, 0x80000000, RZ, 0x3c, !PT ;  /* 0x800000000b1ed812 */ /* 0x000fce00078e3cff */
.L_x_220:
[----:B------:R-:W-:Y:S01]  /*0730*/  UISETP.LT.AND UP0, UPT, UR5, 0x6, UPT ;  /* 0x000000060500788c */ /* 0x000fe2000bf01270 */
[----:B------:R-:W-:Y:S01]  /*0740*/  STS [R29], RZ ;  /* 0x000000ff1d007388 */ /* 0x000fe20000000800 */
[----:B------:R-:W-:Y:S01]  /*0750*/  UIADD3 UR6, UPT, UPT, UR7, -0x6, URZ ;  /* 0xfffffffa07067890 */ /* 0x000fe2000fffe0ff */
[----:B------:R-:W-:Y:S01]  /*0760*/  ISETP.NE.AND P1, PT, R23, 0x1f, PT ;  /* 0x0000001f1700780c */ /* 0x000fe20003f25270 */
[----:B------:R-:W-:Y:S01]  /*0770*/  USEL UR4, UR5, 0x6, UP0 ;  /* 0x0000000605047887 */ /* 0x000fe20008000000 */
[----:B------:R-:W-:Y:S01]  /*0780*/  STS [R29+0x400], RZ ;  /* 0x000400ff1d007388 */ /* 0x000fe20000000800 */
[C---:B------:R-:W-:Y:S01]  /*0790*/  ISETP.NE.AND P2, PT, R105.reuse, 0x6, PT ;  /* 0x000000066900780c */ /* 0x040fe20003f45270 */
[----:B------:R-:W-:Y:S01]  /*07a0*/  UISETP.GE.AND UP0, UPT, UR7, UR10, UPT ;  /* 0x0000000a0700728c */ /* 0x000fe2000bf06270 */
[----:B0-2---:R-:W-:Y:S01]  /*07b0*/  SHF.R.U32.HI R4, RZ, UR6, R2 ;  /* 0x00000006ff047c19 */ /* 0x005fe20008011602 */
[----:B------:R-:W-:Y:S01]  /*07c0*/  UBMSK UR4, URZ, UR4 ;  /* 0x00000004ff04729b */ /* 0x000fe20008000000 */
[----:B------:R-:W-:Y:S01]  /*07d0*/  STS [R29+0x800], RZ ;  /* 0x000800ff1d007388 */ /* 0x000fe20000000800 */
[----:B------:R-:W-:-:S03]  /*07e0*/  ISETP.NE.AND P3, PT, R105, 0x7, PT ;  /* 0x000000076900780c */ /* 0x000fc60003f65270 */
[----:B------:R-:W-:Y:S01]  /*07f0*/  STS [R29+0xc00], RZ ;  /* 0x000c00ff1d007388 */ /* 0x000fe20000000800 */
[----:B------:R-:W-:-:S03]  /*0800*/  LOP3.LUT R4, R4, UR4, RZ, 0xc0, !PT ;  /* 0x0000000404047c12 */ /* 0x000fc6000f8ec0ff */
[----:B------:R-:W-:Y:S02]  /*0810*/  STS [R29+0x1000], RZ ;  /* 0x001000ff1d007388 */ /* 0x000fe40000000800 */
[----:B------:R-:W-:Y:S01]  /*0820*/  IMAD.SHL.U32 R5, R4, 0x400, RZ ;  /* 0x0000040004057824 */ /* 0x000fe200078e00ff */
[----:B------:R-:W-:Y:S01]  /*0830*/  SHF.R.U32.HI R4, RZ, 0x4, R4 ;  /* 0x00000004ff047819 */ /* 0x000fe20000011604 */
[----:B------:R-:W-:Y:S03]  /*0840*/  STS [R29+0x1400], RZ ;  /* 0x001400ff1d007388 */ /* 0x000fe60000000800 */
[----:B------:R-:W-:Y:S01]  /*0850*/  LOP3.LUT R36, R5, 0x7c00, RZ, 0xc0, !PT ;  /* 0x00007c0005247812 */ /* 0x000fe200078ec0ff */
[----:B------:R-:W-:Y:S01]  /*0860*/  STS [R29+0x1800], RZ ;  /* 0x001800ff1d007388 */ /* 0x000fe20000000800 */
[----:B------:R-:W-:-:S03]  /*0870*/  LOP3.LUT R4, R4, 0xffffffe, RZ, 0xc0, !PT ;  /* 0x0ffffffe04047812 */ /* 0x000fc600078ec0ff */
[----:B------:R-:W-:Y:S01]  /*0880*/  STS [R29+0x1c00], RZ ;  /* 0x001c00ff1d007388 */ /* 0x000fe20000000800 */
[----:B------:R-:W-:Y:S02]  /*0890*/  IADD3 R36, PT, PT, R4, R29, R36 ;  /* 0x0000001d04247210 */ /* 0x000fe40007ffe024 */
[----:B------:R-:W-:Y:S01]  /*08a0*/  SHF.R.U32.HI R4, RZ, UR6, R3 ;  /* 0x00000006ff047c19 */ /* 0x000fe20008011603 */
[----:B------:R-:W-:Y:S03]  /*08b0*/  STS [R29+0x2000], RZ ;  /* 0x002000ff1d007388 */ /* 0x000fe60000000800 */
[----:B------:R-:W-:Y:S01]  /*08c0*/  LOP3.LUT R4, R4, UR4, RZ, 0xc0, !PT ;  /* 0x0000000404047c12 */ /* 0x000fe2000f8ec0ff */
[----:B------:R-:W-:Y:S03]  /*08d0*/  STS [R29+0x2400], RZ ;  /* 0x002400ff1d007388 */ /* 0x000fe60000000800 */
[----:B------:R-:W-:Y:S01]  /*08e0*/  SHF.R.U32.HI R6, RZ, 0x4, R4 ;  /* 0x00000004ff067819 */ /* 0x000fe20000011604 */
[----:B------:R-:W-:Y:S01]  /*08f0*/  STS [R29+0x2800], RZ ;  /* 0x002800ff1d007388 */ /* 0x000fe20000000800 */
[----:B------:R-:W-:-:S02]  /*0900*/  IMAD.SHL.U32 R5, R4, 0x400, RZ ;  /* 0x0000040004057824 */ /* 0x000fc400078e00ff */
[----:B------:R-:W-:Y:S01]  /*0910*/  LOP3.LUT R6, R6, 0xffffffe, RZ, 0xc0, !PT ;  /* 0x0ffffffe06067812 */ /* 0x000fe200078ec0ff */
[----:B------:R-:W-:Y:S02]  /*0920*/  STS [R29+0x2c00], RZ ;  /* 0x002c00ff1d007388 */ /* 0x000fe40000000800 */
[----:B------:R-:W-:Y:S02]  /*0930*/  LOP3.LUT R4, R5, 0x7c00, RZ, 0xc0, !PT ;  /* 0x00007c0005047812 */ /* 0x000fe400078ec0ff */
[----:B------:R-:W-:Y:S02]  /*0940*/  STS [R29+0x3000], RZ ;  /* 0x003000ff1d007388 */ /* 0x000fe40000000800 */
[----:B------:R-:W-:Y:S02]  /*0950*/  IADD3 R37, PT, PT, R6, R29, R4 ;  /* 0x0000001d06257210 */ /* 0x000fe40007ffe004 */
[----:B------:R-:W-:Y:S01]  /*0960*/  STS [R29+0x3400], RZ ;  /* 0x003400ff1d007388 */ /* 0x000fe20000000800 */
[----:B------:R-:W-:-:S03]  /*0970*/  SHF.R.U32.HI R4, RZ, UR6, R12 ;  /* 0x00000006ff047c19 */ /* 0x000fc6000801160c */
        /* <DEDUP_REMOVED lines=10> */
[----:B------:R-:W-:-:S03]  /*0a20*/  IADD3 R39, PT, PT, R39, R29, R6 ;  /* 0x0000001d27277210 */ /* 0x000fc60007ffe006 */
[----:B------:R-:W-:Y:S04]  /*0a30*/  STS [R29+0x4c00], RZ ;  /* 0x004c00ff1d007388 */ /* 0x000fe80000000800 */
        /* <DEDUP_REMOVED lines=13> */
[----:B------:R-:W0:Y:S02]  /*0b10*/  LDS.U16 R34, [R36] ;  /* 0x0000000024227984 */ /* 0x000e240000000400 */
[----:B0-----:R-:W-:-:S05]  /*0b20*/  VIADD R5, R34, 0x1 ;  /* 0x0000000122057836 */ /* 0x001fca0000000000 */
[----:B------:R0:W-:Y:S04]  /*0b30*/  STS.U16 [R36], R5 ;  /* 0x0000000524007388 */ /* 0x0001e80000000400 */
[----:B------:R-:W1:Y:S01]  /*0b40*/  LDS.U16 R38, [R37] ;  /* 0x0000000025267984 */ /* 0x000e620000000400 */
[----:B0-----:R-:W-:-:S04]  /*0b50*/  SHF.R.U32.HI R5, RZ, UR6, R13 ;  /* 0x00000006ff057c19 */ /* 0x001fc8000801160d */
[----:B------:R-:W-:-:S05]  /*0b60*/  LOP3.LUT R5, R5, UR4, RZ, 0xc0, !PT ;  /* 0x0000000405057c12 */ /* 0x000fca000f8ec0ff */
[----:B------:R-:W-:Y:S01]  /*0b70*/  IMAD.SHL.U32 R6, R5, 0x400, RZ ;  /* 0x0000040005067824 */ /* 0x000fe200078e00ff */
[----:B------:R-:W-:-:S04]  /*0b80*/  SHF.R.U32.HI R5, RZ, 0x4, R5 ;  /* 0x00000004ff057819 */ /* 0x000fc80000011605 */
[----:B------:R-:W-:Y:S02]  /*0b90*/  LOP3.LUT R8, R6, 0x7c00, RZ, 0xc0, !PT ;  /* 0x00007c0006087812 */ /* 0x000fe400078ec0ff */
[----:B------:R-:W-:-:S04]  /*0ba0*/  LOP3.LUT R5, R5, 0xffffffe, RZ, 0xc0, !PT ;  /* 0x0ffffffe05057812 */ /* 0x000fc800078ec0ff */
[----:B------:R-:W-:Y:S01]  /*0bb0*/  IADD3 R41, PT, PT, R5, R29, R8 ;  /* 0x0000001d05297210 */ /* 0x000fe20007ffe008 */
[----:B-1----:R-:W-:-:S05]  /*0bc0*/  VIADD R4, R38, 0x1 ;  /* 0x0000000126047836 */ /* 0x002fca0000000000 */
[----:B------:R0:W-:Y:S04]  /*0bd0*/  STS.U16 [R37], R4 ;  /* 0x0000000425007388 */ /* 0x0001e80000000400 */
[----:B------:R-:W1:Y:S01]  /*0be0*/  LDS.U16 R40, [R39] ;  /* 0x0000000027287984 */ /* 0x000e620000000400 */
[----:B0-----:R-:W-:-:S04]  /*0bf0*/  SHF.R.U32.HI R4, RZ, UR6, R14 ;  /* 0x00000006ff047c19 */ /* 0x001fc8000801160e */
[----:B------:R-:W-:-:S05]  /*0c00*/  LOP3.LUT R4, R4, UR4, RZ, 0xc0, !PT ;  /* 0x0000000404047c12 */ /* 0x000fca000f8ec0ff */
[----:B------:R-:W-:Y:S01]  /*0c10*/  IMAD.SHL.U32 R5, R4, 0x400, RZ ;  /* 0x0000040004057824 */ /* 0x000fe200078e00ff */
[----:B------:R-:W-:-:S04]  /*0c20*/  SHF.R.U32.HI R4, RZ, 0x4, R4 ;  /* 0x00000004ff047819 */ /* 0x000fc80000011604 */
[----:B------:R-:W-:Y:S02]  /*0c30*/  LOP3.LUT R8, R5, 0x7c00, RZ, 0xc0, !PT ;  /* 0x00007c0005087812 */ /* 0x000fe400078ec0ff */
[----:B------:R-:W-:Y:S02]  /*0c40*/  LOP3.LUT R43, R4, 0xffffffe, RZ, 0xc0, !PT ;  /* 0x0ffffffe042b7812 */ /* 0x000fe400078ec0ff */
[----:B------:R-:W-:Y:S02]  /*0c50*/  SHF.R.U32.HI R5, RZ, UR6, R15 ;  /* 0x00000006ff057c19 */ /* 0x000fe4000801160f */
[----:B------:R-:W-:Y:S02]  /*0c60*/  IADD3 R43, PT, PT, R43, R29, R8 ;  /* 0x0000001d2b2b7210 */ /* 0x000fe40007ffe008 */
[----:B------:R-:W-:Y:S01]  /*0c70*/  LOP3.LUT R5, R5, UR4, RZ, 0xc0, !PT ;  /* 0x0000000405057c12 */ /* 0x000fe2000f8ec0ff */
[----:B-1----:R-:W-:-:S05]  /*0c80*/  VIADD R6, R40, 0x1 ;  /* 0x0000000128067836 */ /* 0x002fca0000000000 */
[----:B------:R0:W-:Y:S04]  /*0c90*/  STS.U16 [R39], R6 ;  /* 0x0000000627007388 */ /* 0x0001e80000000400 */
[----:B------:R-:W1:Y:S01]  /*0ca0*/  LDS.U16 R42, [R41] ;  /* 0x00000000292a7984 */ /* 0x000e620000000400 */
[----:B0-----:R-:W-:Y:S01]  /*0cb0*/  IMAD.SHL.U32 R6, R5, 0x400, RZ ;  /* 0x0000040005067824 */ /* 0x001fe200078e00ff */
        /* <DEDUP_REMOVED lines=127> */
[----:B0-----:R-:W-:Y:S01]  /*14b0*/  SHF.R.U32.HI R4, RZ, UR6, R30 ;  /* 0x00000006ff047c19 */ /* 0x001fe2000801161e */
[----:B------:R-:W0:Y:S03]  /*14c0*/  S2UR UR6, SR_CgaCtaId ;  /* 0x00000000000679c3 */ /* 0x000e260000008800 */
[----:B------:R-:W-:Y:S01]  /*14d0*/  LOP3.LUT R4, R4, UR4, RZ, 0xc0, !PT ;  /* 0x0000000404047c12 */ /* 0x000fe2000f8ec0ff */
[----:B------:R-:W-:-:S04]  /*14e0*/  UMOV UR4, 0x400 ;  /* 0x0000040000047882 */ /* 0x000fc80000000000 */
[----:B------:R-:W-:Y:S01]  /*14f0*/  IMAD.SHL.U32 R5, R4, 0x400, RZ ;  /* 0x0000040004057824 */ /* 0x000fe200078e00ff */
[----:B------:R-:W-:-:S04]  /*1500*/  SHF.R.U32.HI R4, RZ, 0x4, R4 ;  /* 0x00000004ff047819 */ /* 0x000fc80000011604 */
[----:B------:R-:W-:Y:S02]  /*1510*/  LOP3.LUT R8, R5, 0x7c00, RZ, 0xc0, !PT ;  /* 0x00007c0005087812 */ /* 0x000fe400078ec0ff */
[----:B------:R-:W-:-:S04]  /*1520*/  LOP3.LUT R71, R4, 0xffffffe, RZ, 0xc0, !PT ;  /* 0x0ffffffe04477812 */ /* 0x000fc800078ec0ff */
[----:B------:R-:W-:Y:S01]  /*1530*/  IADD3 R71, PT, PT, R71, R29, R8 ;  /* 0x0000001d47477210 */ /* 0x000fe20007ffe008 */
[----:B0-----:R-:W-:Y:S01]  /*1540*/  ULEA UR4, UR6, UR4, 0x18 ;  /* 0x0000000406047291 */ /* 0x001fe2000f8ec0ff */
[----:B-1----:R-:W-:-:S05]  /*1550*/  VIADD R6, R68, 0x1 ;  /* 0x0000000144067836 */ /* 0x002fca0000000000 */
[----:B------:R-:W-:Y:S04]  /*1560*/  STS.U16 [R67], R6 ;  /* 0x0000000643007388 */ /* 0x000fe80000000400 */
[----:B------:R-:W0:Y:S02]  /*1570*/  LDS.U16 R70, [R69] ;  /* 0x0000000045467984 */ /* 0x000e240000000400 */
[----:B0-----:R-:W-:-:S05]  /*1580*/  VIADD R4, R70, 0x1 ;  /* 0x0000000146047836 */ /* 0x001fca0000000000 */
[----:B------:R-:W-:Y:S04]  /*1590*/  STS.U16 [R69], R4 ;  /* 0x0000000445007388 */ /* 0x000fe80000000400 */
[----:B------:R-:W0:Y:S02]  /*15a0*/  LDS.U16 R72, [R71] ;  /* 0x0000000047487984 */ /* 0x000e240000000400 */
[----:B0-----:R-:W-:-:S05]  /*15b0*/  VIADD R6, R72, 0x1 ;  /* 0x0000000148067836 */ /* 0x001fca0000000000 */
[----:B------:R-:W-:Y:S01]  /*15c0*/  STS.U16 [R71], R6 ;  /* 0x0000000647007388 */ /* 0x000fe20000000400 */
[----:B------:R-:W-:Y:S06]  /*15d0*/  BAR.SYNC.DEFER_BLOCKING 0x0 ;  /* 0x0000000000007b1d */ /* 0x000fec0000010000 */
[----:B------:R-:W-:Y:S04]  /*15e0*/  LDS R73, [R31] ;  /* 0x000000001f497984 */ /* 0x000fe80000000800 */
[----:B------:R-:W0:Y:S04]  /*15f0*/  LDS R74, [R31+0x4] ;  /* 0x000004001f4a7984 */ /* 0x000e280000000800 */
        /* <DEDUP_REMOVED lines=13> */
[----:B------:R-:W1:Y:S01]  /*16d0*/  LDS R86, [R31+0x34] ;  /* 0x000034001f567984 */ /* 0x000e620000000800 */
[----:B--2---:R-:W-:-:S03]  /*16e0*/  IMAD.IADD R76, R76, 0x1, R75 ;  /* 0x000000014c4c7824 */ /* 0x004fc600078e024b */
[----:B------:R-:W2:Y:S01]  /*16f0*/  LDS R87, [R31+0x38] ;  /* 0x000038001f577984 */ /* 0x000ea20000000800 */
[----:B---3--:R-:W-:-:S03]  /*1700*/  IMAD.IADD R77, R77, 0x1, R76 ;  /* 0x000000014d4d7824 */ /* 0x008fc600078e024c */
[----:B------:R-:W3:Y:S01]  /*1710*/  LDS R88, [R31+0x3c] ;  /* 0x00003c001f587984 */ /* 0x000ee20000000800 */
[----:B----4-:R-:W-:-:S03]  /*1720*/  IMAD.IADD R78, R78, 0x1, R77 ;  /* 0x000000014e4e7824 */ /* 0x010fc600078e024d */
[----:B------:R-:W4:Y:S01]  /*1730*/  LDS R89, [R31+0x40] ;  /* 0x000040001f597984 */ /* 0x000f220000000800 */
[----:B-----5:R-:W-:-:S03]  /*1740*/  IMAD.IADD R79, R79, 0x1, R78 ;  /* 0x000000014f4f7824 */ /* 0x020fc600078e024e */
[----:B------:R-:W5:Y:S01]  /*1750*/  LDS R90, [R31+0x44] ;  /* 0x000044001f5a7984 */ /* 0x000f620000000800 */
[----:B------:R-:W-:-:S03]  /*1760*/  IMAD.IADD R80, R80, 0x1, R79 ;  /* 0x0000000150507824 */ /* 0x000fc600078e024f */
        /* <DEDUP_REMOVED lines=29> */
[----:B------:R-:W-:-:S04]  /*1940*/  IMAD.IADD R95, R95, 0x1, R94 ;  /* 0x000000015f5f7824 */ /* 0x000fc800078e025e */
[----:B0-----:R-:W-:-:S04]  /*1950*/  IMAD.IADD R96, R96, 0x1, R95 ;  /* 0x0000000160607824 */ /* 0x001fc800078e025f */
[----:B-1----:R-:W-:-:S04]  /*1960*/  IMAD.IADD R97, R97, 0x1, R96 ;  /* 0x0000000161617824 */ /* 0x002fc800078e0260 */
[----:B--2---:R-:W-:-:S04]  /*1970*/  IMAD.IADD R98, R98, 0x1, R97 ;  /* 0x0000000162627824 */ /* 0x004fc800078e0261 */
[----:B---3--:R-:W-:-:S04]  /*1980*/  IMAD.IADD R99, R99, 0x1, R98 ;  /* 0x0000000163637824 */ /* 0x008fc800078e0262 */
[----:B----4-:R-:W-:-:S04]  /*1990*/  IMAD.IADD R100, R100, 0x1, R99 ;  /* 0x0000000164647824 */ /* 0x010fc800078e0263 */
[----:B-----5:R-:W-:-:S04]  /*19a0*/  IMAD.IADD R101, R101, 0x1, R100 ;  /* 0x0000000165657824 */ /* 0x020fc800078e0264 */
[----:B------:R-:W-:-:S04]  /*19b0*/  IMAD.IADD R102, R102, 0x1, R101 ;  /* 0x0000000166667824 */ /* 0x000fc800078e0265 */
[----:B------:R-:W-:-:S04]  /*19c0*/  IMAD.IADD R103, R103, 0x1, R102 ;  /* 0x0000000167677824 */ /* 0x000fc800078e0266 */
[----:B------:R-:W-:-:S04]  /*19d0*/  IMAD.IADD R104, R104, 0x1, R103 ;  /* 0x0000000168687824 */ /* 0x000fc800078e0267 */
[----:B------:R-:W-:-:S05]  /*19e0*/  IMAD.IADD R106, R5, 0x1, R104 ;  /* 0x00000001056a7824 */ /* 0x000fca00078e0268 */
        /* <DEDUP_REMOVED lines=8> */
[----:B------:R-:W0:Y:S02]  /*1a70*/  SHFL.UP P0, R107, R108, 0x10, RZ ;  /* 0x060000006c6b7989 */ /* 0x000e2400000000ff */
[----:B0-----:R-:W-:Y:S01]  /*1a80*/  @P0 IMAD.IADD R107, R108, 0x1, R107 ;  /* 0x000000016c6b0824 */ /* 0x001fe200078e026b */
[----:B------:R-:W-:-:S03]  /*1a90*/  ISETP.NE.AND P0, PT, R105, 0x1, PT ;  /* 0x000000016900780c */ /* 0x000fc60003f05270 */
[----:B------:R-:W-:Y:S01]  /*1aa0*/  IMAD.IADD R106, R107, 0x1, -R106 ;  /* 0x000000016b6a7824 */ /* 0x000fe200078e0a6a */
[----:B------:R-:W-:Y:S01]  /*1ab0*/  @!P1 STS [R32+0x8400], R107 ;  /* 0x0084006b20009388 */ /* 0x000fe20000000800 */
[----:B------:R-:W-:Y:S01]  /*1ac0*/  BAR.SYNC.DEFER_BLOCKING 0x0 ;  /* 0x0000000000007b1d */ /* 0x000fe20000010000 */
[----:B------:R-:W-:-:S05]  /*1ad0*/  ISETP.NE.AND P1, PT, R105, 0x4, PT ;  /* 0x000000046900780c */ /* 0x000fca0003f25270 */
[----:B------:R-:W0:Y:S04]  /*1ae0*/  LDS.128 R4, [UR4+0x8400] ;  /* 0x00840004ff047984 */ /* 0x000e280008000c00 */
[----:B------:R-:W1:Y:S01]  /*1af0*/  LDS.128 R8, [UR4+0x8410] ;  /* 0x00841004ff087984 */ /* 0x000e620008000c00 */
[C---:B0-----:R-:W-:Y:S01]  /*1b00*/  SEL R35, R4.reuse, R35, !P0 ;  /* 0x0000002304237207 */ /* 0x041fe20004000000 */
[----:B------:R-:W-:Y:S01]  /*1b10*/  IMAD.IADD R5, R4, 0x1, R5 ;  /* 0x0000000104057824 */ /* 0x000fe200078e0205 */
[----:B------:R-:W-:-:S03]  /*1b20*/  ISETP.NE.AND P0, PT, R105, 0x2, PT ;  /* 0x000000026900780c */ /* 0x000fc60003f05270 */
[----:B------:R-:W-:Y:S01]  /*1b30*/  IMAD.IADD R6, R6, 0x1, R5 ;  /* 0x0000000106067824 */ /* 0x000fe200078e0205 */
[----:B------:R-:W-:Y:S02]  /*1b40*/  SEL R35, R5, R35, !P0 ;  /* 0x0000002305237207 */ /* 0x000fe40004000000 */
[----:B------:R-:W-:Y:S01]  /*1b50*/  ISETP.NE.AND P0, PT, R105, 0x3, PT ;  /* 0x000000036900780c */ /* 0x000fe20003f05270 */
[----:B------:R-:W-:-:S03]  /*1b60*/  IMAD.IADD R7, R7, 0x1, R6 ;  /* 0x0000000107077824 */ /* 0x000fc600078e0206 */
[----:B------:R-:W-:Y:S01]  /*1b70*/  SEL R35, R6, R35, !P0 ;  /* 0x0000002306237207 */ /* 0x000fe20004000000 */
[----:B-1----:R-:W-:Y:S01]  /*1b80*/  IMAD.IADD R8, R7, 0x1, R8 ;  /* 0x0000000107087824 */ /* 0x002fe200078e0208 */
[----:B------:R-:W-:Y:S02]  /*1b90*/  ISETP.NE.AND P0, PT, R105, 0x5, PT ;  /* 0x000000056900780c */ /* 0x000fe40003f05270 */
[----:B------:R-:W-:Y:S01]  /*1ba0*/  SEL R35, R7, R35, !P1 ;  /* 0x0000002307237207 */ /* 0x000fe20004800000 */
[----:B------:R-:W-:Y:S01]  /*1bb0*/  IMAD.IADD R9, R9, 0x1, R8 ;  /* 0x0000000109097824 */ /* 0x000fe200078e0208 */
[----:B------:R-:W-:Y:S02]  /*1bc0*/  ISETP.NE.AND P1, PT, R23, RZ, PT ;  /* 0x000000ff1700720c */ /* 0x000fe40003f25270 */
[----:B------:R-:W-:Y:S01]  /*1bd0*/  SEL R35, R8, R35, !P0 ;  /* 0x0000002308237207 */ /* 0x000fe20004000000 */
[----:B------:R-:W-:Y:S01]  /*1be0*/  IMAD.IADD R10, R10, 0x1, R9 ;  /* 0x000000010a0a7824 */ /* 0x000fe200078e0209 */
[----:B------:R-:W-:-:S02]  /*1bf0*/  ISETP.GT.U32.AND P0, PT, R0, 0x1f, PT ;  /* 0x0000001f0000780c */ /* 0x000fc40003f04070 */
[----:B------:R-:W-:Y:S01]  /*1c00*/  SEL R35, R9, R35, !P2 ;  /* 0x0000002309237207 */ /* 0x000fe20005000000 */
[----:B------:R-:W-:Y:S01]  /*1c10*/  IMAD.IADD R11, R11, 0x1, R10 ;  /* 0x000000010b0b7824 */ /* 0x000fe200078e020a */
[----:B------:R-:W-:Y:S02]  /*1c20*/  ISETP.GT.U32.OR P2, PT, R0, 0x1f, P1 ;  /* 0x0000001f0000780c */ /* 0x000fe40000f44470 */
[----:B------:R-:W-:Y:S02]  /*1c30*/  SEL R4, R106, RZ, P1 ;  /* 0x000000ff6a047207 */ /* 0x000fe40000800000 */
[----:B------:R-:W-:-:S05]  /*1c40*/  SEL R35, R10, R35, !P3 ;  /* 0x000000230a237207 */ /* 0x000fca0005800000 */
[----:B------:R-:W-:Y:S01]  /*1c50*/  @P0 IMAD.IADD R106, R35, 0x1, R4 ;  /* 0x00000001236a0824 */ /* 0x000fe200078e0204 */
[----:B------:R-:W-:-:S03]  /*1c60*/  ISETP.NE.AND P0, PT, R0, RZ, PT ;  /* 0x000000ff0000720c */ /* 0x000fc60003f05270 */
[----:B------:R-:W-:-:S05]  /*1c70*/  @!P2 IMAD.U32 R106, R11, 0x10000, RZ ;  /* 0x000100000b6aa824 */ /* 0x000fca00078e00ff */
[----:B------:R-:W-:Y:S01]  /*1c80*/  @!P2 STS [UR4+0x8428], R106 ;  /* 0x0084286aff00a988 */ /* 0x000fe20008000804 */
[----:B------:R-:W-:Y:S06]  /*1c90*/  BAR.SYNC.DEFER_BLOCKING 0x0 ;  /* 0x0000000000007b1d */ /* 0x000fec0000010000 */
[----:B------:R-:W0:Y:S02]  /*1ca0*/  LDS R4, [UR4+0x8428] ;  /* 0x00842804ff047984 */ /* 0x000e240008000800 */
[----:B0-----:R-:W-:-:S05]  /*1cb0*/  SEL R5, R4, RZ, P0 ;  /* 0x000000ff04057207 */ /* 0x001fca0000000000 */
[----:B------:R-:W-:-:S04]  /*1cc0*/  IMAD.IADD R4, R5, 0x1, R106 ;  /* 0x0000000105047824 */ /* 0x000fc800078e026a */
[--C-:B------:R-:W-:Y:S01]  /*1cd0*/  IMAD.IADD R6, R73, 0x1, R4.reuse ;  /* 0x0000000149067824 */ /* 0x100fe200078e0204 */
[----:B------:R-:W-:Y:S01]  /*1ce0*/  STS [R31], R4 ;  /* 0x000000041f007388 */ /* 0x000fe20000000800 */
[--C-:B------:R-:W-:Y:S02]  /*1cf0*/  IMAD.IADD R74, R74, 0x1, R4.reuse ;  /* 0x000000014a4a7824 */ /* 0x100fe400078e0204 */
[--C-:B------:R-:W-:Y:S01]  /*1d00*/  IMAD.IADD R8, R75, 0x1, R4.reuse ;  /* 0x000000014b087824 */ /* 0x100fe200078e0204 */
[----:B------:R-:W-:Y:S01]  /*1d10*/  STS [R31+0x4], R6 ;  /* 0x000004061f007388 */ /* 0x000fe20000000800 */
[--C-:B------:R-:W-:Y:S02]  /*1d20*/  IMAD.IADD R76, R76, 0x1, R4.reuse ;  /* 0x000000014c4c7824 */ /* 0x100fe400078e0204 */
[--C-:B------:R-:W-:Y:S01]  /*1d30*/  IMAD.IADD R10, R77, 0x1, R4.reuse ;  /* 0x000000014d0a7824 */ /* 0x100fe200078e0204 */
[----:B------:R-:W-:Y:S01]  /*1d40*/  STS [R31+0x8], R74 ;  /* 0x0000084a1f007388 */ /* 0x000fe20000000800 */
[----:B------:R-:W-:-:S02]  /*1d50*/  IMAD.IADD R78, R78, 0x1, R4 ;  /* 0x000000014e4e7824 */ /* 0x000fc400078e0204 */
[--C-:B------:R-:W-:Y:S01]  /*1d60*/  IMAD.IADD R106, R79, 0x1, R4.reuse ;  /* 0x000000014f6a7824 */ /* 0x100fe200078e0204 */
[----:B------:R-:W-:Y:S01]  /*1d70*/  STS [R31+0xc], R8 ;  /* 0x00000c081f007388 */ /* 0x000fe20000000800 */
        /* <DEDUP_REMOVED lines=36> */
[----:B------:R-:W-:-:S03]  /*1fc0*/  IMAD.IADD R104, R104, 0x1, R4 ;  /* 0x0000000168687824 */ /* 0x000fc600078e0204 */
[----:B------:R-:W-:Y:S04]  /*1fd0*/  STS [R31+0x40], R88 ;  /* 0x000040581f007388 */ /* 0x000fe80000000800 */
        /* <DEDUP_REMOVED lines=15> */
[----:B------:R-:W-:Y:S01]  /*20d0*/  STS [R31+0x80], R104 ;  /* 0x000080681f007388 */ /* 0x000fe20000000800 */
[----:B------:R-:W-:Y:S06]  /*20e0*/  BAR.SYNC.DEFER_BLOCKING 0x0 ;  /* 0x0000000000007b1d */ /* 0x000fec0000010000 */
[----:B------:R-:W0:Y:S04]  /*20f0*/  LDS.U16 R5, [R36] ;  /* 0x0000000024057984 */ /* 0x000e280000000400 */
[----:B------:R-:W1:Y:S04]  /*2100*/  LDS.U16 R37, [R37] ;  /* 0x0000000025257984 */ /* 0x000e680000000400 */
[----:B------:R-:W2:Y:S04]  /*2110*/  LDS.U16 R39, [R39] ;  /* 0x0000000027277984 */ /* 0x000ea80000000400 */
[----:B------:R-:W3:Y:S04]  /*2120*/  LDS.U16 R41, [R41] ;  /* 0x0000000029297984 */ /* 0x000ee80000000400 */
[----:B------:R-:W4:Y:S04]  /*2130*/  LDS.U16 R43, [R43] ;  /* 0x000000002b2b7984 */ /* 0x000f280000000400 */
[----:B------:R-:W5:Y:S04]  /*2140*/  LDS.U16 R45, [R45] ;  /* 0x000000002d2d7984 */ /* 0x000f680000000400 */
[----:B------:R-:W5:Y:S04]  /*2150*/  LDS.U16 R47, [R47] ;  /* 0x000000002f2f7984 */ /* 0x000f680000000400 */
[----:B------:R-:W5:Y:S04]  /*2160*/  LDS.U16 R49, [R49] ;  /* 0x0000000031317984 */ /* 0x000f680000000400 */
[----:B------:R-:W5:Y:S04]  /*2170*/  LDS.U16 R51, [R51] ;  /* 0x0000000033337984 */ /* 0x000f680000000400 */
[----:B------:R-:W5:Y:S04]  /*2180*/  LDS.U16 R53, [R53] ;  /* 0x0000000035357984 */ /* 0x000f680000000400 */
[----:B------:R-:W5:Y:S01]  /*2190*/  LDS.U16 R55, [R55] ;  /* 0x0000000037377984 */ /* 0x000f620000000400 */
[----:B0-----:R-:W-:-:S03]  /*21a0*/  IMAD.IADD R5, R34, 0x1, R5 ;  /* 0x0000000122057824 */ /* 0x001fc600078e0205 */
[----:B------:R-:W0:Y:S01]  /*21b0*/  LDS.U16 R57, [R57] ;  /* 0x0000000039397984 */ /* 0x000e220000000400 */
[----:B-1----:R-:W-:-:S03]  /*21c0*/  IMAD.IADD R37, R38, 0x1, R37 ;  /* 0x0000000126257824 */ /* 0x002fc600078e0225 */
[----:B------:R-:W1:Y:S01]  /*21d0*/  LDS.U16 R59, [R59] ;  /* 0x000000003b3b7984 */ /* 0x000e620000000400 */
[----:B--2---:R-:W-:-:S03]  /*21e0*/  IMAD.IADD R39, R40, 0x1, R39 ;  /* 0x0000000128277824 */ /* 0x004fc600078e0227 */
[----:B------:R-:W2:Y:S01]  /*21f0*/  LDS.U16 R61, [R61] ;  /* 0x000000003d3d7984 */ /* 0x000ea20000000400 */
[----:B---3--:R-:W-:-:S03]  /*2200*/  IMAD.IADD R41, R42, 0x1, R41 ;  /* 0x000000012a297824 */ /* 0x008fc600078e0229 */
[----:B------:R-:W3:Y:S01]  /*2210*/  LDS.U16 R63, [R63] ;  /* 0x000000003f3f7984 */ /* 0x000ee20000000400 */
[----:B----4-:R-:W-:-:S03]  /*2220*/  IMAD.IADD R43, R44, 0x1, R43 ;  /* 0x000000012c2b7824 */ /* 0x010fc600078e022b */
[----:B------:R-:W4:Y:S01]  /*2230*/  LDS.U16 R65, [R65] ;  /* 0x0000000041417984 */ /* 0x000f220000000400 */
[----:B-----5:R-:W-:-:S03]  /*2240*/  IMAD.IADD R45, R46, 0x1, R45 ;  /* 0x000000012e2d7824 */ /* 0x020fc600078e022d */
[----:B------:R-:W5:Y:S01]  /*2250*/  LDS.U16 R67, [R67] ;  /* 0x0000000043437984 */ /* 0x000f620000000400 */
[----:B------:R-:W-:-:S03]  /*2260*/  IMAD.IADD R47, R48, 0x1, R47 ;  /* 0x00000001302f7824 */ /* 0x000fc600078e022f */
[----:B------:R-:W5:Y:S01]  /*2270*/  LDS.U16 R69, [R69] ;  /* 0x0000000045457984 */ /* 0x000f620000000400 */
[----:B------:R-:W-:-:S03]  /*2280*/  IMAD.IADD R49, R50, 0x1, R49 ;  /* 0x0000000132317824 */ /* 0x000fc600078e0231 */
[----:B------:R-:W5:Y:S01]  /*2290*/  LDS.U16 R71, [R71] ;  /* 0x0000000047477984 */ /* 0x000f620000000400 */
[----:B------:R-:W-:Y:S02]  /*22a0*/  IMAD.IADD R51, R52, 0x1, R51 ;  /* 0x0000000134337824 */ /* 0x000fe400078e0233 */
[----:B------:R-:W-:Y:S02]  /*22b0*/  IMAD.IADD R53, R54, 0x1, R53 ;  /* 0x0000000136357824 */ /* 0x000fe400078e0235 */
[----:B------:R-:W-:Y:S02]  /*22c0*/  IMAD.IADD R55, R56, 0x1, R55 ;  /* 0x0000000138377824 */ /* 0x000fe400078e0237 */
[----:B0-----:R-:W-:Y:S02]  /*22d0*/  IMAD.IADD R57, R58, 0x1, R57 ;  /* 0x000000013a397824 */ /* 0x001fe400078e0239 */
[----:B-1----:R-:W-:Y:S02]  /*22e0*/  IMAD.IADD R59, R60, 0x1, R59 ;  /* 0x000000013c3b7824 */ /* 0x002fe400078e023b */
[----:B--2---:R-:W-:-:S02]  /*22f0*/  IMAD.IADD R61, R62, 0x1, R61 ;  /* 0x000000013e3d7824 */ /* 0x004fc400078e023d */
[----:B---3--:R-:W-:Y:S02]  /*2300*/  IMAD.IADD R63, R64, 0x1, R63 ;  /* 0x00000001403f7824 */ /* 0x008fe400078e023f */
[----:B----4-:R-:W-:Y:S02]  /*2310*/  IMAD.IADD R65, R66, 0x1, R65 ;  /* 0x0000000142417824 */ /* 0x010fe400078e0241 */
[----:B-----5:R-:W-:Y:S02]  /*2320*/  IMAD.IADD R67, R68, 0x1, R67 ;  /* 0x0000000144437824 */ /* 0x020fe400078e0243 */
[----:B------:R-:W-:Y:S02]  /*2330*/  IMAD.IADD R69, R70, 0x1, R69 ;  /* 0x0000000146457824 */ /* 0x000fe400078e0245 */
[----:B------:R-:W-:Y:S01]  /*2340*/  IMAD.IADD R71, R72, 0x1, R71 ;  /* 0x0000000148477824 */ /* 0x000fe200078e0247 */
[----:B------:R-:W-:Y:S06]  /*2350*/  BAR.SYNC.DEFER_BLOCKING 0x0 ;  /* 0x0000000000007b1d */ /* 0x000fec0000010000 */
[----:B------:R-:W-:Y:S05]  /*2360*/  BRA.U UP0, `(.L_x_219) ;  /* 0x0000000100f87547 */ /* 0x000fea000b800000 */
[----:B------:R-:W-:Y:S01]  /*2370*/  LEA R5, R5, UR4, 0x2 ;  /* 0x0000000405057c11 */ /* 0x000fe2000f8e10ff */
[----:B------:R-:W-:Y:S01]  /*2380*/  UIADD3 UR7, UPT, UPT, UR7, 0x6, URZ ;  /* 0x0000000607077890 */ /* 0x000fe2000fffe0ff */
[----:B------:R-:W-:Y:S01]  /*2390*/  LEA R4, R37, UR4, 0x2 ;  /* 0x0000000425047c11 */ /* 0x000fe2000f8e10ff */
[----:B------:R-:W-:Y:S01]  /*23a0*/  UIADD3 UR5, UPT, UPT, UR5, -0x6, URZ ;  /* 0xfffffffa05057890 */ /* 0x000fe2000fffe0ff */
[----:B------:R-:W-:Y:S01]  /*23b0*/  LEA R7, R39, UR4, 0x2 ;  /* 0x0000000427077c11 */ /* 0x000fe2000f8e10ff */
[----:B------:R0:W-:Y:S01]  /*23c0*/  STS [R5], R2 ;  /* 0x0000000205007388 */ /* 0x0001e20000000800 */
[----:B------:R-:W-:Y:S02]  /*23d0*/  LEA R6, R41, UR4, 0x2 ;  /* 0x0000000429067c11 */ /* 0x000fe4000f8e10ff */
[----:B------:R-:W-:Y:S01]  /*23e0*/  LEA R9, R43, UR4, 0x2 ;  /* 0x000000042b097c11 */ /* 0x000fe2000f8e10ff */
[----:B------:R1:W-:Y:S01]  /*23f0*/  STS [R4], R3 ;  /* 0x0000000304007388 */ /* 0x0003e20000000800 */
[----:B------:R-:W-:-:S02]  /*2400*/  LEA R8, R45, UR4, 0x2 ;  /* 0x000000042d087c11 */ /* 0x000fc4000f8e10ff */
[----:B------:R-:W-:Y:S01]  /*2410*/  LEA R11, R47, UR4, 0x2 ;  /* 0x000000042f0b7c11 */ /* 0x000fe2000f8e10ff */
[----:B------:R2:W-:Y:S01]  /*2420*/  STS [R7], R12 ;  /* 0x0000000c07007388 */ /* 0x0005e20000000800 */
[----:B------:R-:W-:Y:S02]  /*2430*/  LEA R10, R49, UR4, 0x2 ;  /* 0x00000004310a7c11 */ /* 0x000fe4000f8e10ff */
[----:B0-----:R-:W-:Y:S01]  /*2440*/  LEA R5, R51, UR4, 0x2 ;  /* 0x0000000433057c11 */ /* 0x001fe2000f8e10ff */
[----:B------:R0:W-:Y:S01]  /*2450*/  STS [R6], R13 ;  /* 0x0000000d06007388 */ /* 0x0001e20000000800 */
[----:B------:R-:W-:Y:S02]  /*2460*/  LEA R2, R53, UR4, 0x2 ;  /* 0x0000000435027c11 */ /* 0x000fe4000f8e10ff */
[----:B-1----:R-:W-:Y:S01]  /*2470*/  LEA R3, R55, UR4, 0x2 ;  /* 0x0000000437037c11 */ /* 0x002fe2000f8e10ff */
[----:B------:R1:W-:Y:S01]  /*2480*/  STS [R9], R14 ;  /* 0x0000000e09007388 */ /* 0x0003e20000000800 */
[----:B------:R-:W-:-:S02]  /*2490*/  LEA R4, R57, UR4, 0x2 ;  /* 0x0000000439047c11 */ /* 0x000fc4000f8e10ff */
[----:B--2---:R-:W-:Y:S01]  /*24a0*/  LEA R7, R59, UR4, 0x2 ;  /* 0x000000043b077c11 */ /* 0x004fe2000f8e10ff */
[----:B------:R2:W-:Y:S01]  /*24b0*/  STS [R8], R15 ;  /* 0x0000000f08007388 */ /* 0x0005e20000000800 */
[----:B0-----:R-:W-:-:S03]  /*24c0*/  LEA R6, R63, UR4, 0x2 ;  /* 0x000000043f067c11 */ /* 0x001fc6000f8e10ff */
[----:B------:R0:W-:Y:S01]  /*24d0*/  STS [R11], R16 ;  /* 0x000000100b007388 */ /* 0x0001e20000000800 */
[----:B-1----:R-:W-:-:S03]  /*24e0*/  LEA R9, R61, UR4, 0x2 ;  /* 0x000000043d097c11 */ /* 0x002fc6000f8e10ff */
[----:B------:R-:W-:Y:S01]  /*24f0*/  STS [R10], R17 ;  /* 0x000000110a007388 */ /* 0x000fe20000000800 */
[----:B--2---:R-:W-:-:S03]  /*2500*/  LEA R8, R67, UR4, 0x2 ;  /* 0x0000000443087c11 */ /* 0x004fc6000f8e10ff */
[----:B------:R1:W-:Y:S01]  /*2510*/  STS [R5], R18 ;  /* 0x0000001205007388 */ /* 0x0003e20000000800 */
[----:B0-----:R-:W-:-:S03]  /*2520*/  LEA R11, R65, UR4, 0x2 ;  /* 0x00000004410b7c11 */ /* 0x001fc6000f8e10ff */
[----:B------:R0:W-:Y:S04]  /*2530*/  STS [R2], R19 ;  /* 0x0000001302007388 */ /* 0x0001e80000000800 */
[----:B------:R2:W-:Y:S01]  /*2540*/  STS [R3], R20 ;  /* 0x0000001403007388 */ /* 0x0005e20000000800 */
[----:B-1----:R-:W-:-:S03]  /*2550*/  LEA R5, R69, UR4, 0x2 ;  /* 0x0000000445057c11 */ /* 0x002fc6000f8e10ff */
[----:B------:R2:W-:Y:S01]  /*2560*/  STS [R4], R21 ;  /* 0x0000001504007388 */ /* 0x0005e20000000800 */
[----:B0-----:R-:W-:-:S03]  /*2570*/  LEA R19, R71, UR4, 0x2 ;  /* 0x0000000447137c11 */ /* 0x001fc6000f8e10ff */
[----:B------:R2:W-:Y:S04]  /*2580*/  STS [R7], R22 ;  /* 0x0000001607007388 */ /* 0x0005e80000000800 */
[----:B------:R2:W-:Y:S04]  /*2590*/  STS [R9], R24 ;  /* 0x0000001809007388 */ /* 0x0005e80000000800 */
[----:B------:R2:W-:Y:S04]  /*25a0*/  STS [R6], R25 ;  /* 0x0000001906007388 */ /* 0x0005e80000000800 */
[----:B------:R2:W-:Y:S04]  /*25b0*/  STS [R11], R26 ;  /* 0x0000001a0b007388 */ /* 0x0005e80000000800 */
[----:B------:R2:W-:Y:S04]  /*25c0*/  STS [R8], R27 ;  /* 0x0000001b08007388 */ /* 0x0005e80000000800 */
[----:B------:R2:W-:Y:S04]  /*25d0*/  STS [R5], R28 ;  /* 0x0000001c05007388 */ /* 0x0005e80000000800 */
[----:B------:R2:W-:Y:S01]  /*25e0*/  STS [R19], R30 ;  /* 0x0000001e13007388 */ /* 0x0005e20000000800 */
[----:B------:R-:W-:Y:S06]  /*25f0*/  BAR.SYNC.DEFER_BLOCKING 0x0 ;  /* 0x0000000000007b1d */ /* 0x000fec0000010000 */
[----:B------:R2:W0:Y:S04]  /*2600*/  LDS R2, [R33] ;  /* 0x0000000021027984 */ /* 0x0004280000000800 */
[----:B------:R2:W1:Y:S04]  /*2610*/  LDS R3, [R33+0x4] ;  /* 0x0000040021037984 */ /* 0x0004680000000800 */
[----:B------:R2:W3:Y:S04]  /*2620*/  LDS R12, [R33+0x8] ;  /* 0x00000800210c7984 */ /* 0x0004e80000000800 */
[----:B------:R2:W4:Y:S04]  /*2630*/  LDS R13, [R33+0xc] ;  /* 0x00000c00210d7984 */ /* 0x0005280000000800 */
[----:B------:R2:W0:Y:S04]  /*2640*/  LDS R14, [R33+0x10] ;  /* 0x00001000210e7984 */ /* 0x0004280000000800 */
        /* <DEDUP_REMOVED lines=13> */
[----:B------:R2:W0:Y:S01]  /*2720*/  LDS R30, [R33+0x48] ;  /* 0x00004800211e7984 */ /* 0x0004220000000800 */
[----:B------:R-:W-:Y:S06]  /*2730*/  BAR.SYNC.DEFER_BLOCKING 0x0 ;  /* 0x0000000000007b1d */ /* 0x000fec0000010000 */
[----:B-1-34-:R-:W-:Y:S05]  /*2740*/  BRA `(.L_x_220) ;  /* 0xffffffdc00f87947 */ /* 0x01afea000383ffff */
.L_x_219:
[----:B------:R-:W-:Y:S01]  /*2750*/  LEA R5, R5, UR4, 0x2 ;  /* 0x0000000405057c11 */ /* 0x000fe2000f8e10ff */
[C---:B------:R-:W-:Y:S01]  /*2760*/  IMAD R33, R0.reuse, -0x48, R33 ;  /* 0xffffffb800217824 */ /* 0x040fe200078e0221 */
[----:B------:R-:W-:Y:S01]  /*2770*/  LEA R4, R37, UR4, 0x2 ;  /* 0x0000000425047c11 */ /* 0x000fe2000f8e10ff */
[C---:B------:R-:W-:Y:S01]  /*2780*/  VIADD R7, R0.reuse, 0x100 ;  /* 0x0000010000077836 */ /* 0x040fe20000000000 */
[----:B------:R-:W-:Y:S01]  /*2790*/  LEA R39, R39, UR4, 0x2 ;  /* 0x0000000427277c11 */ /* 0x000fe2000f8e10ff */
[----:B------:R0:W-:Y:S01]  /*27a0*/  STS [R5], R2 ;  /* 0x0000000205007388 */ /* 0x0001e20000000800 */
[----:B------:R-:W-:Y:S01]  /*27b0*/  LEA R6, R41, UR4, 0x2 ;  /* 0x0000000429067c11 */ /* 0x000fe2000f8e10ff */
[----:B------:R-:W-:Y:S01]  /*27c0*/  VIADD R9, R0, 0x200 ;  /* 0x0000020000097836 */ /* 0x000fe20000000000 */
[----:B------:R-:W-:Y:S01]  /*27d0*/  LEA R43, R43, UR4, 0x2 ;  /* 0x000000042b2b7c11 */ /* 0x000fe2000f8e10ff */
[----:B------:R1:W-:Y:S01]  /*27e0*/  STS [R4], R3 ;  /* 0x0000000304007388 */ /* 0x0003e20000000800 */
[----:B------:R-:W-:-:S02]  /*27f0*/  LEA R8, R45, UR4, 0x2 ;  /* 0x000000042d087c11 */ /* 0x000fc4000f8e10ff */
[----:B------:R-:W-:Y:S01]  /*2800*/  LEA R47, R47, UR4, 0x2 ;  /* 0x000000042f2f7c11 */ /* 0x000fe2000f8e10ff */
[----:B------:R-:W-:Y:S01]  /*2810*/  STS [R39], R12 ;  /* 0x0000000c27007388 */ /* 0x000fe20000000800 */
[----:B------:R-:W-:Y:S02]  /*2820*/  LEA R10, R49, UR4, 0x2 ;  /* 0x00000004310a7c11 */ /* 0x000fe4000f8e10ff */
[----:B------:R-:W-:Y:S01]  /*2830*/  LEA R51, R51, UR4, 0x2 ;  /* 0x0000000433337c11 */ /* 0x000fe2000f8e10ff */
[----:B------:R2:W-:Y:S01]  /*2840*/  STS [R6], R13 ;  /* 0x0000000d06007388 */ /* 0x0005e20000000800 */
[----:B0-----:R-:W-:Y:S02]  /*2850*/  LEA R2, R53, UR4, 0x2 ;  /* 0x0000000435027c11 */ /* 0x001fe4000f8e10ff */
[----:B------:R-:W-:Y:S01]  /*2860*/  LEA R55, R55, UR4, 0x2 ;  /* 0x0000000437377c11 */ /* 0x000fe2000f8e10ff */
[----:B------:R0:W-:Y:S01]  /*2870*/  STS [R43], R14 ;  /* 0x0000000e2b007388 */ /* 0x0001e20000000800 */
[----:B-1----:R-:W-:-:S02]  /*2880*/  LEA R4, R57, UR4, 0x2 ;  /* 0x0000000439047c11 */ /* 0x002fc4000f8e10ff */
[----:B------:R-:W-:Y:S01]  /*2890*/  LEA R59, R59, UR4, 0x2 ;  /* 0x000000043b3b7c11 */ /* 0x000fe2000f8e10ff */
[----:B------:R1:W-:Y:S01]  /*28a0*/  STS [R8], R15 ;  /* 0x0000000f08007388 */ /* 0x0003e20000000800 */
[----:B------:R-:W-:Y:S01]  /*28b0*/  LEA R61, R61, UR4, 0x2 ;  /* 0x000000043d3d7c11 */ /* 0x000fe2000f8e10ff */
[C---:B--2---:R-:W-:Y:S01]  /*28c0*/  VIADD R13, R0.reuse, 0x500 ;  /* 0x00000500000d7836 */ /* 0x044fe20000000000 */
[----:B------:R-:W-:Y:S01]  /*28d0*/  LEA R6, R63, UR4, 0x2 ;  /* 0x000000043f067c11 */ /* 0x000fe2000f8e10ff */
[----:B------:R2:W-:Y:S01]  /*28e0*/  STS [R47], R16 ;  /* 0x000000102f007388 */ /* 0x0005e20000000800 */
[----:B------:R-:W-:Y:S01]  /*28f0*/  LEA R65, R65, UR4, 0x2 ;  /* 0x0000000441417c11 */ /* 0x000fe2000f8e10ff */
[C---:B0-----:R-:W-:Y:S01]  /*2900*/  VIADD R14, R0.reuse, 0x600 ;  /* 0x00000600000e7836 */ /* 0x041fe20000000000 */
[----:B------:R-:W-:Y:S01]  /*2910*/  LEA R69, R69, UR4, 0x2 ;  /* 0x0000000445457c11 */ /* 0x000fe2000f8e10ff */
[----:B------:R0:W-:Y:S01]  /*2920*/  STS [R10], R17 ;  /* 0x000000110a007388 */ /* 0x0001e20000000800 */
[----:B------:R-:W-:Y:S01]  /*2930*/  LEA R71, R71, UR4, 0x2 ;  /* 0x0000000447477c11 */ /* 0x000fe2000f8e10ff */
[C---:B-1----:R-:W-:Y:S01]  /*2940*/  VIADD R15, R0.reuse, 0x700 ;  /* 0x00000700000f7836 */ /* 0x042fe20000000000 */
[----:B------:R-:W-:Y:S01]  /*2950*/  LEA R8, R67, UR4, 0x2 ;  /* 0x0000000443087c11 */ /* 0x000fe2000f8e10ff */
[----:B------:R-:W-:Y:S01]  /*2960*/  STS [R51], R18 ;  /* 0x0000001233007388 */ /* 0x000fe20000000800 */
[----:B------:R-:W1:Y:S01]  /*2970*/  LDCU.64 UR4, c[0x0][0x3a0] ;  /* 0x00007400ff0477ac */ /* 0x000e620008000a00 */
[C---:B------:R-:W-:Y:S01]  /*2980*/  LOP3.LUT R12, R0.reuse, 0x400, RZ, 0xfc, !PT ;  /* 0x00000400000c7812 */ /* 0x040fe200078efcff */
[C---:B--2---:R-:W-:Y:S01]  /*2990*/  VIADD R16, R0.reuse, 0xd00 ;  /* 0x00000d0000107836 */ /* 0x044fe20000000000 */
[----:B------:R2:W-:Y:S01]  /*29a0*/  STS [R2], R19 ;  /* 0x0000001302007388 */ /* 0x0005e20000000800 */
[----:B0-----:R-:W-:-:S03]  /*29b0*/  VIADD R10, R0, 0x300 ;  /* 0x00000300000a7836 */ /* 0x001fc60000000000 */
[----:B------:R-:W-:Y:S04]  /*29c0*/  STS [R55], R20 ;  /* 0x0000001437007388 */ /* 0x000fe80000000800 */
[----:B------:R-:W-:Y:S01]  /*29d0*/  STS [R4], R21 ;  /* 0x0000001504007388 */ /* 0x000fe20000000800 */
[----:B--2---:R-:W0:Y:S03]  /*29e0*/  LDC.64 R2, c[0x0][0x388] ;  /* 0x0000e200ff027b82 */ /* 0x004e260000000a00 */
[----:B------:R-:W-:Y:S01]  /*29f0*/  STS [R59], R22 ;  /* 0x000000163b007388 */ /* 0x000fe20000000800 */
[----:B-1----:R-:W-:-:S03]  /*2a00*/  ISETP.GE.U32.AND P2, PT, R7, UR4, PT ;  /* 0x0000000407007c0c */ /* 0x002fc6000bf46070 */
[----:B------:R-:W-:Y:S01]  /*2a10*/  STS [R61], R24 ;  /* 0x000000183d007388 */ /* 0x000fe20000000800 */
[----:B------:R-:W-:Y:S02]  /*2a20*/  ISETP.GE.U32.AND P3, PT, R9, UR4, PT ;  /* 0x0000000409007c0c */ /* 0x000fe4000bf66070 */
[----:B------:R-:W-:Y:S01]  /*2a30*/  ISETP.GE.U32.AND P6, PT, R10, UR4, PT ;  /* 0x000000040a007c0c */ /* 0x000fe2000bfc6070 */
[----:B------:R-:W-:Y:S01]  /*2a40*/  STS [R6], R25 ;  /* 0x0000001906007388 */ /* 0x000fe20000000800 */
[----:B------:R-:W-:Y:S02]  /*2a50*/  ISETP.GE.U32.AND.EX P3, PT, RZ, UR5, PT, P3 ;  /* 0x00000005ff007c0c */ /* 0x000fe4000bf66130 */
[----:B------:R-:W-:Y:S01]  /*2a60*/  ISETP.GE.U32.AND.EX P2, PT, RZ, UR5, PT, P2 ;  /* 0x00000005ff007c0c */ /* 0x000fe2000bf46120 */
[----:B------:R-:W-:Y:S01]  /*2a70*/  STS [R65], R26 ;  /* 0x0000001a41007388 */ /* 0x000fe20000000800 */
[----:B------:R-:W-:Y:S02]  /*2a80*/  ISETP.GE.U32.AND P1, PT, R13, UR4, PT ;  /* 0x000000040d007c0c */ /* 0x000fe4000bf26070 */
[----:B------:R-:W-:Y:S01]  /*2a90*/  ISETP.GE.U32.AND.EX P6, PT, RZ, UR5, PT, P6 ;  /* 0x00000005ff007c0c */ /* 0x000fe2000bfc6160 */
[----:B------:R-:W-:Y:S01]  /*2aa0*/  STS [R8], R27 ;  /* 0x0000001b08007388 */ /* 0x000fe20000000800 */
[----:B------:R-:W-:-:S02]  /*2ab0*/  ISETP.GE.U32.AND.EX P1, PT, RZ, UR5, PT, P1 ;  /* 0x00000005ff007c0c */ /* 0x000fc4000bf26110 */
[----:B------:R-:W-:Y:S01]  /*2ac0*/  ISETP.GE.U32.AND P5, PT, R12, UR4, PT ;  /* 0x000000040c007c0c */ /* 0x000fe2000bfa6070 */
[----:B------:R-:W-:Y:S01]  /*2ad0*/  STS [R69], R28 ;  /* 0x0000001c45007388 */ /* 0x000fe20000000800 */
[----:B------:R-:W-:Y:S01]  /*2ae0*/  ISETP.GE.U32.AND P4, PT, R15, UR4, PT ;  /* 0x000000040f007c0c */ /* 0x000fe2000bf86070 */
[----:B0-----:R-:W-:Y:S01]  /*2af0*/  IMAD.WIDE.U32 R2, R0, 0x4, R2 ;  /* 0x0000000400027825 */ /* 0x001fe200078e0002 */
[----:B------:R-:W-:Y:S01]  /*2b00*/  ISETP.GE.U32.AND.EX P5, PT, RZ, UR5, PT, P5 ;  /* 0x00000005ff007c0c */ /* 0x000fe2000bfa6150 */
[----:B------:R-:W-:Y:S01]  /*2b10*/  STS [R71], R30 ;  /* 0x0000001e47007388 */ /* 0x000fe20000000800 */
[----:B------:R-:W-:Y:S01]  /*2b20*/  BAR.SYNC.DEFER_BLOCKING 0x0 ;  /* 0x0000000000007b1d */ /* 0x000fe20000010000 */
[----:B------:R-:W-:Y:S01]  /*2b30*/  ISETP.GE.U32.AND P0, PT, R14, UR4, PT ;  /* 0x000000040e007c0c */ /* 0x000fe2000bf06070 */
[C---:B------:R-:W-:Y:S01]  /*2b40*/  VIADD R14, R0.reuse, 0x900 ;  /* 0x00000900000e7836 */ /* 0x040fe20000000000 */
[----:B------:R-:W-:Y:S02]  /*2b50*/  LOP3.LUT R12, R0, 0x800, RZ, 0xfc, !PT ;  /* 0x00000800000c7812 */ /* 0x000fe400078efcff */
[----:B------:R-:W-:-:S02]  /*2b60*/  ISETP.GE.U32.AND.EX P0, PT, RZ, UR5, PT, P0 ;  /* 0x00000005ff007c0c */ /* 0x000fc4000bf06100 */
[----:B------:R-:W-:Y:S01]  /*2b70*/  ISETP.GE.U32.AND.EX P4, PT, RZ, UR5, PT, P4 ;  /* 0x00000005ff007c0c */ /* 0x000fe2000bf86140 */
[----:B------:R-:W0:Y:S04]  /*2b80*/  LDS R5, [R33+0x800] ;  /* 0x0008000021057984 */ /* 0x000e280000000800 */
[----:B------:R-:W1:Y:S04]  /*2b90*/  LDS R4, [R33+0x400] ;  /* 0x0004000021047984 */ /* 0x000e680000000800 */
[----:B------:R-:W2:Y:S04]  /*2ba0*/  LDS R6, [R33+0xc00] ;  /* 0x000c000021067984 */ /* 0x000ea80000000800 */
[----:B------:R-:W3:Y:S04]  /*2bb0*/  LDS R8, [R33+0x1400] ;  /* 0x0014000021087984 */ /* 0x000ee80000000800 */
[----:B------:R-:W4:Y:S04]  /*2bc0*/  LDS R7, [R33+0x1000] ;  /* 0x0010000021077984 */ /* 0x000f280000000800 */
[----:B------:R-:W5:Y:S04]  /*2bd0*/  LDS R9, [R33+0x1800] ;  /* 0x0018000021097984 */ /* 0x000f680000000800 */
[----:B------:R-:W5:Y:S01]  /*2be0*/  LDS R10, [R33+0x1c00] ;  /* 0x001c0000210a7984 */ /* 0x000f620000000800 */
[----:B0-----:R-:W-:-:S03]  /*2bf0*/  @!P3 LOP3.LUT R13, R5, 0x80000000, RZ, 0x3c, !PT ;  /* 0x80000000050db812 */ /* 0x001fc600078e3cff */
[----:B------:R-:W-:Y:S01]  /*2c00*/  LDS R5, [R33+0x2400] ;  /* 0x0024000021057984 */ /* 0x000fe20000000800 */
[----:B-1----:R-:W-:-:S03]  /*2c10*/  @!P2 LOP3.LUT R11, R4, 0x80000000, RZ, 0x3c, !PT ;  /* 0x80000000040ba812 */ /* 0x002fc600078e3cff */
[----:B------:R-:W0:Y:S01]  /*2c20*/  LDS R4, [R33+0x2000] ;  /* 0x0020000021047984 */ /* 0x000e220000000800 */
[----:B--2---:R-:W-:-:S03]  /*2c30*/  @!P6 LOP3.LUT R15, R6, 0x80000000, RZ, 0x3c, !PT ;  /* 0x80000000060fe812 */ /* 0x004fc600078e3cff */
[----:B------:R-:W-:Y:S01]  /*2c40*/  @!P2 STG.E desc[UR8][R2.64+0x400], R11 ;  /* 0x0004000b0200a986 */ /* 0x000fe2000c101908 */
[----:B------:R-:W-:Y:S01]  /*2c50*/  ISETP.GE.U32.AND P2, PT, R12, UR4, PT ;  /* 0x000000040c007c0c */ /* 0x000fe2000bf46070 */
[----:B------:R-:W-:Y:S01]  /*2c60*/  VIADD R12, R0, 0xa00 ;  /* 0x00000a00000c7836 */ /* 0x000fe20000000000 */
[----:B---3--:R-:W-:Y:S01]  /*2c70*/  @!P1 LOP3.LUT R19, R8, 0x80000000, RZ, 0x3c, !PT ;  /* 0x8000000008139812 */ /* 0x008fe200078e3cff */
[----:B------:R-:W-:Y:S01]  /*2c80*/  LDS R11, [R33+0x2800] ;  /* 0x00280000210b7984 */ /* 0x000fe20000000800 */
[----:B------:R-:W-:Y:S02]  /*2c90*/  ISETP.GE.U32.AND.EX P2, PT, RZ, UR5, PT, P2 ;  /* 0x00000005ff007c0c */ /* 0x000fe4000bf46120 */
[----:B----4-:R-:W-:Y:S01]  /*2ca0*/  @!P5 LOP3.LUT R17, R7, 0x80000000, RZ, 0x3c, !PT ;  /* 0x800000000711d812 */ /* 0x010fe200078e3cff */
[----:B------:R-:W-:Y:S01]  /*2cb0*/  LDS R6, [R33+0x2c00] ;  /* 0x002c000021067984 */ /* 0x000fe20000000800 */
[----:B-----5:R-:W-:-:S03]  /*2cc0*/  @!P0 LOP3.LUT R21, R9, 0x80000000, RZ, 0x3c, !PT ;  /* 0x8000000009158812 */ /* 0x020fc600078e3cff */
[----:B------:R-:W-:Y:S01]  /*2cd0*/  @!P1 STG.E desc[UR8][R2.64+0x1400], R19 ;  /* 0x0014001302009986 */ /* 0x000fe2000c101908 */
[----:B------:R-:W-:-:S03]  /*2ce0*/  ISETP.GE.U32.AND P1, PT, R0, UR4, PT ;  /* 0x0000000400007c0c */ /* 0x000fc6000bf26070 */
[----:B------:R-:W1:Y:S01]  /*2cf0*/  LDS R7, [R33+0x3000] ;  /* 0x0030000021077984 */ /* 0x000e620000000800 */
[----:B------:R-:W-:-:S03]  /*2d00*/  ISETP.GE.U32.AND.EX P1, PT, RZ, UR5, PT, P1 ;  /* 0x00000005ff007c0c */ /* 0x000fc6000bf26110 */
[----:B------:R-:W-:Y:S01]  /*2d10*/  @!P3 STG.E desc[UR8][R2.64+0x800], R13 ;  /* 0x0008000d0200b986 */ /* 0x000fe2000c101908 */
[----:B------:R-:W-:Y:S01]  /*2d20*/  ISETP.GE.U32.AND P3, PT, R14, UR4, PT ;  /* 0x000000040e007c0c */ /* 0x000fe2000bf66070 */
[----:B------:R-:W-:Y:S02]  /*2d30*/  VIADD R14, R0, 0xb00 ;  /* 0x00000b00000e7836 */ /* 0x000fe40000000000 */
[----:B------:R2:W-:Y:S01]  /*2d40*/  @!P6 STG.E desc[UR8][R2.64+0xc00], R15 ;  /* 0x000c000f0200e986 */ /* 0x0005e2000c101908 */
[----:B------:R-:W-:Y:S02]  /*2d50*/  ISETP.GE.U32.AND P6, PT, R12, UR4, PT ;  /* 0x000000040c007c0c */ /* 0x000fe4000bfc6070 */
[----:B------:R-:W-:Y:S01]  /*2d60*/  LOP3.LUT R12, R0, 0xc00, RZ, 0xfc, !PT ;  /* 0x00000c00000c7812 */ /* 0x000fe200078efcff */
[----:B------:R0:W-:Y:S01]  /*2d70*/  @!P5 STG.E desc[UR8][R2.64+0x1000], R17 ;  /* 0x001000110200d986 */ /* 0x0001e2000c101908 */
[----:B------:R-:W-:Y:S02]  /*2d80*/  ISETP.GE.U32.AND.EX P3, PT, RZ, UR5, PT, P3 ;  /* 0x00000005ff007c0c */ /* 0x000fe4000bf66130 */
[----:B------:R-:W-:Y:S01]  /*2d90*/  ISETP.GE.U32.AND P5, PT, R14, UR4, PT ;  /* 0x000000040e007c0c */ /* 0x000fe2000bfa6070 */
[----:B------:R-:W-:Y:S01]  /*2da0*/  @!P0 STG.E desc[UR8][R2.64+0x1800], R21 ;  /* 0x0018001502008986 */ /* 0x000fe2000c101908 */
[----:B------:R-:W-:-:S02]  /*2db0*/  ISETP.GE.U32.AND P0, PT, R12, UR4, PT ;  /* 0x000000040c007c0c */ /* 0x000fc4000bf06070 */
[----:B--2---:R-:W-:Y:S01]  /*2dc0*/  @!P4 LOP3.LUT R15, R10, 0x80000000, RZ, 0x3c, !PT ;  /* 0x800000000a0fc812 */ /* 0x004fe200078e3cff */
[----:B------:R-:W2:Y:S01]  /*2dd0*/  LDS R8, [R33+0x3400] ;  /* 0x0034000021087984 */ /* 0x000ea20000000800 */
[----:B------:R-:W-:Y:S02]  /*2de0*/  ISETP.GE.U32.AND.EX P0, PT, RZ, UR5, PT, P0 ;  /* 0x00000005ff007c0c */ /* 0x000fe4000bf06100 */
[----:B0-----:R-:W-:Y:S01]  /*2df0*/  @!P2 LOP3.LUT R17, R4, 0x80000000, RZ, 0x3c, !PT ;  /* 0x800000000411a812 */ /* 0x001fe200078e3cff */
[----:B------:R-:W0:Y:S02]  /*2e00*/  LDS R9, [R33+0x3800] ;  /* 0x0038000021097984 */ /* 0x000e240000000800 */
[----:B------:R-:W-:Y:S01]  /*2e10*/  @!P3 LOP3.LUT R5, R5, 0x80000000, RZ, 0x3c, !PT ;  /* 0x800000000505b812 */ /* 0x000fe200078e3cff */
[----:B------:R-:W-:Y:S01]  /*2e20*/  VIADD R4, R0, 0xe00 ;  /* 0x00000e0000047836 */ /* 0x000fe20000000000 */
[----:B------:R-:W3:Y:S04]  /*2e30*/  LDS R10, [R33+0x3c00] ;  /* 0x003c0000210a7984 */ /* 0x000ee80000000800 */
[----:B------:R-:W4:Y:S04]  /*2e40*/  LDS R12, [R33+0x4000] ;  /* 0x00400000210c7984 */ /* 0x000f280000000800 */
[----:B------:R-:W5:Y:S01]  /*2e50*/  LDS R13, [R33+0x4400] ;  /* 0x00440000210d7984 */ /* 0x000f620000000800 */
[----:B-1----:R-:W-:-:S03]  /*2e60*/  @!P0 LOP3.LUT R7, R7, 0x80000000, RZ, 0x3c, !PT ;  /* 0x8000000007078812 */ /* 0x002fc600078e3cff */
[----:B------:R-:W1:Y:S04]  /*2e70*/  @!P1 LDS R14, [R33] ;  /* 0x00000000210e9984 */ /* 0x000e680000000800 */
[----:B------:R2:W-:Y:S01]  /*2e80*/  @!P4 STG.E desc[UR8][R2.64+0x1c00], R15 ;  /* 0x001c000f0200c986 */ /* 0x0005e2000c101908 */
[----:B------:R-:W-:Y:S02]  /*2e90*/  ISETP.GE.U32.AND.EX P4, PT, RZ, UR5, PT, P6 ;  /* 0x00000005ff007c0c */ /* 0x000fe4000bf86160 */
[----:B------:R-:W-:Y:S01]  /*2ea0*/  ISETP.GE.U32.AND.EX P6, PT, RZ, UR5, PT, P5 ;  /* 0x00000005ff007c0c */ /* 0x000fe2000bfc6150 */
[----:B------:R-:W-:Y:S01]  /*2eb0*/  @!P3 STG.E desc[UR8][R2.64+0x2400], R5 ;  /* 0x002400050200b986 */ /* 0x000fe2000c101908 */
[----:B------:R-:W-:-:S03]  /*2ec0*/  ISETP.GE.U32.AND P5, PT, R16, UR4, PT ;  /* 0x0000000410007c0c */ /* 0x000fc6000bfa6070 */
[----:B------:R0:W-:Y:S01]  /*2ed0*/  @!P2 STG.E desc[UR8][R2.64+0x2000], R17 ;  /* 0x002000110200a986 */ /* 0x0001e2000c101908 */
[----:B------:R-:W-:Y:S02]  /*2ee0*/  ISETP.GE.U32.AND P2, PT, R4, UR4, PT ;  /* 0x0000000404007c0c */ /* 0x000fe4000bf46070 */
[C---:B------:R-:W-:Y:S01]  /*2ef0*/  LOP3.LUT R4, R0.reuse, 0x1000, RZ, 0xfc, !PT ;  /* 0x0000100000047812 */ /* 0x040fe200078efcff */
[----:B--2---:R-:W-:Y:S01]  /*2f00*/  VIADD R15, R0, 0xf00 ;  /* 0x00000f00000f7836 */ /* 0x004fe20000000000 */
[----:B------:R-:W-:Y:S01]  /*2f10*/  ISETP.GE.U32.AND.EX P5, PT, RZ, UR5, PT, P5 ;  /* 0x00000005ff007c0c */ /* 0x000fe2000bfa6150 */
[----:B------:R-:W-:Y:S01]  /*2f20*/  @!P0 STG.E desc[UR8][R2.64+0x3000], R7 ;  /* 0x0030000702008986 */ /* 0x000fe2000c101908 */
[----:B------:R-:W-:Y:S02]  /*2f30*/  @!P4 LOP3.LUT R11, R11, 0x80000000, RZ, 0x3c, !PT ;  /* 0x800000000b0bc812 */ /* 0x000fe400078e3cff */
[----:B------:R-:W-:Y:S02]  /*2f40*/  ISETP.GE.U32.AND P3, PT, R15, UR4, PT ;  /* 0x000000040f007c0c */ /* 0x000fe4000bf66070 */
[----:B------:R-:W-:Y:S01]  /*2f50*/  @!P6 LOP3.LUT R15, R6, 0x80000000, RZ, 0x3c, !PT ;  /* 0x80000000060fe812 */ /* 0x000fe200078e3cff */
[----:B------:R-:W-:Y:S01]  /*2f60*/  VIADD R6, R0, 0x1100 ;  /* 0x0000110000067836 */ /* 0x000fe20000000000 */
[----:B------:R3:W-:Y:S01]  /*2f70*/  @!P4 STG.E desc[UR8][R2.64+0x2800], R11 ;  /* 0x0028000b0200c986 */ /* 0x0007e2000c101908 */
[----:B------:R-:W-:Y:S01]  /*2f80*/  ISETP.GE.U32.AND P4, PT, R4, UR4, PT ;  /* 0x0000000404007c0c */ /* 0x000fe2000bf86070 */
[----:B------:R-:W-:Y:S01]  /*2f90*/  VIADD R0, R0, 0x1200 ;  /* 0x0000120000007836 */ /* 0x000fe20000000000 */
[----:B------:R-:W-:Y:S01]  /*2fa0*/  ISETP.GE.U32.AND.EX P2, PT, RZ, UR5, PT, P2 ;  /* 0x00000005ff007c0c */ /* 0x000fe2000bf46120 */
[----:B------:R4:W-:Y:S01]  /*2fb0*/  @!P6 STG.E desc[UR8][R2.64+0x2c00], R15 ;  /* 0x002c000f0200e986 */ /* 0x0009e2000c101908 */
[----:B------:R-:W-:-:S02]  /*2fc0*/  ISETP.GE.U32.AND P6, PT, R6, UR4, PT ;  /* 0x0000000406007c0c */ /* 0x000fc4000bfc6070 */
[----:B------:R-:W-:Y:S02]  /*2fd0*/  ISETP.GE.U32.AND.EX P3, PT, RZ, UR5, PT, P3 ;  /* 0x00000005ff007c0c */ /* 0x000fe4000bf66130 */
[----:B------:R-:W-:Y:S02]  /*2fe0*/  ISETP.GE.U32.AND.EX P4, PT, RZ, UR5, PT, P4 ;  /* 0x00000005ff007c0c */ /* 0x000fe4000bf86140 */
[----:B------:R-:W-:Y:S02]  /*2ff0*/  ISETP.GE.U32.AND.EX P6, PT, RZ, UR5, PT, P6 ;  /* 0x00000005ff007c0c */ /* 0x000fe4000bfc6160 */
[----:B------:R-:W-:Y:S02]  /*3000*/  ISETP.GE.U32.AND P0, PT, R0, UR4, PT ;  /* 0x0000000400007c0c */ /* 0x000fe4000bf06070 */
[----:B0-----:R-:W-:Y:S02]  /*3010*/  @!P5 LOP3.LUT R17, R8, 0x80000000, RZ, 0x3c, !PT ;  /* 0x800000000811d812 */ /* 0x001fe400078e3cff */
[----:B------:R-:W-:-:S02]  /*3020*/  ISETP.GE.U32.AND.EX P0, PT, RZ, UR5, PT, P0 ;  /* 0x00000005ff007c0c */ /* 0x000fc4000bf06100 */
[----:B------:R-:W-:Y:S01]  /*3030*/  @!P2 LOP3.LUT R9, R9, 0x80000000, RZ, 0x3c, !PT ;  /* 0x800000000909a812 */ /* 0x000fe200078e3cff */
[----:B------:R0:W-:Y:S01]  /*3040*/  @!P5 STG.E desc[UR8][R2.64+0x3400], R17 ;  /* 0x003400110200d986 */ /* 0x0001e2000c101908 */
[----:B---3--:R-:W-:Y:S02]  /*3050*/  @!P3 LOP3.LUT R11, R10, 0x80000000, RZ, 0x3c, !PT ;  /* 0x800000000a0bb812 */ /* 0x008fe400078e3cff */
[----:B----4-:R-:W-:Y:S01]  /*3060*/  @!P4 LOP3.LUT R15, R12, 0x80000000, RZ, 0x3c, !PT ;  /* 0x800000000c0fc812 */ /* 0x010fe200078e3cff */
[----:B------:R0:W-:Y:S01]  /*3070*/  @!P2 STG.E desc[UR8][R2.64+0x3800], R9 ;  /* 0x003800090200a986 */ /* 0x0001e2000c101908 */
[----:B-----5:R-:W-:Y:S02]  /*3080*/  @!P6 LOP3.LUT R13, R13, 0x80000000, RZ, 0x3c, !PT ;  /* 0x800000000d0de812 */ /* 0x020fe400078e3cff */
[----:B-1----:R-:W-:Y:S01]  /*3090*/  @!P1 LOP3.LUT R5, R14, 0x80000000, RZ, 0x3c, !PT ;  /* 0x800000000e059812 */ /* 0x002fe200078e3cff */
[----:B------:R0:W-:Y:S04]  /*30a0*/  @!P3 STG.E desc[UR8][R2.64+0x3c00], R11 ;  /* 0x003c000b0200b986 */ /* 0x0001e8000c101908 */
[----:B------:R0:W-:Y:S04]  /*30b0*/  @!P4 STG.E desc[UR8][R2.64+0x4000], R15 ;  /* 0x0040000f0200c986 */ /* 0x0001e8000c101908 */
[----:B------:R0:W-:Y:S04]  /*30c0*/  @!P6 STG.E desc[UR8][R2.64+0x4400], R13 ;  /* 0x0044000d0200e986 */ /* 0x0001e8000c101908 */
[----:B------:R0:W-:Y:S01]  /*30d0*/  @!P1 STG.E desc[UR8][R2.64], R5 ;  /* 0x0000000502009986 */ /* 0x0001e2000c101908 */
[----:B------:R-:W-:Y:S05]  /*30e0*/  @P0 EXIT ;  /* 0x000000000000094d */ /* 0x000fea0003800000 */
[----:B------:R-:W0:Y:S02]  /*30f0*/  LDS R33, [R33+0x4800] ;  /* 0x0048000021217984 */ /* 0x000e240000000800 */
[----:B0-----:R-:W-:-:S05]  /*3100*/  LOP3.LUT R5, R33, 0x80000000, RZ, 0x3c, !PT ;  /* 0x8000000021057812 */ /* 0x001fca00078e3cff */
[----:B------:R-:W-:Y:S01]  /*3110*/  STG.E desc[UR8][R2.64+0x4800], R5 ;  /* 0x0048000502007986 */ /* 0x000fe2000c101908 */
[----:B------:R-:W-:Y:S05]  /*3120*/  EXIT ;  /* 0x000000000000794d */ /* 0x000fea0003800000 */
.L_x_221:
        /* <DEDUP_REMOVED lines=13> */
.L_x_242:


//--------------------- .text._ZN3cub18CUB_300001_SM_10006detail11EmptyKernelIvEEvv --------------------------
	.section	.text._ZN3cub18CUB_300001_SM_10006detail11EmptyKernelIvEEvv,"ax",@progbits
	.align	128
        .global         _ZN3cub18CUB_300001_SM_10006detail11EmptyKernelIvEEvv
        .type           _ZN3cub18CUB_300001_SM_10006detail11EmptyKernelIvEEvv,@function
        .size           _ZN3cub18CUB_300001_SM_10006detail11EmptyKernelIvEEvv,(.L_x_243 - _ZN3cub18CUB_300001_SM_10006detail11EmptyKernelIvEEvv)
        .other          _ZN3cub18CUB_300001_SM_10006detail11EmptyKernelIvEEvv,@"STO_CUDA_ENTRY STV_DEFAULT"
_ZN3cub18CUB_300001_SM_10006detail11EmptyKernelIvEEvv:
.text._ZN3cub18CUB_300001_SM_10006detail11EmptyKernelIvEEvv:
[----:B------:R-:W-:Y:S01]  /*0000*/  LDC R1, c[0x0][0x37c] ;  /* 0x0000df00ff017b82 */ /* 0x000fe20000000800 */
[----:B------:R-:W-:Y:S05]  /*0010*/  EXIT ;  /* 0x000000000000794d */ /* 0x000fea0003800000 */
.L_x_222:
        /* <DEDUP_REMOVED lines=14> */
.L_x_243:


//--------------------- .text._Z14scatter_kernelPiS_S_ii --------------------------
	.section	.text._Z14scatter_kernelPiS_S_ii,"ax",@progbits
	.align	128
        .global         _Z14scatter_kernelPiS_S_ii
        .type           _Z14scatter_kernelPiS_S_ii,@function
        .size           _Z14scatter_kernelPiS_S_ii,(.L_x_244 - _Z14scatter_kernelPiS_S_ii)
        .other          _Z14scatter_kernelPiS_S_ii,@"STO_CUDA_ENTRY STV_DEFAULT"
_Z14scatter_kernelPiS_S_ii:
.text._Z14scatter_kernelPiS_S_ii:
[----:B------:R-:W-:Y:S01]  /*0000*/  LDC R1, c[0x0][0x37c] ;  /* 0x0000df00ff017b82 */ /* 0x000fe20000000800 */
[----:B------:R-:W0:Y:S01]  /*0010*/  S2R R0, SR_TID.X ;  /* 0x0000000000007919 */ /* 0x000e220000002100 */
[----:B------:R-:W1:Y:S01]  /*0020*/  LDCU UR4, c[0x0][0x360] ;  /* 0x00006c00ff0477ac */ /* 0x000e620008000800 */
[----:B------:R-:W-:Y:S01]  /*0030*/  IMAD.MOV.U32 R2, RZ, RZ, RZ ;  /* 0x000000ffff027224 */ /* 0x000fe200078e00ff */
[----:B------:R-:W1:Y:S01]  /*0040*/  S2R R9, SR_CTAID.X ;  /* 0x0000000000097919 */ /* 0x000e620000002500 */
[----:B------:R-:W2:Y:S01]  /*0050*/  LDCU UR5, c[0x0][0x398] ;  /* 0x00007300ff0577ac */ /* 0x000ea20008000800 */
[----:B0-----:R-:W-:Y:S01]  /*0060*/  ISETP.GT.U32.AND P0, PT, R0, 0xf, PT ;  /* 0x0000000f0000780c */ /* 0x001fe20003f04070 */
[----:B-1----:R-:W-:-:S05]  /*0070*/  IMAD R3, R9, UR4, R0 ;  /* 0x0000000409037c24 */ /* 0x002fca000f8e0200 */
[----:B--2---:R-:W-:Y:S01]  /*0080*/  ISETP.GE.AND P1, PT, R3, UR5, PT ;  /* 0x0000000503007c0c */ /* 0x004fe2000bf26270 */
[----:B------:R-:W0:Y:S06]  /*0090*/  LDCU.64 UR4, c[0x0][0x358] ;  /* 0x00006b00ff0477ac */ /* 0x000e2c0008000a00 */
[----:B------:R-:W1:Y:S01]  /*00a0*/  @!P0 LDC.64 R4, c[0x0][0x390] ;  /* 0x0000e400ff048b82 */ /* 0x000e620000000a00 */
[----:B------:R-:W-:-:S07]  /*00b0*/  @!P0 IMAD R9, R9, 0x10, R0 ;  /* 0x0000001009098824 */ /* 0x000fce00078e0200 */
[----:B------:R-:W2:Y:S01]  /*00c0*/  @!P1 LDC.64 R6, c[0x0][0x380] ;  /* 0x0000e000ff069b82 */ /* 0x000ea20000000a00 */
[----:B-1----:R-:W-:-:S06]  /*00d0*/  @!P0 IMAD.WIDE.U32 R4, R9, 0x4, R4 ;  /* 0x0000000409048825 */ /* 0x002fcc00078e0004 */
[----:B0-----:R-:W3:Y:S01]  /*00e0*/  @!P0 LDG.E R4, desc[UR4][R4.64] ;  /* 0x0000000404048981 */ /* 0x001ee2000c1e1900 */
[----:B--2---:R-:W-:-:S05]  /*00f0*/  @!P1 IMAD.WIDE R6, R3, 0x4, R6 ;  /* 0x0000000403069825 */ /* 0x004fca00078e0206 */
[----:B------:R-:W2:Y:S01]  /*0100*/  @!P1 LDG.E R2, desc[UR4][R6.64] ;  /* 0x0000000406029981 */ /* 0x000ea2000c1e1900 */
[----:B------:R-:W0:Y:S01]  /*0110*/  S2R R3, SR_CgaCtaId ;  /* 0x0000000000037919 */ /* 0x000e220000008800 */
[----:B------:R-:W-:-:S05]  /*0120*/  MOV R12, 0x400 ;  /* 0x00000400000c7802 */ /* 0x000fca0000000f00 */
[----:B------:R-:W-:Y:S01]  /*0130*/  VIADD R8, R12, 0x40 ;  /* 0x000000400c087836 */ /* 0x000fe20000000000 */
[----:B0-----:R-:W-:-:S04]  /*0140*/  @!P0 LEA R9, R3, R12, 0x18 ;  /* 0x0000000c03098211 */ /* 0x001fc800078ec0ff */
[----:B------:R-:W-:Y:S01]  /*0150*/  LEA R13, R3, R8, 0x18 ;  /* 0x00000008030d7211 */ /* 0x000fe200078ec0ff */
[----:B------:R-:W-:-:S04]  /*0160*/  @!P0 IMAD R9, R0, 0x4, R9 ;  /* 0x0000000400098824 */ /* 0x000fc800078e0209 */
[----:B------:R-:W-:Y:S01]  /*0170*/  IMAD R11, R0, 0x4, R13 ;  /* 0x00000004000b7824 */ /* 0x000fe200078e020d */
[----:B---3--:R0:W-:Y:S04]  /*0180*/  @!P0 STS [R9], R4 ;  /* 0x0000000409008388 */ /* 0x0081e80000000800 */
[----:B--2---:R0:W-:Y:S01]  /*0190*/  STS [R11], R2 ;  /* 0x000000020b007388 */ /* 0x0041e20000000800 */
[----:B------:R-:W-:Y:S06]  /*01a0*/  BAR.SYNC.DEFER_BLOCKING 0x0 ;  /* 0x0000000000007b1d */ /* 0x000fec0000010000 */
[----:B------:R-:W-:Y:S05]  /*01b0*/  @P1 EXIT ;  /* 0x000000000000194d */ /* 0x000fea0003800000 */
[----:B------:R-:W1:Y:S01]  /*01c0*/  LDCU UR6, c[0x0][0x39c] ;  /* 0x00007380ff0677ac */ /* 0x000e620008000800 */
[----:B------:R-:W-:Y:S01]  /*01d0*/  ISETP.NE.AND P0, PT, R0, RZ, PT ;  /* 0x000000ff0000720c */ /* 0x000fe20003f05270 */
[----:B------:R-:W-:Y:S01]  /*01e0*/  BSSY.RECONVERGENT B0, `(.L_x_223) ;  /* 0x000007a000007945 */ /* 0x000fe20003800200 */
[----:B------:R-:W-:Y:S01]  /*01f0*/  IMAD.MOV.U32 R15, RZ, RZ, RZ ;  /* 0x000000ffff0f7224 */ /* 0x000fe200078e00ff */
[----:B-1----:R-:W-:-:S04]  /*0200*/  SHF.R.S32.HI R14, RZ, UR6, R2 ;  /* 0x00000006ff0e7c19 */ /* 0x002fc80008011402 */
[----:B------:R-:W-:-:S06]  /*0210*/  LOP3.LUT R14, R14, 0xf, RZ, 0xc0, !PT ;  /* 0x0000000f0e0e7812 */ /* 0x000fcc00078ec0ff */
[----:B------:R-:W-:Y:S05]  /*0220*/  @!P0 BRA `(.L_x_224) ;  /* 0x0000000400d48947 */ /* 0x000fea0003800000 */
[C---:B------:R-:W-:Y:S01]  /*0230*/  ISETP.GE.U32.AND P1, PT, R0.reuse, 0x8, PT ;  /* 0x000000080000780c */ /* 0x040fe20003f26070 */
[----:B------:R-:W-:Y:S01]  /*0240*/  BSSY.RECONVERGENT B1, `(.L_x_225) ;  /* 0x0000038000017945 */ /* 0x000fe20003800200 */
[----:B------:R-:W-:Y:S01]  /*0250*/  LOP3.LUT R18, R0, 0x7, RZ, 0xc0, !PT ;  /* 0x0000000700127812 */ /* 0x000fe200078ec0ff */
[----:B------:R-:W-:Y:S02]  /*0260*/  IMAD.MOV.U32 R16, RZ, RZ, RZ ;  /* 0x000000ffff107224 */ /* 0x000fe400078e00ff */
[----:B------:R-:W-:Y:S01]  /*0270*/  IMAD.MOV.U32 R15, RZ, RZ, RZ ;  /* 0x000000ffff0f7224 */ /* 0x000fe200078e00ff */
[----:B------:R-:W-:-:S07]  /*0280*/  ISETP.NE.AND P0, PT, R18, RZ, PT ;  /* 0x000000ff1200720c */ /* 0x000fce0003f05270 */
[----:B------:R-:W-:Y:S06]  /*0290*/  @!P1 BRA `(.L_x_226) ;  /* 0x0000000000c89947 */ /* 0x000fec0003800000 */
[----:B------:R-:W-:Y:S01]  /*02a0*/  LOP3.LUT R16, R0, 0x3f8, RZ, 0xc0, !PT ;  /* 0x000003f800107812 */ /* 0x000fe200078ec0ff */
[----:B------:R-:W-:Y:S02]  /*02b0*/  VIADD R17, R13, 0x10 ;  /* 0x000000100d117836 */ /* 0x000fe40000000000 */
[----:B------:R-:W-:Y:S02]  /*02c0*/  IMAD.MOV.U32 R15, RZ, RZ, RZ ;  /* 0x000000ffff0f7224 */ /* 0x000fe400078e00ff */
[----:B------:R-:W-:-:S07]  /*02d0*/  IMAD.MOV R20, RZ, RZ, -R16 ;  /* 0x000000ffff147224 */ /* 0x000fce00078e0a10 */
.L_x_227:
[----:B0-----:R-:W0:Y:S01]  /*02e0*/  LDS.128 R4, [R17+-0x10] ;  /* 0xfffff00011047984 */ /* 0x001e220000000c00 */
[----:B------:R-:W-:-:S03]  /*02f0*/  VIADD R20, R20, 0x8 ;  /* 0x0000000814147836 */ /* 0x000fc60000000000 */
[----:B------:R1:W2:Y:S02]  /*0300*/  LDS.128 R8, [R17] ;  /* 0x0000000011087984 */ /* 0x0002a40000000c00 */
[----:B-1----:R-:W-:Y:S01]  /*0310*/  VIADD R17, R17, 0x20 ;  /* 0x0000002011117836 */ /* 0x002fe20000000000 */
[----:B0-----:R-:W-:Y:S02]  /*0320*/  SHF.R.S32.HI R4, RZ, UR6, R4 ;  /* 0x00000006ff047c19 */ /* 0x001fe40008011404 */
[----:B------:R-:W-:Y:S02]  /*0330*/  SHF.R.S32.HI R5, RZ, UR6, R5 ;  /* 0x00000006ff057c19 */ /* 0x000fe40008011405 */
[----:B------:R-:W-:Y:S01]  /*0340*/  LOP3.LUT R19, R4, 0xf, RZ, 0xc0, !PT ;  /* 0x0000000f04137812 */ /* 0x000fe200078ec0ff */
[----:B------:R-:W-:Y:S01]  /*0350*/  VIADD R4, R15, 0x1 ;  /* 0x000000010f047836 */ /* 0x000fe20000000000 */
[----:B------:R-:W-:Y:S02]  /*0360*/  LOP3.LUT R5, R5, 0xf, RZ, 0xc0, !PT ;  /* 0x0000000f05057812 */ /* 0x000fe400078ec0ff */
[----:B------:R-:W-:-:S02]  /*0370*/  ISETP.NE.AND P1, PT, R19, R14, PT ;  /* 0x0000000e1300720c */ /* 0x000fc40003f25270 */
[----:B------:R-:W-:Y:S02]  /*0380*/  SHF.R.S32.HI R6, RZ, UR6, R6 ;  /* 0x00000006ff067c19 */ /* 0x000fe40008011406 */
[-C--:B------:R-:W-:Y:S02]  /*0390*/  ISETP.NE.AND P2, PT, R5, R14.reuse, PT ;  /* 0x0000000e0500720c */ /* 0x080fe40003f45270 */
[----:B------:R-:W-:Y:S02]  /*03a0*/  LOP3.LUT R5, R6, 0xf, RZ, 0xc0, !PT ;  /* 0x0000000f06057812 */ /* 0x000fe400078ec0ff */
[----:B------:R-:W-:Y:S02]  /*03b0*/  SHF.R.S32.HI R7, RZ, UR6, R7 ;  /* 0x00000006ff077c19 */ /* 0x000fe40008011407 */
[----:B--2---:R-:W-:Y:S02]  /*03c0*/  SHF.R.S32.HI R8, RZ, UR6, R8 ;  /* 0x00000006ff087c19 */ /* 0x004fe40008011408 */
[----:B------:R-:W-:Y:S01]  /*03d0*/  LOP3.LUT R7, R7, 0xf, RZ, 0xc0, !PT ;  /* 0x0000000f07077812 */ /* 0x000fe200078ec0ff */
[----:B------:R-:W-:Y:S01]  /*03e0*/  @P1 IMAD.MOV R4, RZ, RZ, R15 ;  /* 0x000000ffff041224 */ /* 0x000fe200078e020f */
[----:B------:R-:W-:-:S02]  /*03f0*/  ISETP.NE.AND P1, PT, R5, R14, PT ;  /* 0x0000000e0500720c */ /* 0x000fc40003f25270 */
[----:B------:R-:W-:Y:S01]  /*0400*/  LOP3.LUT R5, R8, 0xf, RZ, 0xc0, !PT ;  /* 0x0000000f08057812 */ /* 0x000fe200078ec0ff */
[----:B------:R-:W-:Y:S01]  /*0410*/  VIADD R6, R4, 0x1 ;  /* 0x0000000104067836 */ /* 0x000fe20000000000 */
[----:B------:R-:W-:Y:S01]  /*0420*/  SHF.R.S32.HI R9, RZ, UR6, R9 ;  /* 0x00000006ff097c19 */ /* 0x000fe20008011409 */
[----:B------:R-:W-:Y:S01]  /*0430*/  @P2 IMAD.MOV R6, RZ, RZ, R4 ;  /* 0x000000ffff062224 */ /* 0x000fe200078e0204 */
[-C--:B------:R-:W-:Y:S02]  /*0440*/  ISETP.NE.AND P2, PT, R7, R14.reuse, PT ;  /* 0x0000000e0700720c */ /* 0x080fe40003f45270 */
[----:B------:R-:W-:Y:S01]  /*0450*/  LOP3.LUT R9, R9, 0xf, RZ, 0xc0, !PT ;  /* 0x0000000f09097812 */ /* 0x000fe200078ec0ff */
[----:B------:R-:W-:Y:S01]  /*0460*/  VIADD R4, R6, 0x1 ;  /* 0x0000000106047836 */ /* 0x000fe20000000000 */
[----:B------:R-:W-:Y:S02]  /*0470*/  SHF.R.S32.HI R10, RZ, UR6, R10 ;  /* 0x00000006ff0a7c19 */ /* 0x000fe4000801140a */
[----:B------:R-:W-:Y:S01]  /*0480*/  SHF.R.S32.HI R11, RZ, UR6, R11 ;  /* 0x00000006ff0b7c19 */ /* 0x000fe2000801140b */
[----:B------:R-:W-:Y:S01]  /*0490*/  @P1 IMAD.MOV R4, RZ, RZ, R6 ;  /* 0x000000ffff041224 */ /* 0x000fe200078e0206 */
[----:B------:R-:W-:-:S02]  /*04a0*/  ISETP.NE.AND P1, PT, R5, R14, PT ;  /* 0x0000000e0500720c */ /* 0x000fc40003f25270 */
[----:B------:R-:W-:Y:S01]  /*04b0*/  LOP3.LUT R5, R10, 0xf, RZ, 0xc0, !PT ;  /* 0x0000000f0a057812 */ /* 0x000fe200078ec0ff */
[----:B------:R-:W-:Y:S01]  /*04c0*/  VIADD R6, R4, 0x1 ;  /* 0x0000000104067836 */ /* 0x000fe20000000000 */
[----:B------:R-:W-:Y:S01]  /*04d0*/  LOP3.LUT R11, R11, 0xf, RZ, 0xc0, !PT ;  /* 0x0000000f0b0b7812 */ /* 0x000fe200078ec0ff */
[----:B------:R-:W-:Y:S01]  /*04e0*/  @P2 IMAD.MOV R6, RZ, RZ, R4 ;  /* 0x000000ffff062224 */ /* 0x000fe200078e0204 */
[----:B------:R-:W-:-:S03]  /*04f0*/  ISETP.NE.AND P2, PT, R9, R14, PT ;  /* 0x0000000e0900720c */ /* 0x000fc60003f45270 */
[----:B------:R-:W-:-:S04]  /*0500*/  VIADD R4, R6, 0x1 ;  /* 0x0000000106047836 */ /* 0x000fc80000000000 */
[----:B------:R-:W-:Y:S01]  /*0510*/  @P1 IMAD.MOV R4, RZ, RZ, R6 ;  /* 0x000000ffff041224 */ /* 0x000fe200078e0206 */
[----:B------:R-:W-:-:S03]  /*0520*/  ISETP.NE.AND P1, PT, R5, R14, PT ;  /* 0x0000000e0500720c */ /* 0x000fc60003f25270 */
[----:B------:R-:W-:Y:S02]  /*0530*/  VIADD R5, R4, 0x1 ;  /* 0x0000000104057836 */ /* 0x000fe40000000000 */
[----:B------:R-:W-:Y:S01]  /*0540*/  @P2 IMAD.MOV R5, RZ, RZ, R4 ;  /* 0x000000ffff052224 */ /* 0x000fe200078e0204 */
[----:B------:R-:W-:-:S03]  /*0550*/  ISETP.NE.AND P2, PT, R11, R14, PT ;  /* 0x0000000e0b00720c */ /* 0x000fc60003f45270 */
[----:B------:R-:W-:-:S04]  /*0560*/  VIADD R4, R5, 0x1 ;  /* 0x0000000105047836 */ /* 0x000fc80000000000 */
[----:B------:R-:W-:Y:S01]  /*0570*/  @P1 IMAD.MOV R4, RZ, RZ, R5 ;  /* 0x000000ffff041224 */ /* 0x000fe200078e0205 */
[----:B------:R-:W-:-:S03]  /*0580*/  ISETP.NE.AND P1, PT, R20, RZ, PT ;  /* 0x000000ff1400720c */ /* 0x000fc60003f25270 */
[----:B------:R-:W-:Y:S02]  /*0590*/  VIADD R15, R4, 0x1 ;  /* 0x00000001040f7836 */ /* 0x000fe40000000000 */
[----:B------:R-:W-:-:S08]  /*05a0*/  @P2 IMAD.MOV R15, RZ, RZ, R4 ;  /* 0x000000ffff0f2224 */ /* 0x000fd000078e0204 */
[----:B------:R-:W-:Y:S05]  /*05b0*/  @P1 BRA `(.L_x_227) ;  /* 0xfffffffc00481947 */ /* 0x000fea000383ffff */
.L_x_226:
[----:B------:R-:W-:Y:S05]  /*05c0*/  BSYNC.RECONVERGENT B1 ;  /* 0x0000000000017941 */ /* 0x000fea0003800200 */
.L_x_225:
        /* <DEDUP_REMOVED lines=8> */
[----:B0-----:R-:W0:Y:S04]  /*0650*/  LDS.64 R8, [R6] ;  /* 0x0000000006087984 */ /* 0x001e280000000a00 */
[----:B------:R-:W1:Y:S01]  /*0660*/  LDS.64 R4, [R6+0x8] ;  /* 0x0000080006047984 */ /* 0x000e620000000a00 */
[----:B0-----:R-:W-:Y:S02]  /*0670*/  SHF.R.S32.HI R8, RZ, UR6, R8 ;  /* 0x00000006ff087c19 */ /* 0x001fe40008011408 */
[----:B------:R-:W-:Y:S02]  /*0680*/  SHF.R.S32.HI R9, RZ, UR6, R9 ;  /* 0x00000006ff097c19 */ /* 0x000fe40008011409 */
[----:B------:R-:W-:Y:S02]  /*0690*/  LOP3.LUT R7, R8, 0xf, RZ, 0xc0, !PT ;  /* 0x0000000f08077812 */ /* 0x000fe400078ec0ff */
[----:B------:R-:W-:-:S02]  /*06a0*/  LOP3.LUT R9, R9, 0xf, RZ, 0xc0, !PT ;  /* 0x0000000f09097812 */ /* 0x000fc400078ec0ff */
[-C--:B------:R-:W-:Y:S02]  /*06b0*/  ISETP.NE.AND P2, PT, R7, R14.reuse, PT ;  /* 0x0000000e0700720c */ /* 0x080fe40003f45270 */
[----:B------:R-:W-:Y:S02]  /*06c0*/  ISETP.NE.AND P1, PT, R9, R14, PT ;  /* 0x0000000e0900720c */ /* 0x000fe40003f25270 */
[----:B-1----:R-:W-:Y:S01]  /*06d0*/  SHF.R.S32.HI R7, RZ, UR6, R4 ;  /* 0x00000006ff077c19 */ /* 0x002fe20008011404 */
[----:B------:R-:W-:Y:S01]  /*06e0*/  VIADD R4, R15, 0x1 ;  /* 0x000000010f047836 */ /* 0x000fe20000000000 */
[----:B------:R-:W-:Y:S02]  /*06f0*/  SHF.R.S32.HI R5, RZ, UR6, R5 ;  /* 0x00000006ff057c19 */ /* 0x000fe40008011405 */
[----:B------:R-:W-:Y:S02]  /*0700*/  LOP3.LUT R7, R7, 0xf, RZ, 0xc0, !PT ;  /* 0x0000000f07077812 */ /* 0x000fe400078ec0ff */
[----:B------:R-:W-:-:S03]  /*0710*/  LOP3.LUT R5, R5, 0xf, RZ, 0xc0, !PT ;  /* 0x0000000f05057812 */ /* 0x000fc600078ec0ff */
[----:B------:R-:W-:Y:S01]  /*0720*/  @P2 IMAD.MOV R4, RZ, RZ, R15 ;  /* 0x000000ffff042224 */ /* 0x000fe200078e020f */
[----:B------:R-:W-:-:S03]  /*0730*/  ISETP.NE.AND P2, PT, R7, R14, PT ;  /* 0x0000000e0700720c */ /* 0x000fc60003f45270 */
[----:B------:R-:W-:Y:S02]  /*0740*/  VIADD R6, R4, 0x1 ;  /* 0x0000000104067836 */ /* 0x000fe40000000000 */
[----:B------:R-:W-:Y:S01]  /*0750*/  @P1 IMAD.MOV R6, RZ, RZ, R4 ;  /* 0x000000ffff061224 */ /* 0x000fe200078e0204 */
[----:B------:R-:W-:-:S03]  /*0760*/  ISETP.NE.AND P1, PT, R5, R14, PT ;  /* 0x0000000e0500720c */ /* 0x000fc60003f25270 */
[----:B------:R-:W-:-:S04]  /*0770*/  VIADD R4, R6, 0x1 ;  /* 0x0000000106047836 */ /* 0x000fc80000000000 */
[----:B------:R-:W-:-:S04]  /*0780*/  @P2 IMAD.MOV R4, RZ, RZ, R6 ;  /* 0x000000ffff042224 */ /* 0x000fc800078e0206 */
[----:B------:R-:W-:Y:S02]  /*0790*/  VIADD R15, R4, 0x1 ;  /* 0x00000001040f7836 */ /* 0x000fe40000000000 */
[----:B------:R-:W-:-:S07]  /*07a0*/  @P1 IMAD.MOV R15, RZ, RZ, R4 ;  /* 0x000000ffff0f1224 */ /* 0x000fce00078e0204 */
.L_x_229:
[----:B------:R-:W-:Y:S05]  /*07b0*/  BSYNC.RECONVERGENT B1 ;  /* 0x0000000000017941 */ /* 0x000fea0003800200 */
.L_x_228:
[----:B------:R-:W-:Y:S05]  /*07c0*/  @!P0 BRA `(.L_x_224) ;  /* 0x00000000006c8947 */ /* 0x000fea0003800000 */
[----:B------:R-:W-:Y:S01]  /*07d0*/  ISETP.NE.AND P1, PT, R10, 0x1, PT ;  /* 0x000000010a00780c */ /* 0x000fe20003f25270 */
[----:B------:R-:W-:Y:S01]  /*07e0*/  BSSY.RECONVERGENT B1, `(.L_x_230) ;  /* 0x0000011000017945 */ /* 0x000fe20003800200 */
[----:B------:R-:W-:-:S04]  /*07f0*/  LOP3.LUT R0, R0, 0x1, RZ, 0xc0, !PT ;  /* 0x0000000100007812 */ /* 0x000fc800078ec0ff */
[----:B------:R-:W-:-:S07]  /*0800*/  ISETP.NE.U32.AND P0, PT, R0, 0x1, PT ;  /* 0x000000010000780c */ /* 0x000fce0003f05070 */
[----:B------:R-:W-:Y:S06]  /*0810*/  @!P1 BRA `(.L_x_231) ;  /* 0x0000000000349947 */ /* 0x000fec0003800000 */
[C---:B0-----:R-:W-:Y:S02]  /*0820*/  IMAD R4, R16.reuse, 0x4, R13 ;  /* 0x0000000410047824 */ /* 0x041fe400078e020d */
[----:B------:R-:W-:-:S04]  /*0830*/  VIADD R16, R16, 0x2 ;  /* 0x0000000210107836 */ /* 0x000fc80000000000 */
[----:B------:R-:W0:Y:S02]  /*0840*/  LDS.64 R4, [R4] ;  /* 0x0000000004047984 */ /* 0x000e240000000a00 */
[----:B0-----:R-:W-:Y:S02]  /*0850*/  SHF.R.S32.HI R0, RZ, UR6, R4 ;  /* 0x00000006ff007c19 */ /* 0x001fe40008011404 */
[----:B------:R-:W-:Y:S02]  /*0860*/  SHF.R.S32.HI R5, RZ, UR6, R5 ;  /* 0x00000006ff057c19 */ /* 0x000fe40008011405 */
[----:B------:R-:W-:Y:S01]  /*0870*/  LOP3.LUT R7, R0, 0xf, RZ, 0xc0, !PT ;  /* 0x0000000f00077812 */ /* 0x000fe200078ec0ff */
[----:B------:R-:W-:Y:S01]  /*0880*/  VIADD R0, R15, 0x1 ;  /* 0x000000010f007836 */ /* 0x000fe20000000000 */
[----:B------:R-:W-:Y:S02]  /*0890*/  LOP3.LUT R5, R5, 0xf, RZ, 0xc0, !PT ;  /* 0x0000000f05057812 */ /* 0x000fe400078ec0ff */
[----:B------:R-:W-:-:S02]  /*08a0*/  ISETP.NE.AND P1, PT, R7, R14, PT ;  /* 0x0000000e0700720c */ /* 0x000fc40003f25270 */
[----:B------:R-:W-:-:S11]  /*08b0*/  ISETP.NE.AND P2, PT, R5, R14, PT ;  /* 0x0000000e0500720c */ /* 0x000fd60003f45270 */
[----:B------:R-:W-:-:S04]  /*08c0*/  @P1 IMAD.MOV R0, RZ, RZ, R15 ;  /* 0x000000ffff001224 */ /* 0x000fc800078e020f */
[----:B------:R-:W-:Y:S02]  /*08d0*/  VIADD R15, R0, 0x1 ;  /* 0x00000001000f7836 */ /* 0x000fe40000000000 */
[----:B------:R-:W-:-:S07]  /*08e0*/  @P2 IMAD.MOV R15, RZ, RZ, R0 ;  /* 0x000000ffff0f2224 */ /* 0x000fce00078e0200 */
.L_x_231:
[----:B------:R-:W-:Y:S05]  /*08f0*/  BSYNC.RECONVERGENT B1 ;  /* 0x0000000000017941 */ /* 0x000fea0003800200 */
.L_x_230:
[----:B------:R-:W-:-:S06]  /*0900*/  @!P0 IMAD R13, R16, 0x4, R13 ;  /* 0x00000004100d8824 */ /* 0x000fcc00078e020d */
[----:B------:R-:W1:Y:S02]  /*0910*/  @!P0 LDS R13, [R13] ;  /* 0x000000000d0d8984 */ /* 0x000e640000000800 */
[----:B-1----:R-:W-:-:S04]  /*0920*/  @!P0 SHF.R.S32.HI R0, RZ, UR6, R13 ;  /* 0x00000006ff008c19 */ /* 0x002fc8000801140d */
[----:B------:R-:W-:Y:S01]  /*0930*/  @!P0 LOP3.LUT R5, R0, 0xf, RZ, 0xc0, !PT ;  /* 0x0000000f00058812 */ /* 0x000fe200078ec0ff */
[----:B------:R-:W-:-:S03]  /*0940*/  @!P0 VIADD R0, R15, 0x1 ;  /* 0x000000010f008836 */ /* 0x000fc60000000000 */
[----:B------:R-:W-:-:S13]  /*0950*/  ISETP.NE.AND P1, PT, R5, R14, !P0 ;  /* 0x0000000e0500720c */ /* 0x000fda0004725270 */
[----:B------:R-:W-:-:S04]  /*0960*/  @P1 IMAD.MOV R0, RZ, RZ, R15 ;  /* 0x000000ffff001224 */ /* 0x000fc800078e020f */
[----:B------:R-:W-:-:S07]  /*0970*/  @!P0 IMAD.MOV.U32 R15, RZ, RZ, R0 ;  /* 0x000000ffff0f8224 */ /* 0x000fce00078e0000 */
.L_x_224:
[----:B------:R-:W-:Y:S05]  /*0980*/  BSYNC.RECONVERGENT B0 ;  /* 0x0000000000007941 */ /* 0x000fea0003800200 */
.L_x_223:
[----:B------:R-:W-:Y:S01]  /*0990*/  LEA R3, R3, R12, 0x18 ;  /* 0x0000000c03037211 */ /* 0x000fe200078ec0ff */
[----:B0-----:R-:W0:Y:S04]  /*09a0*/  LDC.64 R4, c[0x0][0x388] ;  /* 0x0000e200ff047b82 */ /* 0x001e280000000a00 */
[----:B------:R-:W-:-:S06]  /*09b0*/  IMAD R14, R14, 0x4, R3 ;  /* 0x000000040e0e7824 */ /* 0x000fcc00078e0203 */
[----:B------:R-:W1:Y:S02]  /*09c0*/  LDS R14, [R14] ;  /* 0x000000000e0e7984 */ /* 0x000e640000000800 */
[----:B-1----:R-:W-:-:S04]  /*09d0*/  IMAD.IADD R15, R14, 0x1, R15 ;  /* 0x000000010e0f7824 */ /* 0x002fc800078e020f */
[----:B0-----:R-:W-:-:S05]  /*09e0*/  IMAD.WIDE R4, R15, 0x4, R4 ;  /* 0x000000040f047825 */ /* 0x001fca00078e0204 */
[----:B------:R-:W-:Y:S01]  /*09f0*/  STG.E desc[UR4][R4.64], R2 ;  /* 0x0000000204007986 */ /* 0x000fe2000c101904 */
[----:B------:R-:W-:Y:S05]  /*0a00*/  EXIT ;  /* 0x000000000000794d */ /* 0x000fea0003800000 */
.L_x_232:
        /* <DEDUP_REMOVED lines=15> */
.L_x_244:


//--------------------- .text._Z11scan_kernelPiS_i --------------------------
	.section	.text._Z11scan_kernelPiS_i,"ax",@progbits
	.align	128
        .global         _Z11scan_kernelPiS_i
        .type           _Z11scan_kernelPiS_i,@function
        .size           _Z11scan_kernelPiS_i,(.L_x_245 - _Z11scan_kernelPiS_i)
        .other          _Z11scan_kernelPiS_i,@"STO_CUDA_ENTRY STV_DEFAULT"
_Z11scan_kernelPiS_i:
.text._Z11scan_kernelPiS_i:
[----:B------:R-:W-:Y:S01]  /*0000*/  LDC R1, c[0x0][0x37c] ;  /* 0x0000df00ff017b82 */ /* 0x000fe20000000800 */
[----:B------:R-:W0:Y:S01]  /*0010*/  S2R R7, SR_TID.X ;  /* 0x0000000000077919 */ /* 0x000e220000002100 */
[----:B------:R-:W0:Y:S01]  /*0020*/  LDCU UR6, c[0x0][0x390] ;  /* 0x00007200ff0677ac */ /* 0x000e220008000800 */
[----:B------:R-:W1:Y:S01]  /*0030*/  LDCU.64 UR8, c[0x0][0x358] ;  /* 0x00006b00ff0877ac */ /* 0x000e620008000a00 */
[----:B0-----:R-:W-:-:S13]  /*0040*/  ISETP.GE.AND P0, PT, R7, UR6, PT ;  /* 0x0000000607007c0c */ /* 0x001fda000bf06270 */
[----:B------:R-:W0:Y:S02]  /*0050*/  @!P0 LDC.64 R2, c[0x0][0x380] ;  /* 0x0000e000ff028b82 */ /* 0x000e240000000a00 */
[----:B0-----:R-:W-:-:S06]  /*0060*/  @!P0 IMAD.WIDE.U32 R2, R7, 0x4, R2 ;  /* 0x0000000407028825 */ /* 0x001fcc00078e0002 */
[----:B-1----:R-:W2:Y:S01]  /*0070*/  @!P0 LDG.E R3, desc[UR8][R2.64] ;  /* 0x0000000802038981 */ /* 0x002ea2000c1e1900 */
[----:B------:R-:W0:Y:S01]  /*0080*/  S2UR UR5, SR_CgaCtaId ;  /* 0x00000000000579c3 */ /* 0x000e220000008800 */
[----:B------:R-:W-:Y:S01]  /*0090*/  UMOV UR4, 0x400 ;  /* 0x0000040000047882 */ /* 0x000fe20000000000 */
[----:B------:R-:W-:Y:S02]  /*00a0*/  UISETP.GE.AND UP0, UPT, UR6, 0x2, UPT ;  /* 0x000000020600788c */ /* 0x000fe4000bf06270 */
[----:B0-----:R-:W-:-:S06]  /*00b0*/  ULEA UR4, UR5, UR4, 0x18 ;  /* 0x0000000405047291 */ /* 0x001fcc000f8ec0ff */
[----:B------:R-:W-:-:S05]  /*00c0*/  LEA R0, R7, UR4, 0x2 ;  /* 0x0000000407007c11 */ /* 0x000fca000f8e10ff */
[----:B--2---:R0:W-:Y:S01]  /*00d0*/  @!P0 STS [R0], R3 ;  /* 0x0000000300008388 */ /* 0x0041e20000000800 */
[----:B------:R-:W-:Y:S06]  /*00e0*/  BAR.SYNC.DEFER_BLOCKING 0x0 ;  /* 0x0000000000007b1d */ /* 0x000fec0000010000 */
[----:B------:R-:W-:Y:S05]  /*00f0*/  BRA.U !UP0, `(.L_x_233) ;  /* 0x00000001083c7547 */ /* 0x000fea000b800000 */
[----:B------:R-:W1:Y:S01]  /*0100*/  LDCU UR6, c[0x0][0x390] ;  /* 0x00007200ff0677ac */ /* 0x000e620008000800 */
[----:B------:R-:W-:-:S05]  /*0110*/  UMOV UR5, 0x1 ;  /* 0x0000000100057882 */ /* 0x000fca0000000000 */
.L_x_234:
[----:B------:R-:W-:Y:S01]  /*0120*/  ISETP.GE.U32.AND P0, PT, R7, UR5, PT ;  /* 0x0000000507007c0c */ /* 0x000fe2000bf06070 */
[----:B------:R-:W-:-:S12]  /*0130*/  IMAD.MOV.U32 R2, RZ, RZ, RZ ;  /* 0x000000ffff027224 */ /* 0x000fd800078e00ff */
[----:B0-----:R-:W-:Y:S01]  /*0140*/  @P0 VIADD R3, R7, -UR5 ;  /* 0x8000000507030c36 */ /* 0x001fe20008000000 */
[----:B------:R-:W-:-:S04]  /*0150*/  USHF.L.U32 UR5, UR5, 0x1, URZ ;  /* 0x0000000105057899 */ /* 0x000fc800080006ff */
[----:B------:R-:W-:Y:S01]  /*0160*/  @P0 LEA R3, R3, UR4, 0x2 ;  /* 0x0000000403030c11 */ /* 0x000fe2000f8e10ff */
[----:B-1----:R-:W-:-:S04]  /*0170*/  UISETP.GE.AND UP0, UPT, UR5, UR6, UPT ;  /* 0x000000060500728c */ /* 0x002fc8000bf06270 */
[----:B------:R-:W-:Y:S01]  /*0180*/  @P0 LDS R2, [R3] ;  /* 0x0000000003020984 */ /* 0x000fe20000000800 */
[----:B------:R-:W-:Y:S06]  /*0190*/  BAR.SYNC.DEFER_BLOCKING 0x0 ;  /* 0x0000000000007b1d */ /* 0x000fec0000010000 */
[----:B--2---:R-:W0:Y:S02]  /*01a0*/  @P0 LDS R5, [R0] ;  /* 0x0000000000050984 */ /* 0x004e240000000800 */
[----:B0-----:R-:W-:-:S05]  /*01b0*/  @P0 IMAD.IADD R5, R5, 0x1, R2 ;  /* 0x0000000105050824 */ /* 0x001fca00078e0202 */
[----:B------:R2:W-:Y:S01]  /*01c0*/  @P0 STS [R0], R5 ;  /* 0x0000000500000388 */ /* 0x0005e20000000800 */
[----:B------:R-:W-:Y:S06]  /*01d0*/  BAR.SYNC.DEFER_BLOCKING 0x0 ;  /* 0x0000000000007b1d */ /* 0x000fec0000010000 */
[----:B------:R-:W-:Y:S05]  /*01e0*/  BRA.U !UP0, `(.L_x_234) ;  /* 0xfffffffd08cc7547 */ /* 0x000fea000b83ffff */
.L_x_233:
[----:B------:R-:W-:-:S13]  /*01f0*/  ISETP.GE.AND P0, PT, R7, UR6, PT ;  /* 0x0000000607007c0c */ /* 0x000fda000bf06270 */
[----:B------:R-:W-:Y:S05]  /*0200*/  @P0 EXIT ;  /* 0x000000000000094d */ /* 0x000fea0003800000 */
[C---:B------:R-:W-:Y:S01]  /*0210*/  ISETP.NE.AND P0, PT, R7.reuse, RZ, PT ;  /* 0x000000ff0700720c */ /* 0x040fe20003f05270 */
[----:B--2---:R-:W-:Y:S01]  /*0220*/  IMAD.MOV.U32 R5, RZ, RZ, RZ ;  /* 0x000000ffff057224 */ /* 0x004fe200078e00ff */
[----:B0-----:R-:W0:Y:S11]  /*0230*/  LDC.64 R2, c[0x0][0x388] ;  /* 0x0000e200ff027b82 */ /* 0x001e360000000a00 */
[----:B------:R-:W1:Y:S01]  /*0240*/  @P0 LDS R5, [R0+-0x4] ;  /* 0xfffffc0000050984 */ /* 0x000e620000000800 */
[----:B0-----:R-:W-:-:S05]  /*0250*/  IMAD.WIDE.U32 R2, R7, 0x4, R2 ;  /* 0x0000000407027825 */ /* 0x001fca00078e0002 */
[----:B-1----:R-:W-:Y:S01]  /*0260*/  STG.E desc[UR8][R2.64], R5 ;  /* 0x0000000502007986 */ /* 0x002fe2000c101908 */
[----:B------:R-:W-:Y:S05]  /*0270*/  EXIT ;  /* 0x000000000000794d */ /* 0x000fea0003800000 */
.L_x_235:
        /* <DEDUP_REMOVED lines=16> */
.L_x_245:


//--------------------- .text._Z16histogram_kernelPiS_ii --------------------------
	.section	.text._Z16histogram_kernelPiS_ii,"ax",@progbits
	.align	128
        .global         _Z16histogram_kernelPiS_ii
        .type           _Z16histogram_kernelPiS_ii,@function
        .size           _Z16histogram_kernelPiS_ii,(.L_x_246 - _Z16histogram_kernelPiS_ii)
        .other          _Z16histogram_kernelPiS_ii,@"STO_CUDA_ENTRY STV_DEFAULT"
_Z16histogram_kernelPiS_ii:
.text._Z16histogram_kernelPiS_ii:
[----:B------:R-:W-:Y:S01]  /*0000*/  LDC R1, c[0x0][0x37c] ;  /* 0x0000df00ff017b82 */ /* 0x000fe20000000800 */
[----:B------:R-:W0:Y:S07]  /*0010*/  S2R R6, SR_TID.X ;  /* 0x0000000000067919 */ /* 0x000e2e0000002100 */
[----:B------:R-:W1:Y:S01]  /*0020*/  S2UR UR5, SR_CgaCtaId ;  /* 0x00000000000579c3 */ /* 0x000e620000008800 */
[----:B------:R-:W2:Y:S01]  /*0030*/  LDCU UR6, c[0x0][0x360] ;  /* 0x00006c00ff0677ac */ /* 0x000ea20008000800 */
[----:B------:R-:W-:Y:S01]  /*0040*/  BSSY.RECONVERGENT B0, `(.L_x_236) ;  /* 0x0000015000007945 */ /* 0x000fe20003800200 */
[----:B------:R-:W2:Y:S01]  /*0050*/  S2R R7, SR_CTAID.X ;  /* 0x0000000000077919 */ /* 0x000ea20000002500 */
[----:B------:R-:W3:Y:S01]  /*0060*/  LDCU UR7, c[0x0][0x390] ;  /* 0x00007200ff0777ac */ /* 0x000ee20008000800 */
[----:B------:R-:W-:-:S02]  /*0070*/  UMOV UR4, 0x400 ;  /* 0x0000040000047882 */ /* 0x000fc40000000000 */
[----:B-1----:R-:W-:Y:S01]  /*0080*/  ULEA UR4, UR5, UR4, 0x18 ;  /* 0x0000000405047291 */ /* 0x002fe2000f8ec0ff */
[----:B0-----:R-:W-:-:S05]  /*0090*/  ISETP.GT.U32.AND P0, PT, R6, 0xf, PT ;  /* 0x0000000f0600780c */ /* 0x001fca0003f04070 */
[----:B------:R-:W-:Y:S01]  /*00a0*/  LEA R0, R6, UR4, 0x2 ;  /* 0x0000000406007c11 */ /* 0x000fe2000f8e10ff */
[----:B--2---:R-:W-:-:S05]  /*00b0*/  IMAD R5, R7, UR6, R6 ;  /* 0x0000000607057c24 */ /* 0x004fca000f8e0206 */
[----:B---3--:R-:W-:Y:S01]  /*00c0*/  ISETP.GE.AND P1, PT, R5, UR7, PT ;  /* 0x0000000705007c0c */ /* 0x008fe2000bf26270 */
[----:B------:R-:W0:Y:S01]  /*00d0*/  LDCU.64 UR6, c[0x0][0x358] ;  /* 0x00006b00ff0677ac */ /* 0x000e220008000a00 */
[----:B------:R1:W-:Y:S01]  /*00e0*/  @!P0 STS [R0], RZ ;  /* 0x000000ff00008388 */ /* 0x0003e20000000800 */
[----:B------:R-:W-:Y:S10]  /*00f0*/  BAR.SYNC.DEFER_BLOCKING 0x0 ;  /* 0x0000000000007b1d */ /* 0x000ff40000010000 */
[----:B-1----:R-:W-:Y:S05]  /*0100*/  @P1 BRA `(.L_x_237) ;  /* 0x0000000000201947 */ /* 0x002fea0003800000 */
[----:B------:R-:W1:Y:S01]  /*0110*/  LDC.64 R2, c[0x0][0x380] ;  /* 0x0000e000ff027b82 */ /* 0x000e620000000a00 */
[----:B------:R-:W2:Y:S01]  /*0120*/  LDCU UR5, c[0x0][0x394] ;  /* 0x00007280ff0577ac */ /* 0x000ea20008000800 */
[----:B-1----:R-:W-:-:S06]  /*0130*/  IMAD.WIDE R2, R5, 0x4, R2 ;  /* 0x0000000405027825 */ /* 0x002fcc00078e0202 */
[----:B0-----:R-:W2:Y:S02]  /*0140*/  LDG.E R2, desc[UR6][R2.64] ;  /* 0x0000000602027981 */ /* 0x001ea4000c1e1900 */
[----:B--2---:R-:W-:-:S05]  /*0150*/  SHF.R.S32.HI R4, RZ, UR5, R2 ;  /* 0x00000005ff047c19 */ /* 0x004fca0008011402 */
[----:B------:R-:W-:-:S05]  /*0160*/  IMAD.SHL.U32 R4, R4, 0x4, RZ ;  /* 0x0000000404047824 */ /* 0x000fca00078e00ff */
[----:B------:R-:W-:-:S05]  /*0170*/  LOP3.LUT R4, R4, 0x3c, RZ, 0xc0, !PT ;  /* 0x0000003c04047812 */ /* 0x000fca00078ec0ff */
[----:B------:R1:W-:Y:S02]  /*0180*/  ATOMS.POPC.INC.32 RZ, [R4+UR4] ;  /* 0x0000000004ff7f8c */ /* 0x0003e4000d800004 */
.L_x_237:
[----:B0-----:R-:W-:Y:S05]  /*0190*/  BSYNC.RECONVERGENT B0 ;  /* 0x0000000000007941 */ /* 0x001fea0003800200 */
.L_x_236:
[----:B------:R-:W-:Y:S06]  /*01a0*/  BAR.SYNC.DEFER_BLOCKING 0x0 ;  /* 0x0000000000007b1d */ /* 0x000fec0000010000 */
[----:B------:R-:W-:Y:S05]  /*01b0*/  @P0 EXIT ;  /* 0x000000000000094d */ /* 0x000fea0003800000 */
[----:B------:R-:W0:Y:S01]  /*01c0*/  LDS R5, [R0] ;  /* 0x0000000000057984 */ /* 0x000e220000000800 */
[----:B------:R-:W2:Y:S01]  /*01d0*/  LDC.64 R2, c[0x0][0x388] ;  /* 0x0000e200ff027b82 */ /* 0x000ea20000000a00 */
[----:B------:R-:W-:-:S04]  /*01e0*/  IMAD R7, R7, 0x10, R6 ;  /* 0x0000001007077824 */ /* 0x000fc800078e0206 */
[----:B--2---:R-:W-:-:S05]  /*01f0*/  IMAD.WIDE.U32 R2, R7, 0x4, R2 ;  /* 0x0000000407027825 */ /* 0x004fca00078e0002 */
[----:B0-----:R-:W-:Y:S01]  /*0200*/  STG.E desc[UR6][R2.64], R5 ;  /* 0x0000000502007986 */ /* 0x001fe2000c101906 */
[----:B------:R-:W-:Y:S05]  /*0210*/  EXIT ;  /* 0x000000000000794d */ /* 0x000fea0003800000 */
.L_x_238:
        /* <DEDUP_REMOVED lines=14> */
.L_x_246:


//--------------------- .nv.shared._ZN3cub18CUB_300001_SM_10006detail10radix_sort29DeviceRadixSortOnesweepKernelINS1_5radix10policy_hubIiNS0_8NullTypeEyE10Policy1000ELNS0_9SortOrderE0EiS6_yiiNS1_21identity_decomposer_tEEEvPT5_SC_PT3_PKSD_PT1_PKSH_PT2_PKSL_T4_iiT6_ --------------------------
	.section	.nv.shared._ZN3cub18CUB_300001_SM_10006detail10radix_sort29DeviceRadixSortOnesweepKernelINS1_5radix10policy_hubIiNS0_8NullTypeEyE10Policy1000ELNS0_9SortOrderE0EiS6_yiiNS1_21identity_decomposer_tEEEvPT5_SC_PT3_PKSD_PT1_PKSH_PT2_PKSL_T4_iiT6_,"aw",@nobits
	.sectionflags	@""
	.align	16
.nv.shared._ZN3cub18CUB_300001_SM_10006detail10radix_sort29DeviceRadixSortOnesweepKernelINS1_5radix10policy_hubIiNS0_8NullTypeEyE10Policy1000ELNS0_9SortOrderE0EiS6_yiiNS1_21identity_decomposer_tEEEvPT5_SC_PT3_PKSD_PT1_PKSH_PT2_PKSL_T4_iiT6_:
	.zero		32256


//--------------------- .nv.shared.reserved.0     --------------------------
	.section	.nv.shared.reserved.0,"aw",@nobits
	.weak		__nv_reservedSMEM_offset_0_alias
	.size		__nv_reservedSMEM_offset_0_alias, 0, 64
	.other		__nv_reservedSMEM_offset_0_alias,@"STO_CUDA_RESERVED_SHARED STV_DEFAULT"
__nv_reservedSMEM_offset_0_alias:
	.zero		0
	.zero		64


//--------------------- .nv.global                --------------------------
	.section	.nv.global,"aw",@nobits
.nv.global:
	.type		_ZN34_INTERNAL_2fd2b71b_4_k_cu_b6b9f4206thrust24THRUST_300001_SM_1000_NS12placeholders2_8E,@object
	.size		_ZN34_INTERNAL_2fd2b71b_4_k_cu_b6b9f4206thrust24THRUST_300001_SM_1000_NS12placeholders2_8E,(_ZN34_INTERNAL_2fd2b71b_4_k_cu_b6b9f4204cuda3std3__436_GLOBAL__N__2fd2b71b_4_k_cu_b6b9f4206ignoreE - _ZN34_INTERNAL_2fd2b71b_4_k_cu_b6b9f4206thrust24THRUST_300001_SM_1000_NS12placeholders2_8E)
_ZN34_INTERNAL_2fd2b71b_4_k_cu_b6b9f4206thrust24THRUST_300001_SM_1000_NS12placeholders2_8E:
	.zero		1
	.type		_ZN34_INTERNAL_2fd2b71b_4_k_cu_b6b9f4204cuda3std3__436_GLOBAL__N__2fd2b71b_4_k_cu_b6b9f4206ignoreE,@object
	.size		_ZN34_INTERNAL_2fd2b71b_4_k_cu_b6b9f4204cuda3std3__436_GLOBAL__N__2fd2b71b_4_k_cu_b6b9f4206ignoreE,(_ZN34_INTERNAL_2fd2b71b_4_k_cu_b6b9f4204cuda3std6ranges3__45__cpo4dataE - _ZN34_INTERNAL_2fd2b71b_4_k_cu_b6b9f4204cuda3std3__436_GLOBAL__N__2fd2b71b_4_k_cu_b6b9f4206ignoreE)
_ZN34_INTERNAL_2fd2b71b_4_k_cu_b6b9f4204cuda3std3__436_GLOBAL__N__2fd2b71b_4_k_cu_b6b9f4206ignoreE:
	.zero		1
	.type		_ZN34_INTERNAL_2fd2b71b_4_k_cu_b6b9f4204cuda3std6ranges3__45__cpo4dataE,@object
	.size		_ZN34_INTERNAL_2fd2b71b_4_k_cu_b6b9f4204cuda3std6ranges3__45__cpo4dataE,(_ZN34_INTERNAL_2fd2b71b_4_k_cu_b6b9f4206thrust24THRUST_300001_SM_1000_NS6system3cpp3parE - _ZN34_INTERNAL_2fd2b71b_4_k_cu_b6b9f4204cuda3std6ranges3__45__cpo4dataE)
_ZN34_INTERNAL_2fd2b71b_4_k_cu_b6b9f4204cuda3std6ranges3__45__cpo4dataE:
	.zero		1
	.type		_ZN34_INTERNAL_2fd2b71b_4_k_cu_b6b9f4206thrust24THRUST_300001_SM_1000_NS6system3cpp3parE,@object
	.size		_ZN34_INTERNAL_2fd2b71b_4_k_cu_b6b9f4206thrust24THRUST_300001_SM_1000_NS6system3cpp3parE,(_ZN34_INTERNAL_2fd2b71b_4_k_cu_b6b9f4204cuda3std3__45__cpo5beginE - _ZN34_INTERNAL_2fd2b71b_4_k_cu_b6b9f4206thrust24THRUST_300001_SM_1000_NS6system3cpp3parE)
_ZN34_INTERNAL_2fd2b71b_4_k_cu_b6b9f4206thrust24THRUST_300001_SM_1000_NS6system3cpp3parE:
	.zero		1
	.type		_ZN34_INTERNAL_2fd2b71b_4_k_cu_b6b9f4204cuda3std3__45__cpo5beginE,@object
	.size		_ZN34_INTERNAL_2fd2b71b_4_k_cu_b6b9f4204cuda3std3__45__cpo5beginE,(_ZN34_INTERNAL_2fd2b71b_4_k_cu_b6b9f4204cuda3std6ranges3__45__cpo5beginE - _ZN34_INTERNAL_2fd2b71b_4_k_cu_b6b9f4204cuda3std3__45__cpo5beginE)
_ZN34_INTERNAL_2fd2b71b_4_k_cu_b6b9f4204cuda3std3__45__cpo5beginE:
	.zero		1
	.type		_ZN34_INTERNAL_2fd2b71b_4_k_cu_b6b9f4204cuda3std6ranges3__45__cpo5beginE,@object
	.size		_ZN34_INTERNAL_2fd2b71b_4_k_cu_b6b9f4204cuda3std6ranges3__45__cpo5beginE,(_ZN34_INTERNAL_2fd2b71b_4_k_cu_b6b9f4206thrust24THRUST_300001_SM_1000_NS6deviceE - _ZN34_INTERNAL_2fd2b71b_4_k_cu_b6b9f4204cuda3std6ranges3__45__cpo5beginE)
_ZN34_INTERNAL_2fd2b71b_4_k_cu_b6b9f4204cuda3std6ranges3__45__cpo5beginE:
	.zero		1
	.type		_ZN34_INTERNAL_2fd2b71b_4_k_cu_b6b9f4206thrust24THRUST_300001_SM_1000_NS6deviceE,@object
	.size		_ZN34_INTERNAL_2fd2b71b_4_k_cu_b6b9f4206thrust24THRUST_300001_SM_1000_NS6deviceE,(_ZN34_INTERNAL_2fd2b71b_4_k_cu_b6b9f4204cuda3std3__47nulloptE - _ZN34_INTERNAL_2fd2b71b_4_k_cu_b6b9f4206thrust24THRUST_300001_SM_1000_NS6deviceE)
_ZN34_INTERNAL_2fd2b71b_4_k_cu_b6b9f4206thrust24THRUST_300001_SM_1000_NS6deviceE:
	.zero		1
	.type		_ZN34_INTERNAL_2fd2b71b_4_k_cu_b6b9f4204cuda3std3__47nulloptE,@object
	.size		_ZN34_INTERNAL_2fd2b71b_4_k_cu_b6b9f4204cuda3std3__47nulloptE,(_ZN34_INTERNAL_2fd2b71b_4_k_cu_b6b9f4204cuda3std6ranges3__45__cpo8distanceE - _ZN34_INTERNAL_2fd2b71b_4_k_cu_b6b9f4204cuda3std3__47nulloptE)
_ZN34_INTERNAL_2fd2b71b_4_k_cu_b6b9f4204cuda3std3__47nulloptE:
	.zero		1
	.type		_ZN34_INTERNAL_2fd2b71b_4_k_cu_b6b9f4204cuda3std6ranges3__45__cpo8distanceE,@object
	.size		_ZN34_INTERNAL_2fd2b71b_4_k_cu_b6b9f4204cuda3std6ranges3__45__cpo8distanceE,(_ZN34_INTERNAL_2fd2b71b_4_k_cu_b6b9f4206thrust24THRUST_300001_SM_1000_NS12placeholders2_4E - _ZN34_INTERNAL_2fd2b71b_4_k_cu_b6b9f4204cuda3std6ranges3__45__cpo8distanceE)
_ZN34_INTERNAL_2fd2b71b_4_k_cu_b6b9f4204cuda3std6ranges3__45__cpo8distanceE:
	.zero		1
	.type		_ZN34_INTERNAL_2fd2b71b_4_k_cu_b6b9f4206thrust24THRUST_300001_SM_1000_NS12placeholders2_4E,@object
	.size		_ZN34_INTERNAL_2fd2b71b_4_k_cu_b6b9f4206thrust24THRUST_300001_SM_1000_NS12placeholders2_4E,(_ZN34_INTERNAL_2fd2b71b_4_k_cu_b6b9f4204cuda3std3__45__cpo6rbeginE - _ZN34_INTERNAL_2fd2b71b_4_k_cu_b6b9f4206thrust24THRUST_300001_SM_1000_NS12placeholders2_4E)
_ZN34_INTERNAL_2fd2b71b_4_k_cu_b6b9f4206thrust24THRUST_300001_SM_1000_NS12placeholders2_4E:
	.zero		1
	.type		_ZN34_INTERNAL_2fd2b71b_4_k_cu_b6b9f4204cuda3std3__45__cpo6rbeginE,@object
	.size		_ZN34_INTERNAL_2fd2b71b_4_k_cu_b6b9f4204cuda3std3__45__cpo6rbeginE,(_ZN34_INTERNAL_2fd2b71b_4_k_cu_b6b9f4204cuda3std6ranges3__45__cpo7advanceE - _ZN34_INTERNAL_2fd2b71b_4_k_cu_b6b9f4204cuda3std3__45__cpo6rbeginE)
_ZN34_INTERNAL_2fd2b71b_4_k_cu_b6b9f4204cuda3std3__45__cpo6rbeginE:
	.zero		1
	.type		_ZN34_INTERNAL_2fd2b71b_4_k_cu_b6b9f4204cuda3std6ranges3__45__cpo7advanceE,@object
	.size		_ZN34_INTERNAL_2fd2b71b_4_k_cu_b6b9f4204cuda3std6ranges3__45__cpo7advanceE,(_ZN34_INTERNAL_2fd2b71b_4_k_cu_b6b9f4206thrust24THRUST_300001_SM_1000_NS12placeholders3_10E - _ZN34_INTERNAL_2fd2b71b_4_k_cu_b6b9f4204cuda3std6ranges3__45__cpo7advanceE)
_ZN34_INTERNAL_2fd2b71b_4_k_cu_b6b9f4204cuda3std6ranges3__45__cpo7advanceE:
	.zero		1
	.type		_ZN34_INTERNAL_2fd2b71b_4_k_cu_b6b9f4206thrust24THRUST_300001_SM_1000_NS12placeholders3_10E,@object
	.size		_ZN34_INTERNAL_2fd2b71b_4_k_cu_b6b9f4206thrust24THRUST_300001_SM_1000_NS12placeholders3_10E,(_ZN34_INTERNAL_2fd2b71b_4_k_cu_b6b9f4204cuda3std3__48in_placeE - _ZN34_INTERNAL_2fd2b71b_4_k_cu_b6b9f4206thrust24THRUST_300001_SM_1000_NS12placeholders3_10E)
_ZN34_INTERNAL_2fd2b71b_4_k_cu_b6b9f4206thrust24THRUST_300001_SM_1000_NS12placeholders3_10E:
	.zero		1
	.type		_ZN34_INTERNAL_2fd2b71b_4_k_cu_b6b9f4204cuda3std3__48in_placeE,@object
	.size		_ZN34_INTERNAL_2fd2b71b_4_k_cu_b6b9f4204cuda3std3__48in_placeE,(_ZN34_INTERNAL_2fd2b71b_4_k_cu_b6b9f4204cuda3std6ranges3__45__cpo4sizeE - _ZN34_INTERNAL_2fd2b71b_4_k_cu_b6b9f4204cuda3std3__48in_placeE)
_ZN34_INTERNAL_2fd2b71b_4_k_cu_b6b9f4204cuda3std3__48in_placeE:
	.zero		1
	.type		_ZN34_INTERNAL_2fd2b71b_4_k_cu_b6b9f4204cuda3std6ranges3__45__cpo4sizeE,@object
	.size		_ZN34_INTERNAL_2fd2b71b_4_k_cu_b6b9f4204cuda3std6ranges3__45__cpo4sizeE,(_ZN34_INTERNAL_2fd2b71b_4_k_cu_b6b9f4206thrust24THRUST_300001_SM_1000_NS12placeholders2_2E - _ZN34_INTERNAL_2fd2b71b_4_k_cu_b6b9f4204cuda3std6ranges3__45__cpo4sizeE)
_ZN34_INTERNAL_2fd2b71b_4_k_cu_b6b9f4204cuda3std6ranges3__45__cpo4sizeE:
	.zero		1
	.type		_ZN34_INTERNAL_2fd2b71b_4_k_cu_b6b9f4206thrust24THRUST_300001_SM_1000_NS12placeholders2_2E,@object
	.size		_ZN34_INTERNAL_2fd2b71b_4_k_cu_b6b9f4206thrust24THRUST_300001_SM_1000_NS12placeholders2_2E,(_ZN34_INTERNAL_2fd2b71b_4_k_cu_b6b9f4204cuda3std3__45__cpo6cbeginE - _ZN34_INTERNAL_2fd2b71b_4_k_cu_b6b9f4206thrust24THRUST_300001_SM_1000_NS12placeholders2_2E)
_ZN34_INTERNAL_2fd2b71b_4_k_cu_b6b9f4206thrust24THRUST_300001_SM_1000_NS12placeholders2_2E:
	.zero		1
	.type		_ZN34_INTERNAL_2fd2b71b_4_k_cu_b6b9f4204cuda3std3__45__cpo6cbeginE,@object
	.size		_ZN34_INTERNAL_2fd2b71b_4_k_cu_b6b9f4204cuda3std3__45__cpo6cbeginE,(_ZN34_INTERNAL_2fd2b71b_4_k_cu_b6b9f4204cuda3std6ranges3__45__cpo6cbeginE - _ZN34_INTERNAL_2fd2b71b_4_k_cu_b6b9f4204cuda3std3__45__cpo6cbeginE)
_ZN34_INTERNAL_2fd2b71b_4_k_cu_b6b9f4204cuda3std3__45__cpo6cbeginE:
	.zero		1
	.type		_ZN34_INTERNAL_2fd2b71b_4_k_cu_b6b9f4204cuda3std6ranges3__45__cpo6cbeginE,@object
	.size		_ZN34_INTERNAL_2fd2b71b_4_k_cu_b6b9f4204cuda3std6ranges3__45__cpo6cbeginE,(_ZN34_INTERNAL_2fd2b71b_4_k_cu_b6b9f4206thrust24THRUST_300001_SM_1000_NS12placeholders2_6E - _ZN34_INTERNAL_2fd2b71b_4_k_cu_b6b9f4204cuda3std6ranges3__45__cpo6cbeginE)
_ZN34_INTERNAL_2fd2b71b_4_k_cu_b6b9f4204cuda3std6ranges3__45__cpo6cbeginE:
	.zero		1
	.type		_ZN34_INTERNAL_2fd2b71b_4_k_cu_b6b9f4206thrust24THRUST_300001_SM_1000_NS12placeholders2_6E,@object
	.size		_ZN34_INTERNAL_2fd2b71b_4_k_cu_b6b9f4206thrust24THRUST_300001_SM_1000_NS12placeholders2_6E,(_ZN34_INTERNAL_2fd2b71b_4_k_cu_b6b9f4204cuda3std3__45__cpo7crbeginE - _ZN34_INTERNAL_2fd2b71b_4_k_cu_b6b9f4206thrust24THRUST_300001_SM_1000_NS12placeholders2_6E)
_ZN34_INTERNAL_2fd2b71b_4_k_cu_b6b9f4206thrust24THRUST_300001_SM_1000_NS12placeholders2_6E:
	.zero		1
	.type		_ZN34_INTERNAL_2fd2b71b_4_k_cu_b6b9f4204cuda3std3__45__cpo7crbeginE,@object
	.size		_ZN34_INTERNAL_2fd2b71b_4_k_cu_b6b9f4204cuda3std3__45__cpo7crbeginE,(_ZN34_INTERNAL_2fd2b71b_4_k_cu_b6b9f4204cuda3std6ranges3__45__cpo4nextE - _ZN34_INTERNAL_2fd2b71b_4_k_cu_b6b9f4204cuda3std3__45__cpo7crbeginE)
_ZN34_INTERNAL_2fd2b71b_4_k_cu_b6b9f4204cuda3std3__45__cpo7crbeginE:
	.zero		1
	.type		_ZN34_INTERNAL_2fd2b71b_4_k_cu_b6b9f4204cuda3std6ranges3__45__cpo4nextE,@object
	.size		_ZN34_INTERNAL_2fd2b71b_4_k_cu_b6b9f4204cuda3std6ranges3__45__cpo4nextE,(_ZN34_INTERNAL_2fd2b71b_4_k_cu_b6b9f4204cuda3std6ranges3__45__cpo4swapE - _ZN34_INTERNAL_2fd2b71b_4_k_cu_b6b9f4204cuda3std6ranges3__45__cpo4nextE)
_ZN34_INTERNAL_2fd2b71b_4_k_cu_b6b9f4204cuda3std6ranges3__45__cpo4nextE:
	.zero		1
	.type		_ZN34_INTERNAL_2fd2b71b_4_k_cu_b6b9f4204cuda3std6ranges3__45__cpo4swapE,@object
	.size		_ZN34_INTERNAL_2fd2b71b_4_k_cu_b6b9f4204cuda3std6ranges3__45__cpo4swapE,(_ZN34_INTERNAL_2fd2b71b_4_k_cu_b6b9f4206thrust24THRUST_300001_SM_1000_NS8cuda_cub10par_nosyncE - _ZN34_INTERNAL_2fd2b71b_4_k_cu_b6b9f4204cuda3std6ranges3__45__cpo4swapE)
_ZN34_INTERNAL_2fd2b71b_4_k_cu_b6b9f4204cuda3std6ranges3__45__cpo4swapE:
	.zero		1
	.type		_ZN34_INTERNAL_2fd2b71b_4_k_cu_b6b9f4206thrust24THRUST_300001_SM_1000_NS8cuda_cub10par_nosyncE,@object
	.size		_ZN34_INTERNAL_2fd2b71b_4_k_cu_b6b9f4206thrust24THRUST_300001_SM_1000_NS8cuda_cub10par_nosyncE,(_ZN34_INTERNAL_2fd2b71b_4_k_cu_b6b9f4206thrust24THRUST_300001_SM_1000_NS3seqE - _ZN34_INTERNAL_2fd2b71b_4_k_cu_b6b9f4206thrust24THRUST_300001_SM_1000_NS8cuda_cub10par_nosyncE)
_ZN34_INTERNAL_2fd2b71b_4_k_cu_b6b9f4206thrust24THRUST_300001_SM_1000_NS8cuda_cub10par_nosyncE:
	.zero		1
	.type		_ZN34_INTERNAL_2fd2b71b_4_k_cu_b6b9f4206thrust24THRUST_300001_SM_1000_NS3seqE,@object
	.size		_ZN34_INTERNAL_2fd2b71b_4_k_cu_b6b9f4206thrust24THRUST_300001_SM_1000_NS3seqE,(_ZN34_INTERNAL_2fd2b71b_4_k_cu_b6b9f4204cuda3std3__420unreachable_sentinelE - _ZN34_INTERNAL_2fd2b71b_4_k_cu_b6b9f4206thrust24THRUST_300001_SM_1000_NS3seqE)
_ZN34_INTERNAL_2fd2b71b_4_k_cu_b6b9f4206thrust24THRUST_300001_SM_1000_NS3seqE:
	.zero		1
	.type		_ZN34_INTERNAL_2fd2b71b_4_k_cu_b6b9f4204cuda3std3__420unreachable_sentinelE,@object
	.size		_ZN34_INTERNAL_2fd2b71b_4_k_cu_b6b9f4204cuda3std3__420unreachable_sentinelE,(_ZN34_INTERNAL_2fd2b71b_4_k_cu_b6b9f4204cuda3std6ranges3__45__cpo5ssizeE - _ZN34_INTERNAL_2fd2b71b_4_k_cu_b6b9f4204cuda3std3__420unreachable_sentinelE)
_ZN34_INTERNAL_2fd2b71b_4_k_cu_b6b9f4204cuda3std3__420unreachable_sentinelE:
	.zero		1
	.type		_ZN34_INTERNAL_2fd2b71b_4_k_cu_b6b9f4204cuda3std6ranges3__45__cpo5ssizeE,@object
	.size		_ZN34_INTERNAL_2fd2b71b_4_k_cu_b6b9f4204cuda3std6ranges3__45__cpo5ssizeE,(_ZN34_INTERNAL_2fd2b71b_4_k_cu_b6b9f4206thrust24THRUST_300001_SM_1000_NS12placeholders2_3E - _ZN34_INTERNAL_2fd2b71b_4_k_cu_b6b9f4204cuda3std6ranges3__45__cpo5ssizeE)
_ZN34_INTERNAL_2fd2b71b_4_k_cu_b6b9f4204cuda3std6ranges3__45__cpo5ssizeE:
	.zero		1
	.type		_ZN34_INTERNAL_2fd2b71b_4_k_cu_b6b9f4206thrust24THRUST_300001_SM_1000_NS12placeholders2_3E,@object
	.size		_ZN34_INTERNAL_2fd2b71b_4_k_cu_b6b9f4206thrust24THRUST_300001_SM_1000_NS12placeholders2_3E,(_ZN34_INTERNAL_2fd2b71b_4_k_cu_b6b9f4204cuda3std3__45__cpo4cendE - _ZN34_INTERNAL_2fd2b71b_4_k_cu_b6b9f4206thrust24THRUST_300001_SM_1000_NS12placeholders2_3E)
_ZN34_INTERNAL_2fd2b71b_4_k_cu_b6b9f4206thrust24THRUST_300001_SM_1000_NS12placeholders2_3E:
	.zero		1
	.type		_ZN34_INTERNAL_2fd2b71b_4_k_cu_b6b9f4204cuda3std3__45__cpo4cendE,@object
	.size		_ZN34_INTERNAL_2fd2b71b_4_k_cu_b6b9f4204cuda3std3__45__cpo4cendE,(_ZN34_INTERNAL_2fd2b71b_4_k_cu_b6b9f4204cuda3std6ranges3__45__cpo4cendE - _ZN34_INTERNAL_2fd2b71b_4_k_cu_b6b9f4204cuda3std3__45__cpo4cendE)
_ZN34_INTERNAL_2fd2b71b_4_k_cu_b6b9f4204cuda3std3__45__cpo4cendE:
	.zero		1
	.type		_ZN34_INTERNAL_2fd2b71b_4_k_cu_b6b9f4204cuda3std6ranges3__45__cpo4cendE,@object
	.size		_ZN34_INTERNAL_2fd2b71b_4_k_cu_b6b9f4204cuda3std6ranges3__45__cpo4cendE,(_ZN34_INTERNAL_2fd2b71b_4_k_cu_b6b9f4206thrust24THRUST_300001_SM_1000_NS12placeholders2_7E - _ZN34_INTERNAL_2fd2b71b_4_k_cu_b6b9f4204cuda3std6ranges3__45__cpo4cendE)
_ZN34_INTERNAL_2fd2b71b_4_k_cu_b6b9f4204cuda3std6ranges3__45__cpo4cendE:
	.zero		1
	.type		_ZN34_INTERNAL_2fd2b71b_4_k_cu_b6b9f4206thrust24THRUST_300001_SM_1000_NS12placeholders2_7E,@object
	.size		_ZN34_INTERNAL_2fd2b71b_4_k_cu_b6b9f4206thrust24THRUST_300001_SM_1000_NS12placeholders2_7E,(_ZN34_INTERNAL_2fd2b71b_4_k_cu_b6b9f4204cuda3std3__45__cpo5crendE - _ZN34_INTERNAL_2fd2b71b_4_k_cu_b6b9f4206thrust24THRUST_300001_SM_1000_NS12placeholders2_7E)
_ZN34_INTERNAL_2fd2b71b_4_k_cu_b6b9f4206thrust24THRUST_300001_SM_1000_NS12placeholders2_7E:
	.zero		1
	.type		_ZN34_INTERNAL_2fd2b71b_4_k_cu_b6b9f4204cuda3std3__45__cpo5crendE,@object
	.size		_ZN34_INTERNAL_2fd2b71b_4_k_cu_b6b9f4204cuda3std3__45__cpo5crendE,(_ZN34_INTERNAL_2fd2b71b_4_k_cu_b6b9f4204cuda3std6ranges3__45__cpo4prevE - _ZN34_INTERNAL_2fd2b71b_4_k_cu_b6b9f4204cuda3std3__45__cpo5crendE)
_ZN34_INTERNAL_2fd2b71b_4_k_cu_b6b9f4204cuda3std3__45__cpo5crendE:
	.zero		1
	.type		_ZN34_INTERNAL_2fd2b71b_4_k_cu_b6b9f4204cuda3std6ranges3__45__cpo4prevE,@object
	.size		_ZN34_INTERNAL_2fd2b71b_4_k_cu_b6b9f4204cuda3std6ranges3__45__cpo4prevE,(_ZN34_INTERNAL_2fd2b71b_4_k_cu_b6b9f4204cuda3std6ranges3__45__cpo9iter_moveE - _ZN34_INTERNAL_2fd2b71b_4_k_cu_b6b9f4204cuda3std6ranges3__45__cpo4prevE)
_ZN34_INTERNAL_2fd2b71b_4_k_cu_b6b9f4204cuda3std6ranges3__45__cpo4prevE:
	.zero		1
	.type		_ZN34_INTERNAL_2fd2b71b_4_k_cu_b6b9f4204cuda3std6ranges3__45__cpo9iter_moveE,@object
	.size		_ZN34_INTERNAL_2fd2b71b_4_k_cu_b6b9f4204cuda3std6ranges3__45__cpo9iter_moveE,(_ZN34_INTERNAL_2fd2b71b_4_k_cu_b6b9f4206thrust24THRUST_300001_SM_1000_NS6system6detail10sequential3seqE - _ZN34_INTERNAL_2fd2b71b_4_k_cu_b6b9f4204cuda3std6ranges3__45__cpo9iter_moveE)
_ZN34_INTERNAL_2fd2b71b_4_k_cu_b6b9f4204cuda3std6ranges3__45__cpo9iter_moveE:
	.zero		1
	.type		_ZN34_INTERNAL_2fd2b71b_4_k_cu_b6b9f4206thrust24THRUST_300001_SM_1000_NS6system6detail10sequential3seqE,@object
	.size		_ZN34_INTERNAL_2fd2b71b_4_k_cu_b6b9f4206thrust24THRUST_300001_SM_1000_NS6system6detail10sequential3seqE,(_ZN34_INTERNAL_2fd2b71b_4_k_cu_b6b9f4206thrust24THRUST_300001_SM_1000_NS12placeholders2_9E - _ZN34_INTERNAL_2fd2b71b_4_k_cu_b6b9f4206thrust24THRUST_300001_SM_1000_NS6system6detail10sequential3seqE)
_ZN34_INTERNAL_2fd2b71b_4_k_cu_b6b9f4206thrust24THRUST_300001_SM_1000_NS6system6detail10sequential3seqE:
	.zero		1
	.type		_ZN34_INTERNAL_2fd2b71b_4_k_cu_b6b9f4206thrust24THRUST_300001_SM_1000_NS12placeholders2_9E,@object
	.size		_ZN34_INTERNAL_2fd2b71b_4_k_cu_b6b9f4206thrust24THRUST_300001_SM_1000_NS12placeholders2_9E,(_ZN34_INTERNAL_2fd2b71b_4_k_cu_b6b9f4204cuda3std3__419piecewise_constructE - _ZN34_INTERNAL_2fd2b71b_4_k_cu_b6b9f4206thrust24THRUST_300001_SM_1000_NS12placeholders2_9E)
_ZN34_INTERNAL_2fd2b71b_4_k_cu_b6b9f4206thrust24THRUST_300001_SM_1000_NS12placeholders2_9E:
	.zero		1
	.type		_ZN34_INTERNAL_2fd2b71b_4_k_cu_b6b9f4204cuda3std3__419piecewise_constructE,@object
	.size		_ZN34_INTERNAL_2fd2b71b_4_k_cu_b6b9f4204cuda3std3__419piecewise_constructE,(_ZN34_INTERNAL_2fd2b71b_4_k_cu_b6b9f4204cuda3std6ranges3__45__cpo5cdataE - _ZN34_INTERNAL_2fd2b71b_4_k_cu_b6b9f4204cuda3std3__419piecewise_constructE)
_ZN34_INTERNAL_2fd2b71b_4_k_cu_b6b9f4204cuda3std3__419piecewise_constructE:
	.zero		1
	.type		_ZN34_INTERNAL_2fd2b71b_4_k_cu_b6b9f4204cuda3std6ranges3__45__cpo5cdataE,@object
	.size		_ZN34_INTERNAL_2fd2b71b_4_k_cu_b6b9f4204cuda3std6ranges3__45__cpo5cdataE,(_ZN34_INTERNAL_2fd2b71b_4_k_cu_b6b9f4206thrust24THRUST_300001_SM_1000_NS12placeholders2_1E - _ZN34_INTERNAL_2fd2b71b_4_k_cu_b6b9f4204cuda3std6ranges3__45__cpo5cdataE)
_ZN34_INTERNAL_2fd2b71b_4_k_cu_b6b9f4204cuda3std6ranges3__45__cpo5cdataE:
	.zero		1
	.type		_ZN34_INTERNAL_2fd2b71b_4_k_cu_b6b9f4206thrust24THRUST_300001_SM_1000_NS12placeholders2_1E,@object
	.size		_ZN34_INTERNAL_2fd2b71b_4_k_cu_b6b9f4206thrust24THRUST_300001_SM_1000_NS12placeholders2_1E,(_ZN34_INTERNAL_2fd2b71b_4_k_cu_b6b9f4204cuda3std3__45__cpo3endE - _ZN34_INTERNAL_2fd2b71b_4_k_cu_b6b9f4206thrust24THRUST_300001_SM_1000_NS12placeholders2_1E)
_ZN34_INTERNAL_2fd2b71b_4_k_cu_b6b9f4206thrust24THRUST_300001_SM_1000_NS12placeholders2_1E:
	.zero		1
	.type		_ZN34_INTERNAL_2fd2b71b_4_k_cu_b6b9f4204cuda3std3__45__cpo3endE,@object
	.size		_ZN34_INTERNAL_2fd2b71b_4_k_cu_b6b9f4204cuda3std3__45__cpo3endE,(_ZN34_INTERNAL_2fd2b71b_4_k_cu_b6b9f4204cuda3std6ranges3__45__cpo3endE - _ZN34_INTERNAL_2fd2b71b_4_k_cu_b6b9f4204cuda3std3__45__cpo3endE)
_ZN34_INTERNAL_2fd2b71b_4_k_cu_b6b9f4204cuda3std3__45__cpo3endE:
	.zero		1
	.type		_ZN34_INTERNAL_2fd2b71b_4_k_cu_b6b9f4204cuda3std6ranges3__45__cpo3endE,@object
	.size		_ZN34_INTERNAL_2fd2b71b_4_k_cu_b6b9f4204cuda3std6ranges3__45__cpo3endE,(_ZN34_INTERNAL_2fd2b71b_4_k_cu_b6b9f4206thrust24THRUST_300001_SM_1000_NS12placeholders2_5E - _ZN34_INTERNAL_2fd2b71b_4_k_cu_b6b9f4204cuda3std6ranges3__45__cpo3endE)
_ZN34_INTERNAL_2fd2b71b_4_k_cu_b6b9f4204cuda3std6ranges3__45__cpo3endE:
	.zero		1
	.type		_ZN34_INTERNAL_2fd2b71b_4_k_cu_b6b9f4206thrust24THRUST_300001_SM_1000_NS12placeholders2_5E,@object
	.size		_ZN34_INTERNAL_2fd2b71b_4_k_cu_b6b9f4206thrust24THRUST_300001_SM_1000_NS12placeholders2_5E,(_ZN34_INTERNAL_2fd2b71b_4_k_cu_b6b9f4204cuda3std3__45__cpo4rendE - _ZN34_INTERNAL_2fd2b71b_4_k_cu_b6b9f4206thrust24THRUST_300001_SM_1000_NS12placeholders2_5E)
_ZN34_INTERNAL_2fd2b71b_4_k_cu_b6b9f4206thrust24THRUST_300001_SM_1000_NS12placeholders2_5E:
	.zero		1
	.type		_ZN34_INTERNAL_2fd2b71b_4_k_cu_b6b9f4204cuda3std3__45__cpo4rendE,@object
	.size		_ZN34_INTERNAL_2fd2b71b_4_k_cu_b6b9f4204cuda3std3__45__cpo4rendE,(_ZN34_INTERNAL_2fd2b71b_4_k_cu_b6b9f4204cuda3std6ranges3__45__cpo9iter_swapE - _ZN34_INTERNAL_2fd2b71b_4_k_cu_b6b9f4204cuda3std3__45__cpo4rendE)
_ZN34_INTERNAL_2fd2b71b_4_k_cu_b6b9f4204cuda3std3__45__cpo4rendE:
	.zero		1
	.type		_ZN34_INTERNAL_2fd2b71b_4_k_cu_b6b9f4204cuda3std6ranges3__45__cpo9iter_swapE,@object
	.size		_ZN34_INTERNAL_2fd2b71b_4_k_cu_b6b9f4204cuda3std6ranges3__45__cpo9iter_swapE,(_ZN34_INTERNAL_2fd2b71b_4_k_cu_b6b9f4204cuda3std3__48unexpectE - _ZN34_INTERNAL_2fd2b71b_4_k_cu_b6b9f4204cuda3std6ranges3__45__cpo9iter_swapE)
_ZN34_INTERNAL_2fd2b71b_4_k_cu_b6b9f4204cuda3std6ranges3__45__cpo9iter_swapE:
	.zero		1
	.type		_ZN34_INTERNAL_2fd2b71b_4_k_cu_b6b9f4204cuda3std3__48unexpectE,@object
	.size		_ZN34_INTERNAL_2fd2b71b_4_k_cu_b6b9f4204cuda3std3__48unexpectE,(_ZN34_INTERNAL_2fd2b71b_4_k_cu_b6b9f4206thrust24THRUST_300001_SM_1000_NS8cuda_cub3parE - _ZN34_INTERNAL_2fd2b71b_4_k_cu_b6b9f4204cuda3std3__48unexpectE)
_ZN34_INTERNAL_2fd2b71b_4_k_cu_b6b9f4204cuda3std3__48unexpectE:
	.zero		1
	.type		_ZN34_INTERNAL_2fd2b71b_4_k_cu_b6b9f4206thrust24THRUST_300001_SM_1000_NS8cuda_cub3parE,@object
	.size		_ZN34_INTERNAL_2fd2b71b_4_k_cu_b6b9f4206thrust24THRUST_300001_SM_1000_NS8cuda_cub3parE,(.L_29 - _ZN34_INTERNAL_2fd2b71b_4_k_cu_b6b9f4206thrust24THRUST_300001_SM_1000_NS8cuda_cub3parE)
_ZN34_INTERNAL_2fd2b71b_4_k_cu_b6b9f4206thrust24THRUST_300001_SM_1000_NS8cuda_cub3parE:
	.zero		1
.L_29:


//--------------------- .nv.shared._ZN3cub18CUB_300001_SM_10006detail10radix_sort33DeviceRadixSortExclusiveSumKernelINS1_5radix10policy_hubIiNS0_8NullTypeEyE10Policy1000EyEEvPT0_ --------------------------
	.section	.nv.shared._ZN3cub18CUB_300001_SM_10006detail10radix_sort33DeviceRadixSortExclusiveSumKernelINS1_5radix10policy_hubIiNS0_8NullTypeEyE10Policy1000EyEEvPT0_,"aw",@nobits
	.sectionflags	@""
	.align	16
.nv.shared._ZN3cub18CUB_300001_SM_10006detail10radix_sort33DeviceRadixSortExclusiveSumKernelINS1_5radix10policy_hubIiNS0_8NullTypeEyE10Policy1000EyEEvPT0_:
	.zero		3360


//--------------------- .nv.shared._ZN3cub18CUB_300001_SM_10006detail10radix_sort30DeviceRadixSortHistogramKernelINS1_5radix10policy_hubIiNS0_8NullTypeEyE10Policy1000ELNS0_9SortOrderE0EiyNS1_21identity_decomposer_tEEEvPT2_PKT1_SB_iiT3_ --------------------------
	.section	.nv.shared._ZN3cub18CUB_300001_SM_10006detail10radix_sort30DeviceRadixSortHistogramKernelINS1_5radix10policy_hubIiNS0_8NullTypeEyE10Policy1000ELNS0_9SortOrderE0EiyNS1_21identity_decomposer_tEEEvPT2_PKT1_SB_iiT3_,"aw",@nobits
	.sectionflags	@""
	.align	16
.nv.shared._ZN3cub18CUB_300001_SM_10006detail10radix_sort30DeviceRadixSortHistogramKernelINS1_5radix10policy_hubIiNS0_8NullTypeEyE10Policy1000ELNS0_9SortOrderE0EiyNS1_21identity_decomposer_tEEEvPT2_PKT1_SB_iiT3_:
	.zero		5120


//--------------------- .nv.shared._ZN3cub18CUB_300001_SM_10006detail10radix_sort31DeviceRadixSortSingleTileKernelINS1_5radix10policy_hubIiNS0_8NullTypeEyE10Policy1000ELNS0_9SortOrderE0EiS6_yNS1_21identity_decomposer_tEEEvPKT1_PSB_PKT2_PSF_T3_iiT4_ --------------------------
	.section	.nv.shared._ZN3cub18CUB_300001_SM_10006detail10radix_sort31DeviceRadixSortSingleTileKernelINS1_5radix10policy_hubIiNS0_8NullTypeEyE10Policy1000ELNS0_9SortOrderE0EiS6_yNS1_21identity_decomposer_tEEEvPKT1_PSB_PKT2_PSF_T3_iiT4_,"aw",@nobits
	.sectionflags	@""
	.align	16
.nv.shared._ZN3cub18CUB_300001_SM_10006detail10radix_sort31DeviceRadixSortSingleTileKernelINS1_5radix10policy_hubIiNS0_8NullTypeEyE10Policy1000ELNS0_9SortOrderE0EiS6_yNS1_21identity_decomposer_tEEEvPKT1_PSB_PKT2_PSF_T3_iiT4_:
	.zero		34880


//--------------------- .nv.shared._ZN3cub18CUB_300001_SM_10006detail11EmptyKernelIvEEvv --------------------------
	.section	.nv.shared._ZN3cub18CUB_300001_SM_10006detail11EmptyKernelIvEEvv,"aw",@nobits
	.sectionflags	@""
	.align	16
	.zero		1024


//--------------------- .nv.shared._Z14scatter_kernelPiS_S_ii --------------------------
	.section	.nv.shared._Z14scatter_kernelPiS_S_ii,"aw",@nobits
	.sectionflags	@""
	.align	16
.nv.shared._Z14scatter_kernelPiS_S_ii:
	.zero		2112


//--------------------- .nv.shared._Z11scan_kernelPiS_i --------------------------
	.section	.nv.shared._Z11scan_kernelPiS_i,"aw",@nobits
	.sectionflags	@""
	.align	16
	.zero		1024


//--------------------- .nv.shared._Z16histogram_kernelPiS_ii --------------------------
	.section	.nv.shared._Z16histogram_kernelPiS_ii,"aw",@nobits
	.sectionflags	@""
	.align	16
	.zero		1024


//--------------------- .nv.constant0._ZN3cub18CUB_300001_SM_10006detail10radix_sort29DeviceRadixSortOnesweepKernelINS1_5radix10policy_hubIiNS0_8NullTypeEyE10Policy1000ELNS0_9SortOrderE0EiS6_yiiNS1_21identity_decomposer_tEEEvPT5_SC_PT3_PKSD_PT1_PKSH_PT2_PKSL_T4_iiT6_ --------------------------
	.section	.nv.constant0._ZN3cub18CUB_300001_SM_10006detail10radix_sort29DeviceRadixSortOnesweepKernelINS1_5radix10policy_hubIiNS0_8NullTypeEyE10Policy1000ELNS0_9SortOrderE0EiS6_yiiNS1_21identity_decomposer_tEEEvPT5_SC_PT3_PKSD_PT1_PKSH_PT2_PKSL_T4_iiT6_,"a",@progbits
	.sectionflags	@""
	.align	4
.nv.constant0._ZN3cub18CUB_300001_SM_10006detail10radix_sort29DeviceRadixSortOnesweepKernelINS1_5radix10policy_hubIiNS0_8NullTypeEyE10Policy1000ELNS0_9SortOrderE0EiS6_yiiNS1_21identity_decomposer_tEEEvPT5_SC_PT3_PKSD_PT1_PKSH_PT2_PKSL_T4_iiT6_:
	.zero		973


//--------------------- .nv.constant0._ZN3cub18CUB_300001_SM_10006detail10radix_sort33DeviceRadixSortExclusiveSumKernelINS1_5radix10policy_hubIiNS0_8NullTypeEyE10Policy1000EyEEvPT0_ --------------------------
	.section	.nv.constant0._ZN3cub18CUB_300001_SM_10006detail10radix_sort33DeviceRadixSortExclusiveSumKernelINS1_5radix10policy_hubIiNS0_8NullTypeEyE10Policy1000EyEEvPT0_,"a",@progbits
	.sectionflags	@""
	.align	4
.nv.constant0._ZN3cub18CUB_300001_SM_10006detail10radix_sort33DeviceRadixSortExclusiveSumKernelINS1_5radix10policy_hubIiNS0_8NullTypeEyE10Policy1000EyEEvPT0_:
	.zero		904


//--------------------- .nv.constant0._ZN3cub18CUB_300001_SM_10006detail10radix_sort30DeviceRadixSortHistogramKernelINS1_5radix10policy_hubIiNS0_8NullTypeEyE10Policy1000ELNS0_9SortOrderE0EiyNS1_21identity_decomposer_tEEEvPT2_PKT1_SB_iiT3_ --------------------------
	.section	.nv.constant0._ZN3cub18CUB_300001_SM_10006detail10radix_sort30DeviceRadixSortHistogramKernelINS1_5radix10policy_hubIiNS0_8NullTypeEyE10Policy1000ELNS0_9SortOrderE0EiyNS1_21identity_decomposer_tEEEvPT2_PKT1_SB_iiT3_,"a",@progbits
	.sectionflags	@""
	.align	4
.nv.constant0._ZN3cub18CUB_300001_SM_10006detail10radix_sort30DeviceRadixSortHistogramKernelINS1_5radix10policy_hubIiNS0_8NullTypeEyE10Policy1000ELNS0_9SortOrderE0EiyNS1_21identity_decomposer_tEEEvPT2_PKT1_SB_iiT3_:
	.zero		929


//--------------------- .nv.constant0._ZN3cub18CUB_300001_SM_10006detail10radix_sort31DeviceRadixSortSingleTileKernelINS1_5radix10policy_hubIiNS0_8NullTypeEyE10Policy1000ELNS0_9SortOrderE0EiS6_yNS1_21identity_decomposer_tEEEvPKT1_PSB_PKT2_PSF_T3_iiT4_ --------------------------
	.section	.nv.constant0._ZN3cub18CUB_300001_SM_10006detail10radix_sort31DeviceRadixSortSingleTileKernelINS1_5radix10policy_hubIiNS0_8NullTypeEyE10Policy1000ELNS0_9SortOrderE0EiS6_yNS1_21identity_decomposer_tEEEvPKT1_PSB_PKT2_PSF_T3_iiT4_,"a",@progbits
	.sectionflags	@""
	.align	4
.nv.constant0._ZN3cub18CUB_300001_SM_10006detail10radix_sort31DeviceRadixSortSingleTileKernelINS1_5radix10policy_hubIiNS0_8NullTypeEyE10Policy1000ELNS0_9SortOrderE0EiS6_yNS1_21identity_decomposer_tEEEvPKT1_PSB_PKT2_PSF_T3_iiT4_:
	.zero		945


//--------------------- .nv.constant0._ZN3cub18CUB_300001_SM_10006detail11EmptyKernelIvEEvv --------------------------
	.section	.nv.constant0._ZN3cub18CUB_300001_SM_10006detail11EmptyKernelIvEEvv,"a",@progbits
	.sectionflags	@""
	.align	4
.nv.constant0._ZN3cub18CUB_300001_SM_10006detail11EmptyKernelIvEEvv:
	.zero		896


//--------------------- .nv.constant0._Z14scatter_kernelPiS_S_ii --------------------------
	.section	.nv.constant0._Z14scatter_kernelPiS_S_ii,"a",@progbits
	.sectionflags	@""
	.align	4
.nv.constant0._Z14scatter_kernelPiS_S_ii:
	.zero		928


//--------------------- .nv.constant0._Z11scan_kernelPiS_i --------------------------
	.section	.nv.constant0._Z11scan_kernelPiS_i,"a",@progbits
	.sectionflags	@""
	.align	4
.nv.constant0._Z11scan_kernelPiS_i:
	.zero		916


//--------------------- .nv.constant0._Z16histogram_kernelPiS_ii --------------------------
	.section	.nv.constant0._Z16histogram_kernelPiS_ii,"a",@progbits
	.sectionflags	@""
	.align	4
.nv.constant0._Z16histogram_kernelPiS_ii:
	.zero		920


//--------------------- SYMBOLS --------------------------

	.type		.nv.reservedSmem.offset0,@object
	.size		.nv.reservedSmem.offset0,0x4
	.type		.nv.reservedSmem.cap,@object
	.size		.nv.reservedSmem.cap,0x4
